//
// Generated by NVIDIA NVVM Compiler
//
// Compiler Build ID: CL-36424714
// Cuda compilation tools, release 13.0, V13.0.88
// Based on NVVM 20.0.0
//

.version 9.0
.target sm_100
.address_size 64

.global .align 8 .f64 d_froNorm;

.entry _Z10kern16to32PfPK6__halfl(
	.param .u64 .ptr .align 1 _Z10kern16to32PfPK6__halfl_param_0,
	.param .u64 .ptr .align 1 _Z10kern16to32PfPK6__halfl_param_1,
	.param .u64 _Z10kern16to32PfPK6__halfl_param_2
)
{
	.reg .pred 	%p<10>;
	.reg .b16 	%rs<30>;
	.reg .b32 	%f<30>;
	.reg .b64 	%rd<51>;

	ld.param.u64 	%rd29, [_Z10kern16to32PfPK6__halfl_param_0];
	ld.param.u64 	%rd30, [_Z10kern16to32PfPK6__halfl_param_1];
	ld.param.u64 	%rd28, [_Z10kern16to32PfPK6__halfl_param_2];
	cvta.to.global.u64 	%rd1, %rd29;
	cvta.to.global.u64 	%rd2, %rd30;
	setp.lt.s64 	%p1, %rd28, 1;
	@%p1 bra 	$L__BB0_13;
	and.b64  	%rd3, %rd28, 15;
	setp.lt.u64 	%p2, %rd28, 16;
	mov.b64 	%rd46, 0;
	@%p2 bra 	$L__BB0_4;
	and.b64  	%rd46, %rd28, 9223372036854775792;
	add.s64 	%rd43, %rd2, 16;
	add.s64 	%rd42, %rd1, 32;
	mov.u64 	%rd44, %rd46;
$L__BB0_3:
	.pragma "nounroll";
	ld.global.u16 	%rs1, [%rd43+-16];
	// begin inline asm
	{  cvt.f32.f16 %f1, %rs1;}

	// end inline asm
	st.global.f32 	[%rd42+-32], %f1;
	ld.global.u16 	%rs2, [%rd43+-14];
	// begin inline asm
	{  cvt.f32.f16 %f2, %rs2;}

	// end inline asm
	st.global.f32 	[%rd42+-28], %f2;
	ld.global.u16 	%rs3, [%rd43+-12];
	// begin inline asm
	{  cvt.f32.f16 %f3, %rs3;}

	// end inline asm
	st.global.f32 	[%rd42+-24], %f3;
	ld.global.u16 	%rs4, [%rd43+-10];
	// begin inline asm
	{  cvt.f32.f16 %f4, %rs4;}

	// end inline asm
	st.global.f32 	[%rd42+-20], %f4;
	ld.global.u16 	%rs5, [%rd43+-8];
	// begin inline asm
	{  cvt.f32.f16 %f5, %rs5;}

	// end inline asm
	st.global.f32 	[%rd42+-16], %f5;
	ld.global.u16 	%rs6, [%rd43+-6];
	// begin inline asm
	{  cvt.f32.f16 %f6, %rs6;}

	// end inline asm
	st.global.f32 	[%rd42+-12], %f6;
	ld.global.u16 	%rs7, [%rd43+-4];
	// begin inline asm
	{  cvt.f32.f16 %f7, %rs7;}

	// end inline asm
	st.global.f32 	[%rd42+-8], %f7;
	ld.global.u16 	%rs8, [%rd43+-2];
	// begin inline asm
	{  cvt.f32.f16 %f8, %rs8;}

	// end inline asm
	st.global.f32 	[%rd42+-4], %f8;
	ld.global.u16 	%rs9, [%rd43];
	// begin inline asm
	{  cvt.f32.f16 %f9, %rs9;}

	// end inline asm
	st.global.f32 	[%rd42], %f9;
	ld.global.u16 	%rs10, [%rd43+2];
	// begin inline asm
	{  cvt.f32.f16 %f10, %rs10;}

	// end inline asm
	st.global.f32 	[%rd42+4], %f10;
	ld.global.u16 	%rs11, [%rd43+4];
	// begin inline asm
	{  cvt.f32.f16 %f11, %rs11;}

	// end inline asm
	st.global.f32 	[%rd42+8], %f11;
	ld.global.u16 	%rs12, [%rd43+6];
	// begin inline asm
	{  cvt.f32.f16 %f12, %rs12;}

	// end inline asm
	st.global.f32 	[%rd42+12], %f12;
	ld.global.u16 	%rs13, [%rd43+8];
	// begin inline asm
	{  cvt.f32.f16 %f13, %rs13;}

	// end inline asm
	st.global.f32 	[%rd42+16], %f13;
	ld.global.u16 	%rs14, [%rd43+10];
	// begin inline asm
	{  cvt.f32.f16 %f14, %rs14;}

	// end inline asm
	st.global.f32 	[%rd42+20], %f14;
	ld.global.u16 	%rs15, [%rd43+12];
	// begin inline asm
	{  cvt.f32.f16 %f15, %rs15;}

	// end inline asm
	st.global.f32 	[%rd42+24], %f15;
	ld.global.u16 	%rs16, [%rd43+14];
	// begin inline asm
	{  cvt.f32.f16 %f16, %rs16;}

	// end inline asm
	st.global.f32 	[%rd42+28], %f16;
	add.s64 	%rd44, %rd44, -16;
	add.s64 	%rd43, %rd43, 32;
	add.s64 	%rd42, %rd42, 64;
	setp.ne.s64 	%p3, %rd44, 0;
	@%p3 bra 	$L__BB0_3;
$L__BB0_4:
	setp.eq.s64 	%p4, %rd3, 0;
	@%p4 bra 	$L__BB0_13;
	and.b64  	%rd14, %rd28, 7;
	setp.lt.u64 	%p5, %rd3, 8;
	@%p5 bra 	$L__BB0_7;
	shl.b64 	%rd32, %rd46, 1;
	add.s64 	%rd33, %rd2, %rd32;
	ld.global.u16 	%rs17, [%rd33];
	// begin inline asm
	{  cvt.f32.f16 %f17, %rs17;}

	// end inline asm
	shl.b64 	%rd34, %rd46, 2;
	add.s64 	%rd35, %rd1, %rd34;
	st.global.f32 	[%rd35], %f17;
	ld.global.u16 	%rs18, [%rd33+2];
	// begin inline asm
	{  cvt.f32.f16 %f18, %rs18;}

	// end inline asm
	st.global.f32 	[%rd35+4], %f18;
	ld.global.u16 	%rs19, [%rd33+4];
	// begin inline asm
	{  cvt.f32.f16 %f19, %rs19;}

	// end inline asm
	st.global.f32 	[%rd35+8], %f19;
	ld.global.u16 	%rs20, [%rd33+6];
	// begin inline asm
	{  cvt.f32.f16 %f20, %rs20;}

	// end inline asm
	st.global.f32 	[%rd35+12], %f20;
	ld.global.u16 	%rs21, [%rd33+8];
	// begin inline asm
	{  cvt.f32.f16 %f21, %rs21;}

	// end inline asm
	st.global.f32 	[%rd35+16], %f21;
	ld.global.u16 	%rs22, [%rd33+10];
	// begin inline asm
	{  cvt.f32.f16 %f22, %rs22;}

	// end inline asm
	st.global.f32 	[%rd35+20], %f22;
	ld.global.u16 	%rs23, [%rd33+12];
	// begin inline asm
	{  cvt.f32.f16 %f23, %rs23;}

	// end inline asm
	st.global.f32 	[%rd35+24], %f23;
	ld.global.u16 	%rs24, [%rd33+14];
	// begin inline asm
	{  cvt.f32.f16 %f24, %rs24;}

	// end inline asm
	st.global.f32 	[%rd35+28], %f24;
	add.s64 	%rd46, %rd46, 8;
$L__BB0_7:
	setp.eq.s64 	%p6, %rd14, 0;
	@%p6 bra 	$L__BB0_13;
	and.b64  	%rd48, %rd28, 3;
	setp.lt.u64 	%p7, %rd14, 4;
	@%p7 bra 	$L__BB0_10;
	shl.b64 	%rd36, %rd46, 1;
	add.s64 	%rd37, %rd2, %rd36;
	ld.global.u16 	%rs25, [%rd37];
	// begin inline asm
	{  cvt.f32.f16 %f25, %rs25;}

	// end inline asm
	shl.b64 	%rd38, %rd46, 2;
	add.s64 	%rd39, %rd1, %rd38;
	st.global.f32 	[%rd39], %f25;
	ld.global.u16 	%rs26, [%rd37+2];
	// begin inline asm
	{  cvt.f32.f16 %f26, %rs26;}

	// end inline asm
	st.global.f32 	[%rd39+4], %f26;
	ld.global.u16 	%rs27, [%rd37+4];
	// begin inline asm
	{  cvt.f32.f16 %f27, %rs27;}

	// end inline asm
	st.global.f32 	[%rd39+8], %f27;
	ld.global.u16 	%rs28, [%rd37+6];
	// begin inline asm
	{  cvt.f32.f16 %f28, %rs28;}

	// end inline asm
	st.global.f32 	[%rd39+12], %f28;
	add.s64 	%rd46, %rd46, 4;
$L__BB0_10:
	setp.eq.s64 	%p8, %rd48, 0;
	@%p8 bra 	$L__BB0_13;
	shl.b64 	%rd40, %rd46, 2;
	add.s64 	%rd50, %rd1, %rd40;
	shl.b64 	%rd41, %rd46, 1;
	add.s64 	%rd49, %rd2, %rd41;
$L__BB0_12:
	.pragma "nounroll";
	ld.global.u16 	%rs29, [%rd49];
	// begin inline asm
	{  cvt.f32.f16 %f29, %rs29;}

	// end inline asm
	st.global.f32 	[%rd50], %f29;
	add.s64 	%rd50, %rd50, 4;
	add.s64 	%rd49, %rd49, 2;
	add.s64 	%rd48, %rd48, -1;
	setp.ne.s64 	%p9, %rd48, 0;
	@%p9 bra 	$L__BB0_12;
$L__BB0_13:
	ret;

}
.entry _Z10kern32to64PdPKfl(
	.param .u64 .ptr .align 1 _Z10kern32to64PdPKfl_param_0,
	.param .u64 .ptr .align 1 _Z10kern32to64PdPKfl_param_1,
	.param .u64 _Z10kern32to64PdPKfl_param_2
)
{
	.reg .pred 	%p<10>;
	.reg .b32 	%f<30>;
	.reg .b64 	%rd<51>;
	.reg .b64 	%fd<30>;

	ld.param.u64 	%rd29, [_Z10kern32to64PdPKfl_param_0];
	ld.param.u64 	%rd30, [_Z10kern32to64PdPKfl_param_1];
	ld.param.u64 	%rd28, [_Z10kern32to64PdPKfl_param_2];
	cvta.to.global.u64 	%rd1, %rd29;
	cvta.to.global.u64 	%rd2, %rd30;
	setp.lt.s64 	%p1, %rd28, 1;
	@%p1 bra 	$L__BB1_13;
	and.b64  	%rd3, %rd28, 15;
	setp.lt.u64 	%p2, %rd28, 16;
	mov.b64 	%rd46, 0;
	@%p2 bra 	$L__BB1_4;
	and.b64  	%rd46, %rd28, 9223372036854775792;
	add.s64 	%rd43, %rd2, 32;
	add.s64 	%rd42, %rd1, 64;
	mov.u64 	%rd44, %rd46;
$L__BB1_3:
	.pragma "nounroll";
	ld.global.f32 	%f1, [%rd43+-32];
	cvt.f64.f32 	%fd1, %f1;
	st.global.f64 	[%rd42+-64], %fd1;
	ld.global.f32 	%f2, [%rd43+-28];
	cvt.f64.f32 	%fd2, %f2;
	st.global.f64 	[%rd42+-56], %fd2;
	ld.global.f32 	%f3, [%rd43+-24];
	cvt.f64.f32 	%fd3, %f3;
	st.global.f64 	[%rd42+-48], %fd3;
	ld.global.f32 	%f4, [%rd43+-20];
	cvt.f64.f32 	%fd4, %f4;
	st.global.f64 	[%rd42+-40], %fd4;
	ld.global.f32 	%f5, [%rd43+-16];
	cvt.f64.f32 	%fd5, %f5;
	st.global.f64 	[%rd42+-32], %fd5;
	ld.global.f32 	%f6, [%rd43+-12];
	cvt.f64.f32 	%fd6, %f6;
	st.global.f64 	[%rd42+-24], %fd6;
	ld.global.f32 	%f7, [%rd43+-8];
	cvt.f64.f32 	%fd7, %f7;
	st.global.f64 	[%rd42+-16], %fd7;
	ld.global.f32 	%f8, [%rd43+-4];
	cvt.f64.f32 	%fd8, %f8;
	st.global.f64 	[%rd42+-8], %fd8;
	ld.global.f32 	%f9, [%rd43];
	cvt.f64.f32 	%fd9, %f9;
	st.global.f64 	[%rd42], %fd9;
	ld.global.f32 	%f10, [%rd43+4];
	cvt.f64.f32 	%fd10, %f10;
	st.global.f64 	[%rd42+8], %fd10;
	ld.global.f32 	%f11, [%rd43+8];
	cvt.f64.f32 	%fd11, %f11;
	st.global.f64 	[%rd42+16], %fd11;
	ld.global.f32 	%f12, [%rd43+12];
	cvt.f64.f32 	%fd12, %f12;
	st.global.f64 	[%rd42+24], %fd12;
	ld.global.f32 	%f13, [%rd43+16];
	cvt.f64.f32 	%fd13, %f13;
	st.global.f64 	[%rd42+32], %fd13;
	ld.global.f32 	%f14, [%rd43+20];
	cvt.f64.f32 	%fd14, %f14;
	st.global.f64 	[%rd42+40], %fd14;
	ld.global.f32 	%f15, [%rd43+24];
	cvt.f64.f32 	%fd15, %f15;
	st.global.f64 	[%rd42+48], %fd15;
	ld.global.f32 	%f16, [%rd43+28];
	cvt.f64.f32 	%fd16, %f16;
	st.global.f64 	[%rd42+56], %fd16;
	add.s64 	%rd44, %rd44, -16;
	add.s64 	%rd43, %rd43, 64;
	add.s64 	%rd42, %rd42, 128;
	setp.ne.s64 	%p3, %rd44, 0;
	@%p3 bra 	$L__BB1_3;
$L__BB1_4:
	setp.eq.s64 	%p4, %rd3, 0;
	@%p4 bra 	$L__BB1_13;
	and.b64  	%rd14, %rd28, 7;
	setp.lt.u64 	%p5, %rd3, 8;
	@%p5 bra 	$L__BB1_7;
	shl.b64 	%rd32, %rd46, 2;
	add.s64 	%rd33, %rd2, %rd32;
	ld.global.f32 	%f17, [%rd33];
	cvt.f64.f32 	%fd17, %f17;
	shl.b64 	%rd34, %rd46, 3;
	add.s64 	%rd35, %rd1, %rd34;
	st.global.f64 	[%rd35], %fd17;
	ld.global.f32 	%f18, [%rd33+4];
	cvt.f64.f32 	%fd18, %f18;
	st.global.f64 	[%rd35+8], %fd18;
	ld.global.f32 	%f19, [%rd33+8];
	cvt.f64.f32 	%fd19, %f19;
	st.global.f64 	[%rd35+16], %fd19;
	ld.global.f32 	%f20, [%rd33+12];
	cvt.f64.f32 	%fd20, %f20;
	st.global.f64 	[%rd35+24], %fd20;
	ld.global.f32 	%f21, [%rd33+16];
	cvt.f64.f32 	%fd21, %f21;
	st.global.f64 	[%rd35+32], %fd21;
	ld.global.f32 	%f22, [%rd33+20];
	cvt.f64.f32 	%fd22, %f22;
	st.global.f64 	[%rd35+40], %fd22;
	ld.global.f32 	%f23, [%rd33+24];
	cvt.f64.f32 	%fd23, %f23;
	st.global.f64 	[%rd35+48], %fd23;
	ld.global.f32 	%f24, [%rd33+28];
	cvt.f64.f32 	%fd24, %f24;
	st.global.f64 	[%rd35+56], %fd24;
	add.s64 	%rd46, %rd46, 8;
$L__BB1_7:
	setp.eq.s64 	%p6, %rd14, 0;
	@%p6 bra 	$L__BB1_13;
	and.b64  	%rd48, %rd28, 3;
	setp.lt.u64 	%p7, %rd14, 4;
	@%p7 bra 	$L__BB1_10;
	shl.b64 	%rd36, %rd46, 2;
	add.s64 	%rd37, %rd2, %rd36;
	ld.global.f32 	%f25, [%rd37];
	cvt.f64.f32 	%fd25, %f25;
	shl.b64 	%rd38, %rd46, 3;
	add.s64 	%rd39, %rd1, %rd38;
	st.global.f64 	[%rd39], %fd25;
	ld.global.f32 	%f26, [%rd37+4];
	cvt.f64.f32 	%fd26, %f26;
	st.global.f64 	[%rd39+8], %fd26;
	ld.global.f32 	%f27, [%rd37+8];
	cvt.f64.f32 	%fd27, %f27;
	st.global.f64 	[%rd39+16], %fd27;
	ld.global.f32 	%f28, [%rd37+12];
	cvt.f64.f32 	%fd28, %f28;
	st.global.f64 	[%rd39+24], %fd28;
	add.s64 	%rd46, %rd46, 4;
$L__BB1_10:
	setp.eq.s64 	%p8, %rd48, 0;
	@%p8 bra 	$L__BB1_13;
	shl.b64 	%rd40, %rd46, 3;
	add.s64 	%rd50, %rd1, %rd40;
	shl.b64 	%rd41, %rd46, 2;
	add.s64 	%rd49, %rd2, %rd41;
$L__BB1_12:
	.pragma "nounroll";
	ld.global.f32 	%f29, [%rd49];
	cvt.f64.f32 	%fd29, %f29;
	st.global.f64 	[%rd50], %fd29;
	add.s64 	%rd50, %rd50, 8;
	add.s64 	%rd49, %rd49, 4;
	add.s64 	%rd48, %rd48, -1;
	setp.ne.s64 	%p9, %rd48, 0;
	@%p9 bra 	$L__BB1_12;
$L__BB1_13:
	ret;

}
.entry _Z13kern16SetDiagP6__halffi(
	.param .u64 .ptr .align 1 _Z13kern16SetDiagP6__halffi_param_0,
	.param .f32 _Z13kern16SetDiagP6__halffi_param_1,
	.param .u32 _Z13kern16SetDiagP6__halffi_param_2
)
{
	.reg .pred 	%p<10>;
	.reg .b16 	%rs<3>;
	.reg .b32 	%r<61>;
	.reg .b32 	%f<2>;
	.reg .b64 	%rd<66>;

	ld.param.u64 	%rd9, [_Z13kern16SetDiagP6__halffi_param_0];
	ld.param.f32 	%f1, [_Z13kern16SetDiagP6__halffi_param_1];
	ld.param.u32 	%r36, [_Z13kern16SetDiagP6__halffi_param_2];
	cvta.to.global.u64 	%rd1, %rd9;
	// begin inline asm
	{  cvt.rn.f16.f32 %rs2, %f1;}

	// end inline asm
	setp.lt.s32 	%p1, %r36, 1;
	@%p1 bra 	$L__BB2_12;
	and.b32  	%r1, %r36, 7;
	setp.lt.u32 	%p2, %r36, 8;
	mov.b32 	%r59, 0;
	@%p2 bra 	$L__BB2_4;
	and.b32  	%r59, %r36, 2147483640;
	neg.s32 	%r57, %r59;
	mul.lo.s32 	%r56, %r36, 7;
	shl.b32 	%r5, %r36, 3;
	add.s64 	%rd2, %rd1, 12;
	mul.lo.s32 	%r55, %r36, 6;
	add.s64 	%rd3, %rd1, 10;
	mul.lo.s32 	%r54, %r36, 5;
	shl.b32 	%r53, %r36, 2;
	add.s64 	%rd4, %rd1, 6;
	mul.lo.s32 	%r52, %r36, 3;
	add.s64 	%rd5, %rd1, 4;
	shl.b32 	%r51, %r36, 1;
	add.s64 	%rd6, %rd1, 2;
	add.s32 	%r11, %r5, 8;
	mov.b64 	%rd65, 0;
	mov.b32 	%r49, 0;
	mov.u32 	%r50, %r36;
$L__BB2_3:
	.pragma "nounroll";
	cvt.u64.u32 	%rd11, %r56;
	add.s64 	%rd12, %rd65, %rd11;
	shl.b64 	%rd13, %rd12, 1;
	add.s64 	%rd14, %rd1, %rd13;
	cvt.u64.u32 	%rd15, %r55;
	add.s64 	%rd16, %rd65, %rd15;
	shl.b64 	%rd17, %rd16, 1;
	add.s64 	%rd18, %rd2, %rd17;
	cvt.u64.u32 	%rd19, %r54;
	add.s64 	%rd20, %rd65, %rd19;
	shl.b64 	%rd21, %rd20, 1;
	add.s64 	%rd22, %rd3, %rd21;
	cvt.u64.u32 	%rd23, %r53;
	add.s64 	%rd24, %rd65, %rd23;
	shl.b64 	%rd25, %rd24, 1;
	add.s64 	%rd26, %rd1, %rd25;
	cvt.u64.u32 	%rd27, %r52;
	add.s64 	%rd28, %rd65, %rd27;
	shl.b64 	%rd29, %rd28, 1;
	add.s64 	%rd30, %rd4, %rd29;
	cvt.u64.u32 	%rd31, %r51;
	add.s64 	%rd32, %rd65, %rd31;
	shl.b64 	%rd33, %rd32, 1;
	add.s64 	%rd34, %rd5, %rd33;
	cvt.u64.u32 	%rd35, %r50;
	add.s64 	%rd36, %rd65, %rd35;
	shl.b64 	%rd37, %rd36, 1;
	add.s64 	%rd38, %rd6, %rd37;
	mul.wide.u32 	%rd39, %r49, 2;
	add.s64 	%rd40, %rd1, %rd39;
	st.global.u16 	[%rd40], %rs2;
	st.global.u16 	[%rd38], %rs2;
	st.global.u16 	[%rd34], %rs2;
	st.global.u16 	[%rd30], %rs2;
	st.global.u16 	[%rd26+8], %rs2;
	st.global.u16 	[%rd22], %rs2;
	st.global.u16 	[%rd18], %rs2;
	st.global.u16 	[%rd14+14], %rs2;
	add.s32 	%r57, %r57, 8;
	add.s64 	%rd65, %rd65, 8;
	add.s32 	%r56, %r56, %r5;
	add.s32 	%r55, %r55, %r5;
	add.s32 	%r54, %r54, %r5;
	add.s32 	%r53, %r53, %r5;
	add.s32 	%r52, %r52, %r5;
	add.s32 	%r51, %r51, %r5;
	add.s32 	%r50, %r50, %r5;
	add.s32 	%r49, %r49, %r11;
	setp.ne.s32 	%p3, %r57, 0;
	@%p3 bra 	$L__BB2_3;
$L__BB2_4:
	setp.eq.s32 	%p4, %r1, 0;
	@%p4 bra 	$L__BB2_12;
	and.b32  	%r31, %r36, 3;
	setp.lt.u32 	%p5, %r1, 4;
	@%p5 bra 	$L__BB2_7;
	mul.lo.s32 	%r39, %r59, %r36;
	add.s32 	%r40, %r39, %r59;
	mul.wide.u32 	%rd41, %r40, 2;
	add.s64 	%rd42, %rd1, %rd41;
	st.global.u16 	[%rd42], %rs2;
	add.s32 	%r41, %r39, %r36;
	cvt.u64.u32 	%rd43, %r41;
	cvt.u64.u32 	%rd44, %r59;
	add.s64 	%rd45, %rd43, %rd44;
	shl.b64 	%rd46, %rd45, 1;
	add.s64 	%rd47, %rd1, %rd46;
	st.global.u16 	[%rd47+2], %rs2;
	add.s32 	%r42, %r41, %r36;
	cvt.u64.u32 	%rd48, %r42;
	add.s64 	%rd49, %rd48, %rd44;
	shl.b64 	%rd50, %rd49, 1;
	add.s64 	%rd51, %rd1, %rd50;
	st.global.u16 	[%rd51+4], %rs2;
	add.s32 	%r43, %r42, %r36;
	cvt.u64.u32 	%rd52, %r43;
	add.s64 	%rd53, %rd52, %rd44;
	shl.b64 	%rd54, %rd53, 1;
	add.s64 	%rd55, %rd1, %rd54;
	st.global.u16 	[%rd55+6], %rs2;
	add.s32 	%r59, %r59, 4;
$L__BB2_7:
	setp.eq.s32 	%p6, %r31, 0;
	@%p6 bra 	$L__BB2_12;
	setp.eq.s32 	%p7, %r31, 1;
	@%p7 bra 	$L__BB2_10;
	mul.lo.s32 	%r44, %r59, %r36;
	add.s32 	%r45, %r44, %r59;
	mul.wide.u32 	%rd56, %r45, 2;
	add.s64 	%rd57, %rd1, %rd56;
	st.global.u16 	[%rd57], %rs2;
	add.s32 	%r46, %r44, %r36;
	cvt.u64.u32 	%rd58, %r46;
	cvt.u64.u32 	%rd59, %r59;
	add.s64 	%rd60, %rd58, %rd59;
	shl.b64 	%rd61, %rd60, 1;
	add.s64 	%rd62, %rd1, %rd61;
	st.global.u16 	[%rd62+2], %rs2;
	add.s32 	%r59, %r59, 2;
$L__BB2_10:
	and.b32  	%r47, %r36, 1;
	setp.eq.b32 	%p8, %r47, 1;
	not.pred 	%p9, %p8;
	@%p9 bra 	$L__BB2_12;
	mad.lo.s32 	%r48, %r59, %r36, %r59;
	mul.wide.u32 	%rd63, %r48, 2;
	add.s64 	%rd64, %rd1, %rd63;
	st.global.u16 	[%rd64], %rs2;
$L__BB2_12:
	ret;

}
.entry _Z13kern32SetDiagPffi(
	.param .u64 .ptr .align 1 _Z13kern32SetDiagPffi_param_0,
	.param .f32 _Z13kern32SetDiagPffi_param_1,
	.param .u32 _Z13kern32SetDiagPffi_param_2
)
{
	.reg .pred 	%p<10>;
	.reg .b32 	%r<61>;
	.reg .b32 	%f<2>;
	.reg .b64 	%rd<66>;

	ld.param.u64 	%rd9, [_Z13kern32SetDiagPffi_param_0];
	ld.param.f32 	%f1, [_Z13kern32SetDiagPffi_param_1];
	ld.param.u32 	%r36, [_Z13kern32SetDiagPffi_param_2];
	cvta.to.global.u64 	%rd1, %rd9;
	setp.lt.s32 	%p1, %r36, 1;
	@%p1 bra 	$L__BB3_12;
	and.b32  	%r1, %r36, 7;
	setp.lt.u32 	%p2, %r36, 8;
	mov.b32 	%r59, 0;
	@%p2 bra 	$L__BB3_4;
	and.b32  	%r59, %r36, 2147483640;
	neg.s32 	%r57, %r59;
	mul.lo.s32 	%r56, %r36, 7;
	shl.b32 	%r5, %r36, 3;
	add.s64 	%rd2, %rd1, 24;
	mul.lo.s32 	%r55, %r36, 6;
	mul.lo.s32 	%r54, %r36, 5;
	add.s64 	%rd3, %rd1, 16;
	shl.b32 	%r53, %r36, 2;
	add.s64 	%rd4, %rd1, 12;
	mul.lo.s32 	%r52, %r36, 3;
	add.s64 	%rd5, %rd1, 8;
	shl.b32 	%r51, %r36, 1;
	add.s64 	%rd6, %rd1, 4;
	add.s32 	%r11, %r5, 8;
	mov.b64 	%rd65, 0;
	mov.b32 	%r49, 0;
	mov.u32 	%r50, %r36;
$L__BB3_3:
	.pragma "nounroll";
	cvt.u64.u32 	%rd11, %r56;
	add.s64 	%rd12, %rd65, %rd11;
	shl.b64 	%rd13, %rd12, 2;
	add.s64 	%rd14, %rd1, %rd13;
	cvt.u64.u32 	%rd15, %r55;
	add.s64 	%rd16, %rd65, %rd15;
	shl.b64 	%rd17, %rd16, 2;
	add.s64 	%rd18, %rd2, %rd17;
	cvt.u64.u32 	%rd19, %r54;
	add.s64 	%rd20, %rd65, %rd19;
	shl.b64 	%rd21, %rd20, 2;
	add.s64 	%rd22, %rd1, %rd21;
	cvt.u64.u32 	%rd23, %r53;
	add.s64 	%rd24, %rd65, %rd23;
	shl.b64 	%rd25, %rd24, 2;
	add.s64 	%rd26, %rd3, %rd25;
	cvt.u64.u32 	%rd27, %r52;
	add.s64 	%rd28, %rd65, %rd27;
	shl.b64 	%rd29, %rd28, 2;
	add.s64 	%rd30, %rd4, %rd29;
	cvt.u64.u32 	%rd31, %r51;
	add.s64 	%rd32, %rd65, %rd31;
	shl.b64 	%rd33, %rd32, 2;
	add.s64 	%rd34, %rd5, %rd33;
	cvt.u64.u32 	%rd35, %r50;
	add.s64 	%rd36, %rd65, %rd35;
	shl.b64 	%rd37, %rd36, 2;
	add.s64 	%rd38, %rd6, %rd37;
	mul.wide.u32 	%rd39, %r49, 4;
	add.s64 	%rd40, %rd1, %rd39;
	st.global.f32 	[%rd40], %f1;
	st.global.f32 	[%rd38], %f1;
	st.global.f32 	[%rd34], %f1;
	st.global.f32 	[%rd30], %f1;
	st.global.f32 	[%rd26], %f1;
	st.global.f32 	[%rd22+20], %f1;
	st.global.f32 	[%rd18], %f1;
	st.global.f32 	[%rd14+28], %f1;
	add.s32 	%r57, %r57, 8;
	add.s64 	%rd65, %rd65, 8;
	add.s32 	%r56, %r56, %r5;
	add.s32 	%r55, %r55, %r5;
	add.s32 	%r54, %r54, %r5;
	add.s32 	%r53, %r53, %r5;
	add.s32 	%r52, %r52, %r5;
	add.s32 	%r51, %r51, %r5;
	add.s32 	%r50, %r50, %r5;
	add.s32 	%r49, %r49, %r11;
	setp.ne.s32 	%p3, %r57, 0;
	@%p3 bra 	$L__BB3_3;
$L__BB3_4:
	setp.eq.s32 	%p4, %r1, 0;
	@%p4 bra 	$L__BB3_12;
	and.b32  	%r31, %r36, 3;
	setp.lt.u32 	%p5, %r1, 4;
	@%p5 bra 	$L__BB3_7;
	mul.lo.s32 	%r39, %r59, %r36;
	add.s32 	%r40, %r39, %r59;
	mul.wide.u32 	%rd41, %r40, 4;
	add.s64 	%rd42, %rd1, %rd41;
	st.global.f32 	[%rd42], %f1;
	add.s32 	%r41, %r39, %r36;
	cvt.u64.u32 	%rd43, %r41;
	cvt.u64.u32 	%rd44, %r59;
	add.s64 	%rd45, %rd43, %rd44;
	shl.b64 	%rd46, %rd45, 2;
	add.s64 	%rd47, %rd1, %rd46;
	st.global.f32 	[%rd47+4], %f1;
	add.s32 	%r42, %r41, %r36;
	cvt.u64.u32 	%rd48, %r42;
	add.s64 	%rd49, %rd48, %rd44;
	shl.b64 	%rd50, %rd49, 2;
	add.s64 	%rd51, %rd1, %rd50;
	st.global.f32 	[%rd51+8], %f1;
	add.s32 	%r43, %r42, %r36;
	cvt.u64.u32 	%rd52, %r43;
	add.s64 	%rd53, %rd52, %rd44;
	shl.b64 	%rd54, %rd53, 2;
	add.s64 	%rd55, %rd1, %rd54;
	st.global.f32 	[%rd55+12], %f1;
	add.s32 	%r59, %r59, 4;
$L__BB3_7:
	setp.eq.s32 	%p6, %r31, 0;
	@%p6 bra 	$L__BB3_12;
	setp.eq.s32 	%p7, %r31, 1;
	@%p7 bra 	$L__BB3_10;
	mul.lo.s32 	%r44, %r59, %r36;
	add.s32 	%r45, %r44, %r59;
	mul.wide.u32 	%rd56, %r45, 4;
	add.s64 	%rd57, %rd1, %rd56;
	st.global.f32 	[%rd57], %f1;
	add.s32 	%r46, %r44, %r36;
	cvt.u64.u32 	%rd58, %r46;
	cvt.u64.u32 	%rd59, %r59;
	add.s64 	%rd60, %rd58, %rd59;
	shl.b64 	%rd61, %rd60, 2;
	add.s64 	%rd62, %rd1, %rd61;
	st.global.f32 	[%rd62+4], %f1;
	add.s32 	%r59, %r59, 2;
$L__BB3_10:
	and.b32  	%r47, %r36, 1;
	setp.eq.b32 	%p8, %r47, 1;
	not.pred 	%p9, %p8;
	@%p9 bra 	$L__BB3_12;
	mad.lo.s32 	%r48, %r59, %r36, %r59;
	mul.wide.u32 	%rd63, %r48, 4;
	add.s64 	%rd64, %rd1, %rd63;
	st.global.f32 	[%rd64], %f1;
$L__BB3_12:
	ret;

}
.entry _Z13kern64SetDiagPddi(
	.param .u64 .ptr .align 1 _Z13kern64SetDiagPddi_param_0,
	.param .f64 _Z13kern64SetDiagPddi_param_1,
	.param .u32 _Z13kern64SetDiagPddi_param_2
)
{
	.reg .pred 	%p<10>;
	.reg .b32 	%r<61>;
	.reg .b64 	%rd<66>;
	.reg .b64 	%fd<2>;

	ld.param.u64 	%rd9, [_Z13kern64SetDiagPddi_param_0];
	ld.param.f64 	%fd1, [_Z13kern64SetDiagPddi_param_1];
	ld.param.u32 	%r36, [_Z13kern64SetDiagPddi_param_2];
	cvta.to.global.u64 	%rd1, %rd9;
	setp.lt.s32 	%p1, %r36, 1;
	@%p1 bra 	$L__BB4_12;
	and.b32  	%r1, %r36, 7;
	setp.lt.u32 	%p2, %r36, 8;
	mov.b32 	%r59, 0;
	@%p2 bra 	$L__BB4_4;
	and.b32  	%r59, %r36, 2147483640;
	neg.s32 	%r57, %r59;
	mul.lo.s32 	%r56, %r36, 7;
	shl.b32 	%r5, %r36, 3;
	add.s64 	%rd2, %rd1, 48;
	mul.lo.s32 	%r55, %r36, 6;
	mul.lo.s32 	%r54, %r36, 5;
	add.s64 	%rd3, %rd1, 32;
	shl.b32 	%r53, %r36, 2;
	add.s64 	%rd4, %rd1, 24;
	mul.lo.s32 	%r52, %r36, 3;
	add.s64 	%rd5, %rd1, 16;
	shl.b32 	%r51, %r36, 1;
	add.s64 	%rd6, %rd1, 8;
	add.s32 	%r11, %r5, 8;
	mov.b64 	%rd65, 0;
	mov.b32 	%r49, 0;
	mov.u32 	%r50, %r36;
$L__BB4_3:
	.pragma "nounroll";
	cvt.u64.u32 	%rd11, %r56;
	add.s64 	%rd12, %rd65, %rd11;
	shl.b64 	%rd13, %rd12, 3;
	add.s64 	%rd14, %rd1, %rd13;
	cvt.u64.u32 	%rd15, %r55;
	add.s64 	%rd16, %rd65, %rd15;
	shl.b64 	%rd17, %rd16, 3;
	add.s64 	%rd18, %rd2, %rd17;
	cvt.u64.u32 	%rd19, %r54;
	add.s64 	%rd20, %rd65, %rd19;
	shl.b64 	%rd21, %rd20, 3;
	add.s64 	%rd22, %rd1, %rd21;
	cvt.u64.u32 	%rd23, %r53;
	add.s64 	%rd24, %rd65, %rd23;
	shl.b64 	%rd25, %rd24, 3;
	add.s64 	%rd26, %rd3, %rd25;
	cvt.u64.u32 	%rd27, %r52;
	add.s64 	%rd28, %rd65, %rd27;
	shl.b64 	%rd29, %rd28, 3;
	add.s64 	%rd30, %rd4, %rd29;
	cvt.u64.u32 	%rd31, %r51;
	add.s64 	%rd32, %rd65, %rd31;
	shl.b64 	%rd33, %rd32, 3;
	add.s64 	%rd34, %rd5, %rd33;
	cvt.u64.u32 	%rd35, %r50;
	add.s64 	%rd36, %rd65, %rd35;
	shl.b64 	%rd37, %rd36, 3;
	add.s64 	%rd38, %rd6, %rd37;
	mul.wide.u32 	%rd39, %r49, 8;
	add.s64 	%rd40, %rd1, %rd39;
	st.global.f64 	[%rd40], %fd1;
	st.global.f64 	[%rd38], %fd1;
	st.global.f64 	[%rd34], %fd1;
	st.global.f64 	[%rd30], %fd1;
	st.global.f64 	[%rd26], %fd1;
	st.global.f64 	[%rd22+40], %fd1;
	st.global.f64 	[%rd18], %fd1;
	st.global.f64 	[%rd14+56], %fd1;
	add.s32 	%r57, %r57, 8;
	add.s64 	%rd65, %rd65, 8;
	add.s32 	%r56, %r56, %r5;
	add.s32 	%r55, %r55, %r5;
	add.s32 	%r54, %r54, %r5;
	add.s32 	%r53, %r53, %r5;
	add.s32 	%r52, %r52, %r5;
	add.s32 	%r51, %r51, %r5;
	add.s32 	%r50, %r50, %r5;
	add.s32 	%r49, %r49, %r11;
	setp.ne.s32 	%p3, %r57, 0;
	@%p3 bra 	$L__BB4_3;
$L__BB4_4:
	setp.eq.s32 	%p4, %r1, 0;
	@%p4 bra 	$L__BB4_12;
	and.b32  	%r31, %r36, 3;
	setp.lt.u32 	%p5, %r1, 4;
	@%p5 bra 	$L__BB4_7;
	mul.lo.s32 	%r39, %r59, %r36;
	add.s32 	%r40, %r39, %r59;
	mul.wide.u32 	%rd41, %r40, 8;
	add.s64 	%rd42, %rd1, %rd41;
	st.global.f64 	[%rd42], %fd1;
	add.s32 	%r41, %r39, %r36;
	cvt.u64.u32 	%rd43, %r41;
	cvt.u64.u32 	%rd44, %r59;
	add.s64 	%rd45, %rd43, %rd44;
	shl.b64 	%rd46, %rd45, 3;
	add.s64 	%rd47, %rd1, %rd46;
	st.global.f64 	[%rd47+8], %fd1;
	add.s32 	%r42, %r41, %r36;
	cvt.u64.u32 	%rd48, %r42;
	add.s64 	%rd49, %rd48, %rd44;
	shl.b64 	%rd50, %rd49, 3;
	add.s64 	%rd51, %rd1, %rd50;
	st.global.f64 	[%rd51+16], %fd1;
	add.s32 	%r43, %r42, %r36;
	cvt.u64.u32 	%rd52, %r43;
	add.s64 	%rd53, %rd52, %rd44;
	shl.b64 	%rd54, %rd53, 3;
	add.s64 	%rd55, %rd1, %rd54;
	st.global.f64 	[%rd55+24], %fd1;
	add.s32 	%r59, %r59, 4;
$L__BB4_7:
	setp.eq.s32 	%p6, %r31, 0;
	@%p6 bra 	$L__BB4_12;
	setp.eq.s32 	%p7, %r31, 1;
	@%p7 bra 	$L__BB4_10;
	mul.lo.s32 	%r44, %r59, %r36;
	add.s32 	%r45, %r44, %r59;
	mul.wide.u32 	%rd56, %r45, 8;
	add.s64 	%rd57, %rd1, %rd56;
	st.global.f64 	[%rd57], %fd1;
	add.s32 	%r46, %r44, %r36;
	cvt.u64.u32 	%rd58, %r46;
	cvt.u64.u32 	%rd59, %r59;
	add.s64 	%rd60, %rd58, %rd59;
	shl.b64 	%rd61, %rd60, 3;
	add.s64 	%rd62, %rd1, %rd61;
	st.global.f64 	[%rd62+8], %fd1;
	add.s32 	%r59, %r59, 2;
$L__BB4_10:
	and.b32  	%r47, %r36, 1;
	setp.eq.b32 	%p8, %r47, 1;
	not.pred 	%p9, %p8;
	@%p9 bra 	$L__BB4_12;
	mad.lo.s32 	%r48, %r59, %r36, %r59;
	mul.wide.u32 	%rd63, %r48, 8;
	add.s64 	%rd64, %rd1, %rd63;
	st.global.f64 	[%rd64], %fd1;
$L__BB4_12:
	ret;

}
.entry _Z10kern16NormPK6__halfl(
	.param .u64 .ptr .align 1 _Z10kern16NormPK6__halfl_param_0,
	.param .u64 _Z10kern16NormPK6__halfl_param_1
)
{
	.reg .pred 	%p<10>;
	.reg .b16 	%rs<30>;
	.reg .b32 	%f<30>;
	.reg .b64 	%rd<36>;
	.reg .b64 	%fd<84>;

	ld.param.u64 	%rd22, [_Z10kern16NormPK6__halfl_param_0];
	ld.param.u64 	%rd21, [_Z10kern16NormPK6__halfl_param_1];
	cvta.to.global.u64 	%rd1, %rd22;
	setp.lt.s64 	%p1, %rd21, 1;
	mov.f64 	%fd83, 0d0000000000000000;
	@%p1 bra 	$L__BB5_13;
	and.b64  	%rd2, %rd21, 15;
	setp.lt.u64 	%p2, %rd21, 16;
	mov.f64 	%fd83, 0d0000000000000000;
	mov.b64 	%rd32, 0;
	@%p2 bra 	$L__BB5_4;
	and.b64  	%rd32, %rd21, 9223372036854775792;
	add.s64 	%rd29, %rd1, 16;
	mov.f64 	%fd83, 0d0000000000000000;
	mov.u64 	%rd30, %rd32;
$L__BB5_3:
	.pragma "nounroll";
	ld.global.u16 	%rs1, [%rd29+-16];
	// begin inline asm
	{  cvt.f32.f16 %f1, %rs1;}

	// end inline asm
	cvt.f64.f32 	%fd18, %f1;
	fma.rn.f64 	%fd19, %fd18, %fd18, %fd83;
	ld.global.u16 	%rs2, [%rd29+-14];
	// begin inline asm
	{  cvt.f32.f16 %f2, %rs2;}

	// end inline asm
	cvt.f64.f32 	%fd20, %f2;
	fma.rn.f64 	%fd21, %fd20, %fd20, %fd19;
	ld.global.u16 	%rs3, [%rd29+-12];
	// begin inline asm
	{  cvt.f32.f16 %f3, %rs3;}

	// end inline asm
	cvt.f64.f32 	%fd22, %f3;
	fma.rn.f64 	%fd23, %fd22, %fd22, %fd21;
	ld.global.u16 	%rs4, [%rd29+-10];
	// begin inline asm
	{  cvt.f32.f16 %f4, %rs4;}

	// end inline asm
	cvt.f64.f32 	%fd24, %f4;
	fma.rn.f64 	%fd25, %fd24, %fd24, %fd23;
	ld.global.u16 	%rs5, [%rd29+-8];
	// begin inline asm
	{  cvt.f32.f16 %f5, %rs5;}

	// end inline asm
	cvt.f64.f32 	%fd26, %f5;
	fma.rn.f64 	%fd27, %fd26, %fd26, %fd25;
	ld.global.u16 	%rs6, [%rd29+-6];
	// begin inline asm
	{  cvt.f32.f16 %f6, %rs6;}

	// end inline asm
	cvt.f64.f32 	%fd28, %f6;
	fma.rn.f64 	%fd29, %fd28, %fd28, %fd27;
	ld.global.u16 	%rs7, [%rd29+-4];
	// begin inline asm
	{  cvt.f32.f16 %f7, %rs7;}

	// end inline asm
	cvt.f64.f32 	%fd30, %f7;
	fma.rn.f64 	%fd31, %fd30, %fd30, %fd29;
	ld.global.u16 	%rs8, [%rd29+-2];
	// begin inline asm
	{  cvt.f32.f16 %f8, %rs8;}

	// end inline asm
	cvt.f64.f32 	%fd32, %f8;
	fma.rn.f64 	%fd33, %fd32, %fd32, %fd31;
	ld.global.u16 	%rs9, [%rd29];
	// begin inline asm
	{  cvt.f32.f16 %f9, %rs9;}

	// end inline asm
	cvt.f64.f32 	%fd34, %f9;
	fma.rn.f64 	%fd35, %fd34, %fd34, %fd33;
	ld.global.u16 	%rs10, [%rd29+2];
	// begin inline asm
	{  cvt.f32.f16 %f10, %rs10;}

	// end inline asm
	cvt.f64.f32 	%fd36, %f10;
	fma.rn.f64 	%fd37, %fd36, %fd36, %fd35;
	ld.global.u16 	%rs11, [%rd29+4];
	// begin inline asm
	{  cvt.f32.f16 %f11, %rs11;}

	// end inline asm
	cvt.f64.f32 	%fd38, %f11;
	fma.rn.f64 	%fd39, %fd38, %fd38, %fd37;
	ld.global.u16 	%rs12, [%rd29+6];
	// begin inline asm
	{  cvt.f32.f16 %f12, %rs12;}

	// end inline asm
	cvt.f64.f32 	%fd40, %f12;
	fma.rn.f64 	%fd41, %fd40, %fd40, %fd39;
	ld.global.u16 	%rs13, [%rd29+8];
	// begin inline asm
	{  cvt.f32.f16 %f13, %rs13;}

	// end inline asm
	cvt.f64.f32 	%fd42, %f13;
	fma.rn.f64 	%fd43, %fd42, %fd42, %fd41;
	ld.global.u16 	%rs14, [%rd29+10];
	// begin inline asm
	{  cvt.f32.f16 %f14, %rs14;}

	// end inline asm
	cvt.f64.f32 	%fd44, %f14;
	fma.rn.f64 	%fd45, %fd44, %fd44, %fd43;
	ld.global.u16 	%rs15, [%rd29+12];
	// begin inline asm
	{  cvt.f32.f16 %f15, %rs15;}

	// end inline asm
	cvt.f64.f32 	%fd46, %f15;
	fma.rn.f64 	%fd47, %fd46, %fd46, %fd45;
	ld.global.u16 	%rs16, [%rd29+14];
	// begin inline asm
	{  cvt.f32.f16 %f16, %rs16;}

	// end inline asm
	cvt.f64.f32 	%fd48, %f16;
	fma.rn.f64 	%fd83, %fd48, %fd48, %fd47;
	add.s64 	%rd30, %rd30, -16;
	add.s64 	%rd29, %rd29, 32;
	setp.ne.s64 	%p3, %rd30, 0;
	@%p3 bra 	$L__BB5_3;
$L__BB5_4:
	setp.eq.s64 	%p4, %rd2, 0;
	@%p4 bra 	$L__BB5_13;
	and.b64  	%rd10, %rd21, 7;
	setp.lt.u64 	%p5, %rd2, 8;
	@%p5 bra 	$L__BB5_7;
	shl.b64 	%rd24, %rd32, 1;
	add.s64 	%rd25, %rd1, %rd24;
	ld.global.u16 	%rs17, [%rd25];
	// begin inline asm
	{  cvt.f32.f16 %f17, %rs17;}

	// end inline asm
	cvt.f64.f32 	%fd50, %f17;
	fma.rn.f64 	%fd51, %fd50, %fd50, %fd83;
	ld.global.u16 	%rs18, [%rd25+2];
	// begin inline asm
	{  cvt.f32.f16 %f18, %rs18;}

	// end inline asm
	cvt.f64.f32 	%fd52, %f18;
	fma.rn.f64 	%fd53, %fd52, %fd52, %fd51;
	ld.global.u16 	%rs19, [%rd25+4];
	// begin inline asm
	{  cvt.f32.f16 %f19, %rs19;}

	// end inline asm
	cvt.f64.f32 	%fd54, %f19;
	fma.rn.f64 	%fd55, %fd54, %fd54, %fd53;
	ld.global.u16 	%rs20, [%rd25+6];
	// begin inline asm
	{  cvt.f32.f16 %f20, %rs20;}

	// end inline asm
	cvt.f64.f32 	%fd56, %f20;
	fma.rn.f64 	%fd57, %fd56, %fd56, %fd55;
	ld.global.u16 	%rs21, [%rd25+8];
	// begin inline asm
	{  cvt.f32.f16 %f21, %rs21;}

	// end inline asm
	cvt.f64.f32 	%fd58, %f21;
	fma.rn.f64 	%fd59, %fd58, %fd58, %fd57;
	ld.global.u16 	%rs22, [%rd25+10];
	// begin inline asm
	{  cvt.f32.f16 %f22, %rs22;}

	// end inline asm
	cvt.f64.f32 	%fd60, %f22;
	fma.rn.f64 	%fd61, %fd60, %fd60, %fd59;
	ld.global.u16 	%rs23, [%rd25+12];
	// begin inline asm
	{  cvt.f32.f16 %f23, %rs23;}

	// end inline asm
	cvt.f64.f32 	%fd62, %f23;
	fma.rn.f64 	%fd63, %fd62, %fd62, %fd61;
	ld.global.u16 	%rs24, [%rd25+14];
	// begin inline asm
	{  cvt.f32.f16 %f24, %rs24;}

	// end inline asm
	cvt.f64.f32 	%fd64, %f24;
	fma.rn.f64 	%fd83, %fd64, %fd64, %fd63;
	add.s64 	%rd32, %rd32, 8;
$L__BB5_7:
	setp.eq.s64 	%p6, %rd10, 0;
	@%p6 bra 	$L__BB5_13;
	and.b64  	%rd34, %rd21, 3;
	setp.lt.u64 	%p7, %rd10, 4;
	@%p7 bra 	$L__BB5_10;
	shl.b64 	%rd26, %rd32, 1;
	add.s64 	%rd27, %rd1, %rd26;
	ld.global.u16 	%rs25, [%rd27];
	// begin inline asm
	{  cvt.f32.f16 %f25, %rs25;}

	// end inline asm
	cvt.f64.f32 	%fd66, %f25;
	fma.rn.f64 	%fd67, %fd66, %fd66, %fd83;
	ld.global.u16 	%rs26, [%rd27+2];
	// begin inline asm
	{  cvt.f32.f16 %f26, %rs26;}

	// end inline asm
	cvt.f64.f32 	%fd68, %f26;
	fma.rn.f64 	%fd69, %fd68, %fd68, %fd67;
	ld.global.u16 	%rs27, [%rd27+4];
	// begin inline asm
	{  cvt.f32.f16 %f27, %rs27;}

	// end inline asm
	cvt.f64.f32 	%fd70, %f27;
	fma.rn.f64 	%fd71, %fd70, %fd70, %fd69;
	ld.global.u16 	%rs28, [%rd27+6];
	// begin inline asm
	{  cvt.f32.f16 %f28, %rs28;}

	// end inline asm
	cvt.f64.f32 	%fd72, %f28;
	fma.rn.f64 	%fd83, %fd72, %fd72, %fd71;
	add.s64 	%rd32, %rd32, 4;
$L__BB5_10:
	setp.eq.s64 	%p8, %rd34, 0;
	@%p8 bra 	$L__BB5_13;
	shl.b64 	%rd28, %rd32, 1;
	add.s64 	%rd35, %rd1, %rd28;
$L__BB5_12:
	.pragma "nounroll";
	ld.global.u16 	%rs29, [%rd35];
	// begin inline asm
	{  cvt.f32.f16 %f29, %rs29;}

	// end inline asm
	cvt.f64.f32 	%fd73, %f29;
	fma.rn.f64 	%fd83, %fd73, %fd73, %fd83;
	add.s64 	%rd35, %rd35, 2;
	add.s64 	%rd34, %rd34, -1;
	setp.ne.s64 	%p9, %rd34, 0;
	@%p9 bra 	$L__BB5_12;
$L__BB5_13:
	sqrt.rn.f64 	%fd74, %fd83;
	st.global.f64 	[d_froNorm], %fd74;
	ret;

}
.entry _Z10kern32NormPKfl(
	.param .u64 .ptr .align 1 _Z10kern32NormPKfl_param_0,
	.param .u64 _Z10kern32NormPKfl_param_1
)
{
	.reg .pred 	%p<10>;
	.reg .b32 	%f<30>;
	.reg .b64 	%rd<36>;
	.reg .b64 	%fd<84>;

	ld.param.u64 	%rd22, [_Z10kern32NormPKfl_param_0];
	ld.param.u64 	%rd21, [_Z10kern32NormPKfl_param_1];
	cvta.to.global.u64 	%rd1, %rd22;
	setp.lt.s64 	%p1, %rd21, 1;
	mov.f64 	%fd83, 0d0000000000000000;
	@%p1 bra 	$L__BB6_13;
	and.b64  	%rd2, %rd21, 15;
	setp.lt.u64 	%p2, %rd21, 16;
	mov.f64 	%fd83, 0d0000000000000000;
	mov.b64 	%rd32, 0;
	@%p2 bra 	$L__BB6_4;
	and.b64  	%rd32, %rd21, 9223372036854775792;
	add.s64 	%rd29, %rd1, 32;
	mov.f64 	%fd83, 0d0000000000000000;
	mov.u64 	%rd30, %rd32;
$L__BB6_3:
	.pragma "nounroll";
	ld.global.f32 	%f1, [%rd29+-32];
	cvt.f64.f32 	%fd18, %f1;
	fma.rn.f64 	%fd19, %fd18, %fd18, %fd83;
	ld.global.f32 	%f2, [%rd29+-28];
	cvt.f64.f32 	%fd20, %f2;
	fma.rn.f64 	%fd21, %fd20, %fd20, %fd19;
	ld.global.f32 	%f3, [%rd29+-24];
	cvt.f64.f32 	%fd22, %f3;
	fma.rn.f64 	%fd23, %fd22, %fd22, %fd21;
	ld.global.f32 	%f4, [%rd29+-20];
	cvt.f64.f32 	%fd24, %f4;
	fma.rn.f64 	%fd25, %fd24, %fd24, %fd23;
	ld.global.f32 	%f5, [%rd29+-16];
	cvt.f64.f32 	%fd26, %f5;
	fma.rn.f64 	%fd27, %fd26, %fd26, %fd25;
	ld.global.f32 	%f6, [%rd29+-12];
	cvt.f64.f32 	%fd28, %f6;
	fma.rn.f64 	%fd29, %fd28, %fd28, %fd27;
	ld.global.f32 	%f7, [%rd29+-8];
	cvt.f64.f32 	%fd30, %f7;
	fma.rn.f64 	%fd31, %fd30, %fd30, %fd29;
	ld.global.f32 	%f8, [%rd29+-4];
	cvt.f64.f32 	%fd32, %f8;
	fma.rn.f64 	%fd33, %fd32, %fd32, %fd31;
	ld.global.f32 	%f9, [%rd29];
	cvt.f64.f32 	%fd34, %f9;
	fma.rn.f64 	%fd35, %fd34, %fd34, %fd33;
	ld.global.f32 	%f10, [%rd29+4];
	cvt.f64.f32 	%fd36, %f10;
	fma.rn.f64 	%fd37, %fd36, %fd36, %fd35;
	ld.global.f32 	%f11, [%rd29+8];
	cvt.f64.f32 	%fd38, %f11;
	fma.rn.f64 	%fd39, %fd38, %fd38, %fd37;
	ld.global.f32 	%f12, [%rd29+12];
	cvt.f64.f32 	%fd40, %f12;
	fma.rn.f64 	%fd41, %fd40, %fd40, %fd39;
	ld.global.f32 	%f13, [%rd29+16];
	cvt.f64.f32 	%fd42, %f13;
	fma.rn.f64 	%fd43, %fd42, %fd42, %fd41;
	ld.global.f32 	%f14, [%rd29+20];
	cvt.f64.f32 	%fd44, %f14;
	fma.rn.f64 	%fd45, %fd44, %fd44, %fd43;
	ld.global.f32 	%f15, [%rd29+24];
	cvt.f64.f32 	%fd46, %f15;
	fma.rn.f64 	%fd47, %fd46, %fd46, %fd45;
	ld.global.f32 	%f16, [%rd29+28];
	cvt.f64.f32 	%fd48, %f16;
	fma.rn.f64 	%fd83, %fd48, %fd48, %fd47;
	add.s64 	%rd30, %rd30, -16;
	add.s64 	%rd29, %rd29, 64;
	setp.ne.s64 	%p3, %rd30, 0;
	@%p3 bra 	$L__BB6_3;
$L__BB6_4:
	setp.eq.s64 	%p4, %rd2, 0;
	@%p4 bra 	$L__BB6_13;
	and.b64  	%rd10, %rd21, 7;
	setp.lt.u64 	%p5, %rd2, 8;
	@%p5 bra 	$L__BB6_7;
	shl.b64 	%rd24, %rd32, 2;
	add.s64 	%rd25, %rd1, %rd24;
	ld.global.f32 	%f17, [%rd25];
	cvt.f64.f32 	%fd50, %f17;
	fma.rn.f64 	%fd51, %fd50, %fd50, %fd83;
	ld.global.f32 	%f18, [%rd25+4];
	cvt.f64.f32 	%fd52, %f18;
	fma.rn.f64 	%fd53, %fd52, %fd52, %fd51;
	ld.global.f32 	%f19, [%rd25+8];
	cvt.f64.f32 	%fd54, %f19;
	fma.rn.f64 	%fd55, %fd54, %fd54, %fd53;
	ld.global.f32 	%f20, [%rd25+12];
	cvt.f64.f32 	%fd56, %f20;
	fma.rn.f64 	%fd57, %fd56, %fd56, %fd55;
	ld.global.f32 	%f21, [%rd25+16];
	cvt.f64.f32 	%fd58, %f21;
	fma.rn.f64 	%fd59, %fd58, %fd58, %fd57;
	ld.global.f32 	%f22, [%rd25+20];
	cvt.f64.f32 	%fd60, %f22;
	fma.rn.f64 	%fd61, %fd60, %fd60, %fd59;
	ld.global.f32 	%f23, [%rd25+24];
	cvt.f64.f32 	%fd62, %f23;
	fma.rn.f64 	%fd63, %fd62, %fd62, %fd61;
	ld.global.f32 	%f24, [%rd25+28];
	cvt.f64.f32 	%fd64, %f24;
	fma.rn.f64 	%fd83, %fd64, %fd64, %fd63;
	add.s64 	%rd32, %rd32, 8;
$L__BB6_7:
	setp.eq.s64 	%p6, %rd10, 0;
	@%p6 bra 	$L__BB6_13;
	and.b64  	%rd34, %rd21, 3;
	setp.lt.u64 	%p7, %rd10, 4;
	@%p7 bra 	$L__BB6_10;
	shl.b64 	%rd26, %rd32, 2;
	add.s64 	%rd27, %rd1, %rd26;
	ld.global.f32 	%f25, [%rd27];
	cvt.f64.f32 	%fd66, %f25;
	fma.rn.f64 	%fd67, %fd66, %fd66, %fd83;
	ld.global.f32 	%f26, [%rd27+4];
	cvt.f64.f32 	%fd68, %f26;
	fma.rn.f64 	%fd69, %fd68, %fd68, %fd67;
	ld.global.f32 	%f27, [%rd27+8];
	cvt.f64.f32 	%fd70, %f27;
	fma.rn.f64 	%fd71, %fd70, %fd70, %fd69;
	ld.global.f32 	%f28, [%rd27+12];
	cvt.f64.f32 	%fd72, %f28;
	fma.rn.f64 	%fd83, %fd72, %fd72, %fd71;
	add.s64 	%rd32, %rd32, 4;
$L__BB6_10:
	setp.eq.s64 	%p8, %rd34, 0;
	@%p8 bra 	$L__BB6_13;
	shl.b64 	%rd28, %rd32, 2;
	add.s64 	%rd35, %rd1, %rd28;
$L__BB6_12:
	.pragma "nounroll";
	ld.global.f32 	%f29, [%rd35];
	cvt.f64.f32 	%fd73, %f29;
	fma.rn.f64 	%fd83, %fd73, %fd73, %fd83;
	add.s64 	%rd35, %rd35, 4;
	add.s64 	%rd34, %rd34, -1;
	setp.ne.s64 	%p9, %rd34, 0;
	@%p9 bra 	$L__BB6_12;
$L__BB6_13:
	sqrt.rn.f64 	%fd74, %fd83;
	st.global.f64 	[d_froNorm], %fd74;
	ret;

}
.entry _Z10kern64NormPKdl(
	.param .u64 .ptr .align 1 _Z10kern64NormPKdl_param_0,
	.param .u64 _Z10kern64NormPKdl_param_1
)
{
	.reg .pred 	%p<10>;
	.reg .b64 	%rd<36>;
	.reg .b64 	%fd<84>;

	ld.param.u64 	%rd22, [_Z10kern64NormPKdl_param_0];
	ld.param.u64 	%rd21, [_Z10kern64NormPKdl_param_1];
	cvta.to.global.u64 	%rd1, %rd22;
	setp.lt.s64 	%p1, %rd21, 1;
	mov.f64 	%fd83, 0d0000000000000000;
	@%p1 bra 	$L__BB7_13;
	and.b64  	%rd2, %rd21, 15;
	setp.lt.u64 	%p2, %rd21, 16;
	mov.f64 	%fd83, 0d0000000000000000;
	mov.b64 	%rd32, 0;
	@%p2 bra 	$L__BB7_4;
	and.b64  	%rd32, %rd21, 9223372036854775792;
	add.s64 	%rd29, %rd1, 64;
	mov.f64 	%fd83, 0d0000000000000000;
	mov.u64 	%rd30, %rd32;
$L__BB7_3:
	.pragma "nounroll";
	ld.global.f64 	%fd18, [%rd29+-64];
	fma.rn.f64 	%fd19, %fd18, %fd18, %fd83;
	ld.global.f64 	%fd20, [%rd29+-56];
	fma.rn.f64 	%fd21, %fd20, %fd20, %fd19;
	ld.global.f64 	%fd22, [%rd29+-48];
	fma.rn.f64 	%fd23, %fd22, %fd22, %fd21;
	ld.global.f64 	%fd24, [%rd29+-40];
	fma.rn.f64 	%fd25, %fd24, %fd24, %fd23;
	ld.global.f64 	%fd26, [%rd29+-32];
	fma.rn.f64 	%fd27, %fd26, %fd26, %fd25;
	ld.global.f64 	%fd28, [%rd29+-24];
	fma.rn.f64 	%fd29, %fd28, %fd28, %fd27;
	ld.global.f64 	%fd30, [%rd29+-16];
	fma.rn.f64 	%fd31, %fd30, %fd30, %fd29;
	ld.global.f64 	%fd32, [%rd29+-8];
	fma.rn.f64 	%fd33, %fd32, %fd32, %fd31;
	ld.global.f64 	%fd34, [%rd29];
	fma.rn.f64 	%fd35, %fd34, %fd34, %fd33;
	ld.global.f64 	%fd36, [%rd29+8];
	fma.rn.f64 	%fd37, %fd36, %fd36, %fd35;
	ld.global.f64 	%fd38, [%rd29+16];
	fma.rn.f64 	%fd39, %fd38, %fd38, %fd37;
	ld.global.f64 	%fd40, [%rd29+24];
	fma.rn.f64 	%fd41, %fd40, %fd40, %fd39;
	ld.global.f64 	%fd42, [%rd29+32];
	fma.rn.f64 	%fd43, %fd42, %fd42, %fd41;
	ld.global.f64 	%fd44, [%rd29+40];
	fma.rn.f64 	%fd45, %fd44, %fd44, %fd43;
	ld.global.f64 	%fd46, [%rd29+48];
	fma.rn.f64 	%fd47, %fd46, %fd46, %fd45;
	ld.global.f64 	%fd48, [%rd29+56];
	fma.rn.f64 	%fd83, %fd48, %fd48, %fd47;
	add.s64 	%rd30, %rd30, -16;
	add.s64 	%rd29, %rd29, 128;
	setp.ne.s64 	%p3, %rd30, 0;
	@%p3 bra 	$L__BB7_3;
$L__BB7_4:
	setp.eq.s64 	%p4, %rd2, 0;
	@%p4 bra 	$L__BB7_13;
	and.b64  	%rd10, %rd21, 7;
	setp.lt.u64 	%p5, %rd2, 8;
	@%p5 bra 	$L__BB7_7;
	shl.b64 	%rd24, %rd32, 3;
	add.s64 	%rd25, %rd1, %rd24;
	ld.global.f64 	%fd50, [%rd25];
	fma.rn.f64 	%fd51, %fd50, %fd50, %fd83;
	ld.global.f64 	%fd52, [%rd25+8];
	fma.rn.f64 	%fd53, %fd52, %fd52, %fd51;
	ld.global.f64 	%fd54, [%rd25+16];
	fma.rn.f64 	%fd55, %fd54, %fd54, %fd53;
	ld.global.f64 	%fd56, [%rd25+24];
	fma.rn.f64 	%fd57, %fd56, %fd56, %fd55;
	ld.global.f64 	%fd58, [%rd25+32];
	fma.rn.f64 	%fd59, %fd58, %fd58, %fd57;
	ld.global.f64 	%fd60, [%rd25+40];
	fma.rn.f64 	%fd61, %fd60, %fd60, %fd59;
	ld.global.f64 	%fd62, [%rd25+48];
	fma.rn.f64 	%fd63, %fd62, %fd62, %fd61;
	ld.global.f64 	%fd64, [%rd25+56];
	fma.rn.f64 	%fd83, %fd64, %fd64, %fd63;
	add.s64 	%rd32, %rd32, 8;
$L__BB7_7:
	setp.eq.s64 	%p6, %rd10, 0;
	@%p6 bra 	$L__BB7_13;
	and.b64  	%rd34, %rd21, 3;
	setp.lt.u64 	%p7, %rd10, 4;
	@%p7 bra 	$L__BB7_10;
	shl.b64 	%rd26, %rd32, 3;
	add.s64 	%rd27, %rd1, %rd26;
	ld.global.f64 	%fd66, [%rd27];
	fma.rn.f64 	%fd67, %fd66, %fd66, %fd83;
	ld.global.f64 	%fd68, [%rd27+8];
	fma.rn.f64 	%fd69, %fd68, %fd68, %fd67;
	ld.global.f64 	%fd70, [%rd27+16];
	fma.rn.f64 	%fd71, %fd70, %fd70, %fd69;
	ld.global.f64 	%fd72, [%rd27+24];
	fma.rn.f64 	%fd83, %fd72, %fd72, %fd71;
	add.s64 	%rd32, %rd32, 4;
$L__BB7_10:
	setp.eq.s64 	%p8, %rd34, 0;
	@%p8 bra 	$L__BB7_13;
	shl.b64 	%rd28, %rd32, 3;
	add.s64 	%rd35, %rd1, %rd28;
$L__BB7_12:
	.pragma "nounroll";
	ld.global.f64 	%fd73, [%rd35];
	fma.rn.f64 	%fd83, %fd73, %fd73, %fd83;
	add.s64 	%rd35, %rd35, 8;
	add.s64 	%rd34, %rd34, -1;
	setp.ne.s64 	%p9, %rd34, 0;
	@%p9 bra 	$L__BB7_12;
$L__BB7_13:
	sqrt.rn.f64 	%fd74, %fd83;
	st.global.f64 	[d_froNorm], %fd74;
	ret;

}
.entry _Z18kern16NormSubFromIP6__halfi(
	.param .u64 .ptr .align 1 _Z18kern16NormSubFromIP6__halfi_param_0,
	.param .u32 _Z18kern16NormSubFromIP6__halfi_param_1
)
{
	.reg .pred 	%p<43>;
	.reg .b16 	%rs<32>;
	.reg .b32 	%r<60>;
	.reg .b32 	%f<94>;
	.reg .b64 	%rd<30>;
	.reg .b64 	%fd<89>;

	ld.param.u64 	%rd7, [_Z18kern16NormSubFromIP6__halfi_param_0];
	ld.param.u32 	%r20, [_Z18kern16NormSubFromIP6__halfi_param_1];
	cvta.to.global.u64 	%rd1, %rd7;
	setp.lt.s32 	%p1, %r20, 1;
	mov.f64 	%fd87, 0d0000000000000000;
	@%p1 bra 	$L__BB8_16;
	and.b32  	%r1, %r20, 15;
	add.s32 	%r2, %r1, -1;
	and.b32  	%r3, %r20, 7;
	add.s32 	%r4, %r3, -1;
	and.b32  	%r5, %r20, 2147483632;
	and.b32  	%r6, %r20, 3;
	add.s64 	%rd2, %rd1, 16;
	mov.f64 	%fd87, 0d0000000000000000;
	mov.b32 	%r54, 0;
$L__BB8_2:
	setp.lt.u32 	%p2, %r20, 16;
	mul.lo.s32 	%r8, %r54, %r20;
	mov.b32 	%r58, 0;
	@%p2 bra 	$L__BB8_5;
	neg.s32 	%r55, %r54;
	mul.wide.u32 	%rd8, %r8, 2;
	add.s64 	%rd29, %rd2, %rd8;
	mov.b32 	%r56, 0;
$L__BB8_4:
	.pragma "nounroll";
	setp.eq.s32 	%p3, %r55, 0;
	selp.f32 	%f17, 0f3F800000, 0f00000000, %p3;
	ld.global.u16 	%rs1, [%rd29+-16];
	// begin inline asm
	{  cvt.f32.f16 %f1, %rs1;}

	// end inline asm
	sub.f32 	%f18, %f17, %f1;
	cvt.f64.f32 	%fd20, %f18;
	fma.rn.f64 	%fd21, %fd20, %fd20, %fd87;
	add.s32 	%r24, %r56, 1;
	setp.eq.s32 	%p4, %r54, %r24;
	selp.f32 	%f19, 0f3F800000, 0f00000000, %p4;
	ld.global.u16 	%rs2, [%rd29+-14];
	// begin inline asm
	{  cvt.f32.f16 %f2, %rs2;}

	// end inline asm
	sub.f32 	%f20, %f19, %f2;
	cvt.f64.f32 	%fd22, %f20;
	fma.rn.f64 	%fd23, %fd22, %fd22, %fd21;
	add.s32 	%r25, %r56, 2;
	setp.eq.s32 	%p5, %r54, %r25;
	selp.f32 	%f21, 0f3F800000, 0f00000000, %p5;
	ld.global.u16 	%rs3, [%rd29+-12];
	// begin inline asm
	{  cvt.f32.f16 %f3, %rs3;}

	// end inline asm
	sub.f32 	%f22, %f21, %f3;
	cvt.f64.f32 	%fd24, %f22;
	fma.rn.f64 	%fd25, %fd24, %fd24, %fd23;
	add.s32 	%r26, %r56, 3;
	setp.eq.s32 	%p6, %r54, %r26;
	selp.f32 	%f23, 0f3F800000, 0f00000000, %p6;
	ld.global.u16 	%rs4, [%rd29+-10];
	// begin inline asm
	{  cvt.f32.f16 %f4, %rs4;}

	// end inline asm
	sub.f32 	%f24, %f23, %f4;
	cvt.f64.f32 	%fd26, %f24;
	fma.rn.f64 	%fd27, %fd26, %fd26, %fd25;
	add.s32 	%r27, %r56, 4;
	setp.eq.s32 	%p7, %r54, %r27;
	selp.f32 	%f25, 0f3F800000, 0f00000000, %p7;
	ld.global.u16 	%rs5, [%rd29+-8];
	// begin inline asm
	{  cvt.f32.f16 %f5, %rs5;}

	// end inline asm
	sub.f32 	%f26, %f25, %f5;
	cvt.f64.f32 	%fd28, %f26;
	fma.rn.f64 	%fd29, %fd28, %fd28, %fd27;
	add.s32 	%r28, %r56, 5;
	setp.eq.s32 	%p8, %r54, %r28;
	selp.f32 	%f27, 0f3F800000, 0f00000000, %p8;
	ld.global.u16 	%rs6, [%rd29+-6];
	// begin inline asm
	{  cvt.f32.f16 %f6, %rs6;}

	// end inline asm
	sub.f32 	%f28, %f27, %f6;
	cvt.f64.f32 	%fd30, %f28;
	fma.rn.f64 	%fd31, %fd30, %fd30, %fd29;
	add.s32 	%r29, %r56, 6;
	setp.eq.s32 	%p9, %r54, %r29;
	selp.f32 	%f29, 0f3F800000, 0f00000000, %p9;
	ld.global.u16 	%rs7, [%rd29+-4];
	// begin inline asm
	{  cvt.f32.f16 %f7, %rs7;}

	// end inline asm
	sub.f32 	%f30, %f29, %f7;
	cvt.f64.f32 	%fd32, %f30;
	fma.rn.f64 	%fd33, %fd32, %fd32, %fd31;
	add.s32 	%r30, %r56, 7;
	setp.eq.s32 	%p10, %r54, %r30;
	selp.f32 	%f31, 0f3F800000, 0f00000000, %p10;
	ld.global.u16 	%rs8, [%rd29+-2];
	// begin inline asm
	{  cvt.f32.f16 %f8, %rs8;}

	// end inline asm
	sub.f32 	%f32, %f31, %f8;
	cvt.f64.f32 	%fd34, %f32;
	fma.rn.f64 	%fd35, %fd34, %fd34, %fd33;
	add.s32 	%r31, %r56, 8;
	setp.eq.s32 	%p11, %r54, %r31;
	selp.f32 	%f33, 0f3F800000, 0f00000000, %p11;
	ld.global.u16 	%rs9, [%rd29];
	// begin inline asm
	{  cvt.f32.f16 %f9, %rs9;}

	// end inline asm
	sub.f32 	%f34, %f33, %f9;
	cvt.f64.f32 	%fd36, %f34;
	fma.rn.f64 	%fd37, %fd36, %fd36, %fd35;
	add.s32 	%r32, %r56, 9;
	setp.eq.s32 	%p12, %r54, %r32;
	selp.f32 	%f35, 0f3F800000, 0f00000000, %p12;
	ld.global.u16 	%rs10, [%rd29+2];
	// begin inline asm
	{  cvt.f32.f16 %f10, %rs10;}

	// end inline asm
	sub.f32 	%f36, %f35, %f10;
	cvt.f64.f32 	%fd38, %f36;
	fma.rn.f64 	%fd39, %fd38, %fd38, %fd37;
	add.s32 	%r33, %r56, 10;
	setp.eq.s32 	%p13, %r54, %r33;
	selp.f32 	%f37, 0f3F800000, 0f00000000, %p13;
	ld.global.u16 	%rs11, [%rd29+4];
	// begin inline asm
	{  cvt.f32.f16 %f11, %rs11;}

	// end inline asm
	sub.f32 	%f38, %f37, %f11;
	cvt.f64.f32 	%fd40, %f38;
	fma.rn.f64 	%fd41, %fd40, %fd40, %fd39;
	add.s32 	%r34, %r56, 11;
	setp.eq.s32 	%p14, %r54, %r34;
	selp.f32 	%f39, 0f3F800000, 0f00000000, %p14;
	ld.global.u16 	%rs12, [%rd29+6];
	// begin inline asm
	{  cvt.f32.f16 %f12, %rs12;}

	// end inline asm
	sub.f32 	%f40, %f39, %f12;
	cvt.f64.f32 	%fd42, %f40;
	fma.rn.f64 	%fd43, %fd42, %fd42, %fd41;
	add.s32 	%r35, %r56, 12;
	setp.eq.s32 	%p15, %r54, %r35;
	selp.f32 	%f41, 0f3F800000, 0f00000000, %p15;
	ld.global.u16 	%rs13, [%rd29+8];
	// begin inline asm
	{  cvt.f32.f16 %f13, %rs13;}

	// end inline asm
	sub.f32 	%f42, %f41, %f13;
	cvt.f64.f32 	%fd44, %f42;
	fma.rn.f64 	%fd45, %fd44, %fd44, %fd43;
	add.s32 	%r36, %r56, 13;
	setp.eq.s32 	%p16, %r54, %r36;
	selp.f32 	%f43, 0f3F800000, 0f00000000, %p16;
	ld.global.u16 	%rs14, [%rd29+10];
	// begin inline asm
	{  cvt.f32.f16 %f14, %rs14;}

	// end inline asm
	sub.f32 	%f44, %f43, %f14;
	cvt.f64.f32 	%fd46, %f44;
	fma.rn.f64 	%fd47, %fd46, %fd46, %fd45;
	add.s32 	%r37, %r56, 14;
	setp.eq.s32 	%p17, %r54, %r37;
	selp.f32 	%f45, 0f3F800000, 0f00000000, %p17;
	ld.global.u16 	%rs15, [%rd29+12];
	// begin inline asm
	{  cvt.f32.f16 %f15, %rs15;}

	// end inline asm
	sub.f32 	%f46, %f45, %f15;
	cvt.f64.f32 	%fd48, %f46;
	fma.rn.f64 	%fd49, %fd48, %fd48, %fd47;
	add.s32 	%r38, %r56, 15;
	setp.eq.s32 	%p18, %r54, %r38;
	selp.f32 	%f47, 0f3F800000, 0f00000000, %p18;
	ld.global.u16 	%rs16, [%rd29+14];
	// begin inline asm
	{  cvt.f32.f16 %f16, %rs16;}

	// end inline asm
	sub.f32 	%f48, %f47, %f16;
	cvt.f64.f32 	%fd50, %f48;
	fma.rn.f64 	%fd87, %fd50, %fd50, %fd49;
	add.s32 	%r56, %r56, 16;
	add.s32 	%r55, %r55, 16;
	add.s64 	%rd29, %rd29, 32;
	setp.ne.s32 	%p19, %r56, %r5;
	mov.u32 	%r58, %r5;
	@%p19 bra 	$L__BB8_4;
$L__BB8_5:
	setp.eq.s32 	%p20, %r1, 0;
	@%p20 bra 	$L__BB8_15;
	setp.lt.u32 	%p21, %r2, 7;
	@%p21 bra 	$L__BB8_8;
	add.s32 	%r39, %r58, %r8;
	setp.eq.s32 	%p22, %r54, %r58;
	selp.f32 	%f57, 0f3F800000, 0f00000000, %p22;
	mul.wide.u32 	%rd9, %r39, 2;
	add.s64 	%rd10, %rd1, %rd9;
	ld.global.u16 	%rs17, [%rd10];
	// begin inline asm
	{  cvt.f32.f16 %f49, %rs17;}

	// end inline asm
	sub.f32 	%f58, %f57, %f49;
	cvt.f64.f32 	%fd52, %f58;
	fma.rn.f64 	%fd53, %fd52, %fd52, %fd87;
	add.s32 	%r40, %r58, 1;
	setp.eq.s32 	%p23, %r54, %r40;
	selp.f32 	%f59, 0f3F800000, 0f00000000, %p23;
	cvt.u64.u32 	%rd11, %r8;
	cvt.u64.u32 	%rd12, %r58;
	add.s64 	%rd13, %rd12, %rd11;
	shl.b64 	%rd14, %rd13, 1;
	add.s64 	%rd15, %rd1, %rd14;
	ld.global.u16 	%rs18, [%rd15+2];
	// begin inline asm
	{  cvt.f32.f16 %f50, %rs18;}

	// end inline asm
	sub.f32 	%f60, %f59, %f50;
	cvt.f64.f32 	%fd54, %f60;
	fma.rn.f64 	%fd55, %fd54, %fd54, %fd53;
	add.s32 	%r41, %r58, 2;
	setp.eq.s32 	%p24, %r54, %r41;
	selp.f32 	%f61, 0f3F800000, 0f00000000, %p24;
	ld.global.u16 	%rs19, [%rd15+4];
	// begin inline asm
	{  cvt.f32.f16 %f51, %rs19;}

	// end inline asm
	sub.f32 	%f62, %f61, %f51;
	cvt.f64.f32 	%fd56, %f62;
	fma.rn.f64 	%fd57, %fd56, %fd56, %fd55;
	add.s32 	%r42, %r58, 3;
	setp.eq.s32 	%p25, %r54, %r42;
	selp.f32 	%f63, 0f3F800000, 0f00000000, %p25;
	ld.global.u16 	%rs20, [%rd15+6];
	// begin inline asm
	{  cvt.f32.f16 %f52, %rs20;}

	// end inline asm
	sub.f32 	%f64, %f63, %f52;
	cvt.f64.f32 	%fd58, %f64;
	fma.rn.f64 	%fd59, %fd58, %fd58, %fd57;
	add.s32 	%r43, %r58, 4;
	setp.eq.s32 	%p26, %r54, %r43;
	selp.f32 	%f65, 0f3F800000, 0f00000000, %p26;
	ld.global.u16 	%rs21, [%rd15+8];
	// begin inline asm
	{  cvt.f32.f16 %f53, %rs21;}

	// end inline asm
	sub.f32 	%f66, %f65, %f53;
	cvt.f64.f32 	%fd60, %f66;
	fma.rn.f64 	%fd61, %fd60, %fd60, %fd59;
	add.s32 	%r44, %r58, 5;
	setp.eq.s32 	%p27, %r54, %r44;
	selp.f32 	%f67, 0f3F800000, 0f00000000, %p27;
	ld.global.u16 	%rs22, [%rd15+10];
	// begin inline asm
	{  cvt.f32.f16 %f54, %rs22;}

	// end inline asm
	sub.f32 	%f68, %f67, %f54;
	cvt.f64.f32 	%fd62, %f68;
	fma.rn.f64 	%fd63, %fd62, %fd62, %fd61;
	add.s32 	%r45, %r58, 6;
	setp.eq.s32 	%p28, %r54, %r45;
	selp.f32 	%f69, 0f3F800000, 0f00000000, %p28;
	ld.global.u16 	%rs23, [%rd15+12];
	// begin inline asm
	{  cvt.f32.f16 %f55, %rs23;}

	// end inline asm
	sub.f32 	%f70, %f69, %f55;
	cvt.f64.f32 	%fd64, %f70;
	fma.rn.f64 	%fd65, %fd64, %fd64, %fd63;
	add.s32 	%r46, %r58, 7;
	setp.eq.s32 	%p29, %r54, %r46;
	selp.f32 	%f71, 0f3F800000, 0f00000000, %p29;
	ld.global.u16 	%rs24, [%rd15+14];
	// begin inline asm
	{  cvt.f32.f16 %f56, %rs24;}

	// end inline asm
	sub.f32 	%f72, %f71, %f56;
	cvt.f64.f32 	%fd66, %f72;
	fma.rn.f64 	%fd87, %fd66, %fd66, %fd65;
	add.s32 	%r58, %r58, 8;
$L__BB8_8:
	setp.eq.s32 	%p30, %r3, 0;
	@%p30 bra 	$L__BB8_15;
	setp.lt.u32 	%p31, %r4, 3;
	@%p31 bra 	$L__BB8_11;
	add.s32 	%r47, %r58, %r8;
	setp.eq.s32 	%p32, %r54, %r58;
	selp.f32 	%f77, 0f3F800000, 0f00000000, %p32;
	mul.wide.u32 	%rd16, %r47, 2;
	add.s64 	%rd17, %rd1, %rd16;
	ld.global.u16 	%rs25, [%rd17];
	// begin inline asm
	{  cvt.f32.f16 %f73, %rs25;}

	// end inline asm
	sub.f32 	%f78, %f77, %f73;
	cvt.f64.f32 	%fd68, %f78;
	fma.rn.f64 	%fd69, %fd68, %fd68, %fd87;
	add.s32 	%r48, %r58, 1;
	setp.eq.s32 	%p33, %r54, %r48;
	selp.f32 	%f79, 0f3F800000, 0f00000000, %p33;
	cvt.u64.u32 	%rd18, %r8;
	cvt.u64.u32 	%rd19, %r58;
	add.s64 	%rd20, %rd19, %rd18;
	shl.b64 	%rd21, %rd20, 1;
	add.s64 	%rd22, %rd1, %rd21;
	ld.global.u16 	%rs26, [%rd22+2];
	// begin inline asm
	{  cvt.f32.f16 %f74, %rs26;}

	// end inline asm
	sub.f32 	%f80, %f79, %f74;
	cvt.f64.f32 	%fd70, %f80;
	fma.rn.f64 	%fd71, %fd70, %fd70, %fd69;
	add.s32 	%r49, %r58, 2;
	setp.eq.s32 	%p34, %r54, %r49;
	selp.f32 	%f81, 0f3F800000, 0f00000000, %p34;
	ld.global.u16 	%rs27, [%rd22+4];
	// begin inline asm
	{  cvt.f32.f16 %f75, %rs27;}

	// end inline asm
	sub.f32 	%f82, %f81, %f75;
	cvt.f64.f32 	%fd72, %f82;
	fma.rn.f64 	%fd73, %fd72, %fd72, %fd71;
	add.s32 	%r50, %r58, 3;
	setp.eq.s32 	%p35, %r54, %r50;
	selp.f32 	%f83, 0f3F800000, 0f00000000, %p35;
	ld.global.u16 	%rs28, [%rd22+6];
	// begin inline asm
	{  cvt.f32.f16 %f76, %rs28;}

	// end inline asm
	sub.f32 	%f84, %f83, %f76;
	cvt.f64.f32 	%fd74, %f84;
	fma.rn.f64 	%fd87, %fd74, %fd74, %fd73;
	add.s32 	%r58, %r58, 4;
$L__BB8_11:
	setp.eq.s32 	%p36, %r6, 0;
	@%p36 bra 	$L__BB8_15;
	setp.eq.s32 	%p37, %r6, 1;
	add.s32 	%r51, %r58, %r8;
	setp.eq.s32 	%p38, %r54, %r58;
	selp.f32 	%f86, 0f3F800000, 0f00000000, %p38;
	mul.wide.u32 	%rd23, %r51, 2;
	add.s64 	%rd24, %rd1, %rd23;
	ld.global.u16 	%rs29, [%rd24];
	// begin inline asm
	{  cvt.f32.f16 %f85, %rs29;}

	// end inline asm
	sub.f32 	%f87, %f86, %f85;
	cvt.f64.f32 	%fd75, %f87;
	fma.rn.f64 	%fd87, %fd75, %fd75, %fd87;
	@%p37 bra 	$L__BB8_15;
	setp.eq.s32 	%p39, %r6, 2;
	add.s32 	%r52, %r58, 1;
	setp.eq.s32 	%p40, %r54, %r52;
	selp.f32 	%f89, 0f3F800000, 0f00000000, %p40;
	cvt.u64.u32 	%rd25, %r8;
	cvt.u64.u32 	%rd26, %r58;
	add.s64 	%rd27, %rd26, %rd25;
	shl.b64 	%rd28, %rd27, 1;
	add.s64 	%rd6, %rd1, %rd28;
	ld.global.u16 	%rs30, [%rd6+2];
	// begin inline asm
	{  cvt.f32.f16 %f88, %rs30;}

	// end inline asm
	sub.f32 	%f90, %f89, %f88;
	cvt.f64.f32 	%fd76, %f90;
	fma.rn.f64 	%fd87, %fd76, %fd76, %fd87;
	@%p39 bra 	$L__BB8_15;
	add.s32 	%r53, %r58, 2;
	setp.eq.s32 	%p41, %r54, %r53;
	selp.f32 	%f92, 0f3F800000, 0f00000000, %p41;
	ld.global.u16 	%rs31, [%rd6+4];
	// begin inline asm
	{  cvt.f32.f16 %f91, %rs31;}

	// end inline asm
	sub.f32 	%f93, %f92, %f91;
	cvt.f64.f32 	%fd77, %f93;
	fma.rn.f64 	%fd87, %fd77, %fd77, %fd87;
$L__BB8_15:
	add.s32 	%r54, %r54, 1;
	setp.ne.s32 	%p42, %r54, %r20;
	@%p42 bra 	$L__BB8_2;
$L__BB8_16:
	sqrt.rn.f64 	%fd78, %fd87;
	st.global.f64 	[d_froNorm], %fd78;
	ret;

}
.entry _Z18kern32NormSubFromIPfi(
	.param .u64 .ptr .align 1 _Z18kern32NormSubFromIPfi_param_0,
	.param .u32 _Z18kern32NormSubFromIPfi_param_1
)
{
	.reg .pred 	%p<43>;
	.reg .b32 	%r<60>;
	.reg .b32 	%f<94>;
	.reg .b64 	%rd<30>;
	.reg .b64 	%fd<89>;

	ld.param.u64 	%rd7, [_Z18kern32NormSubFromIPfi_param_0];
	ld.param.u32 	%r20, [_Z18kern32NormSubFromIPfi_param_1];
	cvta.to.global.u64 	%rd1, %rd7;
	setp.lt.s32 	%p1, %r20, 1;
	mov.f64 	%fd87, 0d0000000000000000;
	@%p1 bra 	$L__BB9_16;
	and.b32  	%r1, %r20, 15;
	add.s32 	%r2, %r1, -1;
	and.b32  	%r3, %r20, 7;
	add.s32 	%r4, %r3, -1;
	and.b32  	%r5, %r20, 2147483632;
	and.b32  	%r6, %r20, 3;
	add.s64 	%rd2, %rd1, 32;
	mov.f64 	%fd87, 0d0000000000000000;
	mov.b32 	%r54, 0;
$L__BB9_2:
	setp.lt.u32 	%p2, %r20, 16;
	mul.lo.s32 	%r8, %r54, %r20;
	mov.b32 	%r58, 0;
	@%p2 bra 	$L__BB9_5;
	neg.s32 	%r55, %r54;
	mul.wide.u32 	%rd8, %r8, 4;
	add.s64 	%rd29, %rd2, %rd8;
	mov.b32 	%r56, 0;
$L__BB9_4:
	.pragma "nounroll";
	setp.eq.s32 	%p3, %r55, 0;
	selp.f32 	%f1, 0f3F800000, 0f00000000, %p3;
	ld.global.f32 	%f2, [%rd29+-32];
	sub.f32 	%f3, %f1, %f2;
	cvt.f64.f32 	%fd20, %f3;
	fma.rn.f64 	%fd21, %fd20, %fd20, %fd87;
	add.s32 	%r24, %r56, 1;
	setp.eq.s32 	%p4, %r54, %r24;
	selp.f32 	%f4, 0f3F800000, 0f00000000, %p4;
	ld.global.f32 	%f5, [%rd29+-28];
	sub.f32 	%f6, %f4, %f5;
	cvt.f64.f32 	%fd22, %f6;
	fma.rn.f64 	%fd23, %fd22, %fd22, %fd21;
	add.s32 	%r25, %r56, 2;
	setp.eq.s32 	%p5, %r54, %r25;
	selp.f32 	%f7, 0f3F800000, 0f00000000, %p5;
	ld.global.f32 	%f8, [%rd29+-24];
	sub.f32 	%f9, %f7, %f8;
	cvt.f64.f32 	%fd24, %f9;
	fma.rn.f64 	%fd25, %fd24, %fd24, %fd23;
	add.s32 	%r26, %r56, 3;
	setp.eq.s32 	%p6, %r54, %r26;
	selp.f32 	%f10, 0f3F800000, 0f00000000, %p6;
	ld.global.f32 	%f11, [%rd29+-20];
	sub.f32 	%f12, %f10, %f11;
	cvt.f64.f32 	%fd26, %f12;
	fma.rn.f64 	%fd27, %fd26, %fd26, %fd25;
	add.s32 	%r27, %r56, 4;
	setp.eq.s32 	%p7, %r54, %r27;
	selp.f32 	%f13, 0f3F800000, 0f00000000, %p7;
	ld.global.f32 	%f14, [%rd29+-16];
	sub.f32 	%f15, %f13, %f14;
	cvt.f64.f32 	%fd28, %f15;
	fma.rn.f64 	%fd29, %fd28, %fd28, %fd27;
	add.s32 	%r28, %r56, 5;
	setp.eq.s32 	%p8, %r54, %r28;
	selp.f32 	%f16, 0f3F800000, 0f00000000, %p8;
	ld.global.f32 	%f17, [%rd29+-12];
	sub.f32 	%f18, %f16, %f17;
	cvt.f64.f32 	%fd30, %f18;
	fma.rn.f64 	%fd31, %fd30, %fd30, %fd29;
	add.s32 	%r29, %r56, 6;
	setp.eq.s32 	%p9, %r54, %r29;
	selp.f32 	%f19, 0f3F800000, 0f00000000, %p9;
	ld.global.f32 	%f20, [%rd29+-8];
	sub.f32 	%f21, %f19, %f20;
	cvt.f64.f32 	%fd32, %f21;
	fma.rn.f64 	%fd33, %fd32, %fd32, %fd31;
	add.s32 	%r30, %r56, 7;
	setp.eq.s32 	%p10, %r54, %r30;
	selp.f32 	%f22, 0f3F800000, 0f00000000, %p10;
	ld.global.f32 	%f23, [%rd29+-4];
	sub.f32 	%f24, %f22, %f23;
	cvt.f64.f32 	%fd34, %f24;
	fma.rn.f64 	%fd35, %fd34, %fd34, %fd33;
	add.s32 	%r31, %r56, 8;
	setp.eq.s32 	%p11, %r54, %r31;
	selp.f32 	%f25, 0f3F800000, 0f00000000, %p11;
	ld.global.f32 	%f26, [%rd29];
	sub.f32 	%f27, %f25, %f26;
	cvt.f64.f32 	%fd36, %f27;
	fma.rn.f64 	%fd37, %fd36, %fd36, %fd35;
	add.s32 	%r32, %r56, 9;
	setp.eq.s32 	%p12, %r54, %r32;
	selp.f32 	%f28, 0f3F800000, 0f00000000, %p12;
	ld.global.f32 	%f29, [%rd29+4];
	sub.f32 	%f30, %f28, %f29;
	cvt.f64.f32 	%fd38, %f30;
	fma.rn.f64 	%fd39, %fd38, %fd38, %fd37;
	add.s32 	%r33, %r56, 10;
	setp.eq.s32 	%p13, %r54, %r33;
	selp.f32 	%f31, 0f3F800000, 0f00000000, %p13;
	ld.global.f32 	%f32, [%rd29+8];
	sub.f32 	%f33, %f31, %f32;
	cvt.f64.f32 	%fd40, %f33;
	fma.rn.f64 	%fd41, %fd40, %fd40, %fd39;
	add.s32 	%r34, %r56, 11;
	setp.eq.s32 	%p14, %r54, %r34;
	selp.f32 	%f34, 0f3F800000, 0f00000000, %p14;
	ld.global.f32 	%f35, [%rd29+12];
	sub.f32 	%f36, %f34, %f35;
	cvt.f64.f32 	%fd42, %f36;
	fma.rn.f64 	%fd43, %fd42, %fd42, %fd41;
	add.s32 	%r35, %r56, 12;
	setp.eq.s32 	%p15, %r54, %r35;
	selp.f32 	%f37, 0f3F800000, 0f00000000, %p15;
	ld.global.f32 	%f38, [%rd29+16];
	sub.f32 	%f39, %f37, %f38;
	cvt.f64.f32 	%fd44, %f39;
	fma.rn.f64 	%fd45, %fd44, %fd44, %fd43;
	add.s32 	%r36, %r56, 13;
	setp.eq.s32 	%p16, %r54, %r36;
	selp.f32 	%f40, 0f3F800000, 0f00000000, %p16;
	ld.global.f32 	%f41, [%rd29+20];
	sub.f32 	%f42, %f40, %f41;
	cvt.f64.f32 	%fd46, %f42;
	fma.rn.f64 	%fd47, %fd46, %fd46, %fd45;
	add.s32 	%r37, %r56, 14;
	setp.eq.s32 	%p17, %r54, %r37;
	selp.f32 	%f43, 0f3F800000, 0f00000000, %p17;
	ld.global.f32 	%f44, [%rd29+24];
	sub.f32 	%f45, %f43, %f44;
	cvt.f64.f32 	%fd48, %f45;
	fma.rn.f64 	%fd49, %fd48, %fd48, %fd47;
	add.s32 	%r38, %r56, 15;
	setp.eq.s32 	%p18, %r54, %r38;
	selp.f32 	%f46, 0f3F800000, 0f00000000, %p18;
	ld.global.f32 	%f47, [%rd29+28];
	sub.f32 	%f48, %f46, %f47;
	cvt.f64.f32 	%fd50, %f48;
	fma.rn.f64 	%fd87, %fd50, %fd50, %fd49;
	add.s32 	%r56, %r56, 16;
	add.s32 	%r55, %r55, 16;
	add.s64 	%rd29, %rd29, 64;
	setp.ne.s32 	%p19, %r56, %r5;
	mov.u32 	%r58, %r5;
	@%p19 bra 	$L__BB9_4;
$L__BB9_5:
	setp.eq.s32 	%p20, %r1, 0;
	@%p20 bra 	$L__BB9_15;
	setp.lt.u32 	%p21, %r2, 7;
	@%p21 bra 	$L__BB9_8;
	add.s32 	%r39, %r58, %r8;
	setp.eq.s32 	%p22, %r54, %r58;
	selp.f32 	%f49, 0f3F800000, 0f00000000, %p22;
	mul.wide.u32 	%rd9, %r39, 4;
	add.s64 	%rd10, %rd1, %rd9;
	ld.global.f32 	%f50, [%rd10];
	sub.f32 	%f51, %f49, %f50;
	cvt.f64.f32 	%fd52, %f51;
	fma.rn.f64 	%fd53, %fd52, %fd52, %fd87;
	add.s32 	%r40, %r58, 1;
	setp.eq.s32 	%p23, %r54, %r40;
	selp.f32 	%f52, 0f3F800000, 0f00000000, %p23;
	cvt.u64.u32 	%rd11, %r8;
	cvt.u64.u32 	%rd12, %r58;
	add.s64 	%rd13, %rd12, %rd11;
	shl.b64 	%rd14, %rd13, 2;
	add.s64 	%rd15, %rd1, %rd14;
	ld.global.f32 	%f53, [%rd15+4];
	sub.f32 	%f54, %f52, %f53;
	cvt.f64.f32 	%fd54, %f54;
	fma.rn.f64 	%fd55, %fd54, %fd54, %fd53;
	add.s32 	%r41, %r58, 2;
	setp.eq.s32 	%p24, %r54, %r41;
	selp.f32 	%f55, 0f3F800000, 0f00000000, %p24;
	ld.global.f32 	%f56, [%rd15+8];
	sub.f32 	%f57, %f55, %f56;
	cvt.f64.f32 	%fd56, %f57;
	fma.rn.f64 	%fd57, %fd56, %fd56, %fd55;
	add.s32 	%r42, %r58, 3;
	setp.eq.s32 	%p25, %r54, %r42;
	selp.f32 	%f58, 0f3F800000, 0f00000000, %p25;
	ld.global.f32 	%f59, [%rd15+12];
	sub.f32 	%f60, %f58, %f59;
	cvt.f64.f32 	%fd58, %f60;
	fma.rn.f64 	%fd59, %fd58, %fd58, %fd57;
	add.s32 	%r43, %r58, 4;
	setp.eq.s32 	%p26, %r54, %r43;
	selp.f32 	%f61, 0f3F800000, 0f00000000, %p26;
	ld.global.f32 	%f62, [%rd15+16];
	sub.f32 	%f63, %f61, %f62;
	cvt.f64.f32 	%fd60, %f63;
	fma.rn.f64 	%fd61, %fd60, %fd60, %fd59;
	add.s32 	%r44, %r58, 5;
	setp.eq.s32 	%p27, %r54, %r44;
	selp.f32 	%f64, 0f3F800000, 0f00000000, %p27;
	ld.global.f32 	%f65, [%rd15+20];
	sub.f32 	%f66, %f64, %f65;
	cvt.f64.f32 	%fd62, %f66;
	fma.rn.f64 	%fd63, %fd62, %fd62, %fd61;
	add.s32 	%r45, %r58, 6;
	setp.eq.s32 	%p28, %r54, %r45;
	selp.f32 	%f67, 0f3F800000, 0f00000000, %p28;
	ld.global.f32 	%f68, [%rd15+24];
	sub.f32 	%f69, %f67, %f68;
	cvt.f64.f32 	%fd64, %f69;
	fma.rn.f64 	%fd65, %fd64, %fd64, %fd63;
	add.s32 	%r46, %r58, 7;
	setp.eq.s32 	%p29, %r54, %r46;
	selp.f32 	%f70, 0f3F800000, 0f00000000, %p29;
	ld.global.f32 	%f71, [%rd15+28];
	sub.f32 	%f72, %f70, %f71;
	cvt.f64.f32 	%fd66, %f72;
	fma.rn.f64 	%fd87, %fd66, %fd66, %fd65;
	add.s32 	%r58, %r58, 8;
$L__BB9_8:
	setp.eq.s32 	%p30, %r3, 0;
	@%p30 bra 	$L__BB9_15;
	setp.lt.u32 	%p31, %r4, 3;
	@%p31 bra 	$L__BB9_11;
	add.s32 	%r47, %r58, %r8;
	setp.eq.s32 	%p32, %r54, %r58;
	selp.f32 	%f73, 0f3F800000, 0f00000000, %p32;
	mul.wide.u32 	%rd16, %r47, 4;
	add.s64 	%rd17, %rd1, %rd16;
	ld.global.f32 	%f74, [%rd17];
	sub.f32 	%f75, %f73, %f74;
	cvt.f64.f32 	%fd68, %f75;
	fma.rn.f64 	%fd69, %fd68, %fd68, %fd87;
	add.s32 	%r48, %r58, 1;
	setp.eq.s32 	%p33, %r54, %r48;
	selp.f32 	%f76, 0f3F800000, 0f00000000, %p33;
	cvt.u64.u32 	%rd18, %r8;
	cvt.u64.u32 	%rd19, %r58;
	add.s64 	%rd20, %rd19, %rd18;
	shl.b64 	%rd21, %rd20, 2;
	add.s64 	%rd22, %rd1, %rd21;
	ld.global.f32 	%f77, [%rd22+4];
	sub.f32 	%f78, %f76, %f77;
	cvt.f64.f32 	%fd70, %f78;
	fma.rn.f64 	%fd71, %fd70, %fd70, %fd69;
	add.s32 	%r49, %r58, 2;
	setp.eq.s32 	%p34, %r54, %r49;
	selp.f32 	%f79, 0f3F800000, 0f00000000, %p34;
	ld.global.f32 	%f80, [%rd22+8];
	sub.f32 	%f81, %f79, %f80;
	cvt.f64.f32 	%fd72, %f81;
	fma.rn.f64 	%fd73, %fd72, %fd72, %fd71;
	add.s32 	%r50, %r58, 3;
	setp.eq.s32 	%p35, %r54, %r50;
	selp.f32 	%f82, 0f3F800000, 0f00000000, %p35;
	ld.global.f32 	%f83, [%rd22+12];
	sub.f32 	%f84, %f82, %f83;
	cvt.f64.f32 	%fd74, %f84;
	fma.rn.f64 	%fd87, %fd74, %fd74, %fd73;
	add.s32 	%r58, %r58, 4;
$L__BB9_11:
	setp.eq.s32 	%p36, %r6, 0;
	@%p36 bra 	$L__BB9_15;
	setp.eq.s32 	%p37, %r6, 1;
	add.s32 	%r51, %r58, %r8;
	setp.eq.s32 	%p38, %r54, %r58;
	selp.f32 	%f85, 0f3F800000, 0f00000000, %p38;
	mul.wide.u32 	%rd23, %r51, 4;
	add.s64 	%rd24, %rd1, %rd23;
	ld.global.f32 	%f86, [%rd24];
	sub.f32 	%f87, %f85, %f86;
	cvt.f64.f32 	%fd75, %f87;
	fma.rn.f64 	%fd87, %fd75, %fd75, %fd87;
	@%p37 bra 	$L__BB9_15;
	setp.eq.s32 	%p39, %r6, 2;
	add.s32 	%r52, %r58, 1;
	setp.eq.s32 	%p40, %r54, %r52;
	selp.f32 	%f88, 0f3F800000, 0f00000000, %p40;
	cvt.u64.u32 	%rd25, %r8;
	cvt.u64.u32 	%rd26, %r58;
	add.s64 	%rd27, %rd26, %rd25;
	shl.b64 	%rd28, %rd27, 2;
	add.s64 	%rd6, %rd1, %rd28;
	ld.global.f32 	%f89, [%rd6+4];
	sub.f32 	%f90, %f88, %f89;
	cvt.f64.f32 	%fd76, %f90;
	fma.rn.f64 	%fd87, %fd76, %fd76, %fd87;
	@%p39 bra 	$L__BB9_15;
	add.s32 	%r53, %r58, 2;
	setp.eq.s32 	%p41, %r54, %r53;
	selp.f32 	%f91, 0f3F800000, 0f00000000, %p41;
	ld.global.f32 	%f92, [%rd6+8];
	sub.f32 	%f93, %f91, %f92;
	cvt.f64.f32 	%fd77, %f93;
	fma.rn.f64 	%fd87, %fd77, %fd77, %fd87;
$L__BB9_15:
	add.s32 	%r54, %r54, 1;
	setp.ne.s32 	%p42, %r54, %r20;
	@%p42 bra 	$L__BB9_2;
$L__BB9_16:
	sqrt.rn.f64 	%fd78, %fd87;
	st.global.f64 	[d_froNorm], %fd78;
	ret;

}
.entry _Z18kern64NormSubFromIPdi(
	.param .u64 .ptr .align 1 _Z18kern64NormSubFromIPdi_param_0,
	.param .u32 _Z18kern64NormSubFromIPdi_param_1
)
{
	.reg .pred 	%p<43>;
	.reg .b32 	%r<60>;
	.reg .b64 	%rd<30>;
	.reg .b64 	%fd<151>;

	ld.param.u64 	%rd7, [_Z18kern64NormSubFromIPdi_param_0];
	ld.param.u32 	%r20, [_Z18kern64NormSubFromIPdi_param_1];
	cvta.to.global.u64 	%rd1, %rd7;
	setp.lt.s32 	%p1, %r20, 1;
	mov.f64 	%fd149, 0d0000000000000000;
	@%p1 bra 	$L__BB10_16;
	and.b32  	%r1, %r20, 15;
	add.s32 	%r2, %r1, -1;
	and.b32  	%r3, %r20, 7;
	add.s32 	%r4, %r3, -1;
	and.b32  	%r5, %r20, 2147483632;
	and.b32  	%r6, %r20, 3;
	add.s64 	%rd2, %rd1, 64;
	mov.f64 	%fd149, 0d0000000000000000;
	mov.b32 	%r54, 0;
$L__BB10_2:
	setp.lt.u32 	%p2, %r20, 16;
	mul.lo.s32 	%r8, %r54, %r20;
	mov.b32 	%r58, 0;
	@%p2 bra 	$L__BB10_5;
	neg.s32 	%r55, %r54;
	mul.wide.u32 	%rd8, %r8, 8;
	add.s64 	%rd29, %rd2, %rd8;
	mov.b32 	%r56, 0;
$L__BB10_4:
	.pragma "nounroll";
	setp.eq.s32 	%p3, %r55, 0;
	selp.f64 	%fd20, 0d3FF0000000000000, 0d0000000000000000, %p3;
	ld.global.f64 	%fd21, [%rd29+-64];
	sub.f64 	%fd22, %fd20, %fd21;
	fma.rn.f64 	%fd23, %fd22, %fd22, %fd149;
	add.s32 	%r24, %r56, 1;
	setp.eq.s32 	%p4, %r54, %r24;
	selp.f64 	%fd24, 0d3FF0000000000000, 0d0000000000000000, %p4;
	ld.global.f64 	%fd25, [%rd29+-56];
	sub.f64 	%fd26, %fd24, %fd25;
	fma.rn.f64 	%fd27, %fd26, %fd26, %fd23;
	add.s32 	%r25, %r56, 2;
	setp.eq.s32 	%p5, %r54, %r25;
	selp.f64 	%fd28, 0d3FF0000000000000, 0d0000000000000000, %p5;
	ld.global.f64 	%fd29, [%rd29+-48];
	sub.f64 	%fd30, %fd28, %fd29;
	fma.rn.f64 	%fd31, %fd30, %fd30, %fd27;
	add.s32 	%r26, %r56, 3;
	setp.eq.s32 	%p6, %r54, %r26;
	selp.f64 	%fd32, 0d3FF0000000000000, 0d0000000000000000, %p6;
	ld.global.f64 	%fd33, [%rd29+-40];
	sub.f64 	%fd34, %fd32, %fd33;
	fma.rn.f64 	%fd35, %fd34, %fd34, %fd31;
	add.s32 	%r27, %r56, 4;
	setp.eq.s32 	%p7, %r54, %r27;
	selp.f64 	%fd36, 0d3FF0000000000000, 0d0000000000000000, %p7;
	ld.global.f64 	%fd37, [%rd29+-32];
	sub.f64 	%fd38, %fd36, %fd37;
	fma.rn.f64 	%fd39, %fd38, %fd38, %fd35;
	add.s32 	%r28, %r56, 5;
	setp.eq.s32 	%p8, %r54, %r28;
	selp.f64 	%fd40, 0d3FF0000000000000, 0d0000000000000000, %p8;
	ld.global.f64 	%fd41, [%rd29+-24];
	sub.f64 	%fd42, %fd40, %fd41;
	fma.rn.f64 	%fd43, %fd42, %fd42, %fd39;
	add.s32 	%r29, %r56, 6;
	setp.eq.s32 	%p9, %r54, %r29;
	selp.f64 	%fd44, 0d3FF0000000000000, 0d0000000000000000, %p9;
	ld.global.f64 	%fd45, [%rd29+-16];
	sub.f64 	%fd46, %fd44, %fd45;
	fma.rn.f64 	%fd47, %fd46, %fd46, %fd43;
	add.s32 	%r30, %r56, 7;
	setp.eq.s32 	%p10, %r54, %r30;
	selp.f64 	%fd48, 0d3FF0000000000000, 0d0000000000000000, %p10;
	ld.global.f64 	%fd49, [%rd29+-8];
	sub.f64 	%fd50, %fd48, %fd49;
	fma.rn.f64 	%fd51, %fd50, %fd50, %fd47;
	add.s32 	%r31, %r56, 8;
	setp.eq.s32 	%p11, %r54, %r31;
	selp.f64 	%fd52, 0d3FF0000000000000, 0d0000000000000000, %p11;
	ld.global.f64 	%fd53, [%rd29];
	sub.f64 	%fd54, %fd52, %fd53;
	fma.rn.f64 	%fd55, %fd54, %fd54, %fd51;
	add.s32 	%r32, %r56, 9;
	setp.eq.s32 	%p12, %r54, %r32;
	selp.f64 	%fd56, 0d3FF0000000000000, 0d0000000000000000, %p12;
	ld.global.f64 	%fd57, [%rd29+8];
	sub.f64 	%fd58, %fd56, %fd57;
	fma.rn.f64 	%fd59, %fd58, %fd58, %fd55;
	add.s32 	%r33, %r56, 10;
	setp.eq.s32 	%p13, %r54, %r33;
	selp.f64 	%fd60, 0d3FF0000000000000, 0d0000000000000000, %p13;
	ld.global.f64 	%fd61, [%rd29+16];
	sub.f64 	%fd62, %fd60, %fd61;
	fma.rn.f64 	%fd63, %fd62, %fd62, %fd59;
	add.s32 	%r34, %r56, 11;
	setp.eq.s32 	%p14, %r54, %r34;
	selp.f64 	%fd64, 0d3FF0000000000000, 0d0000000000000000, %p14;
	ld.global.f64 	%fd65, [%rd29+24];
	sub.f64 	%fd66, %fd64, %fd65;
	fma.rn.f64 	%fd67, %fd66, %fd66, %fd63;
	add.s32 	%r35, %r56, 12;
	setp.eq.s32 	%p15, %r54, %r35;
	selp.f64 	%fd68, 0d3FF0000000000000, 0d0000000000000000, %p15;
	ld.global.f64 	%fd69, [%rd29+32];
	sub.f64 	%fd70, %fd68, %fd69;
	fma.rn.f64 	%fd71, %fd70, %fd70, %fd67;
	add.s32 	%r36, %r56, 13;
	setp.eq.s32 	%p16, %r54, %r36;
	selp.f64 	%fd72, 0d3FF0000000000000, 0d0000000000000000, %p16;
	ld.global.f64 	%fd73, [%rd29+40];
	sub.f64 	%fd74, %fd72, %fd73;
	fma.rn.f64 	%fd75, %fd74, %fd74, %fd71;
	add.s32 	%r37, %r56, 14;
	setp.eq.s32 	%p17, %r54, %r37;
	selp.f64 	%fd76, 0d3FF0000000000000, 0d0000000000000000, %p17;
	ld.global.f64 	%fd77, [%rd29+48];
	sub.f64 	%fd78, %fd76, %fd77;
	fma.rn.f64 	%fd79, %fd78, %fd78, %fd75;
	add.s32 	%r38, %r56, 15;
	setp.eq.s32 	%p18, %r54, %r38;
	selp.f64 	%fd80, 0d3FF0000000000000, 0d0000000000000000, %p18;
	ld.global.f64 	%fd81, [%rd29+56];
	sub.f64 	%fd82, %fd80, %fd81;
	fma.rn.f64 	%fd149, %fd82, %fd82, %fd79;
	add.s32 	%r56, %r56, 16;
	add.s32 	%r55, %r55, 16;
	add.s64 	%rd29, %rd29, 128;
	setp.ne.s32 	%p19, %r56, %r5;
	mov.u32 	%r58, %r5;
	@%p19 bra 	$L__BB10_4;
$L__BB10_5:
	setp.eq.s32 	%p20, %r1, 0;
	@%p20 bra 	$L__BB10_15;
	setp.lt.u32 	%p21, %r2, 7;
	@%p21 bra 	$L__BB10_8;
	add.s32 	%r39, %r58, %r8;
	setp.eq.s32 	%p22, %r54, %r58;
	selp.f64 	%fd84, 0d3FF0000000000000, 0d0000000000000000, %p22;
	mul.wide.u32 	%rd9, %r39, 8;
	add.s64 	%rd10, %rd1, %rd9;
	ld.global.f64 	%fd85, [%rd10];
	sub.f64 	%fd86, %fd84, %fd85;
	fma.rn.f64 	%fd87, %fd86, %fd86, %fd149;
	add.s32 	%r40, %r58, 1;
	setp.eq.s32 	%p23, %r54, %r40;
	selp.f64 	%fd88, 0d3FF0000000000000, 0d0000000000000000, %p23;
	cvt.u64.u32 	%rd11, %r8;
	cvt.u64.u32 	%rd12, %r58;
	add.s64 	%rd13, %rd12, %rd11;
	shl.b64 	%rd14, %rd13, 3;
	add.s64 	%rd15, %rd1, %rd14;
	ld.global.f64 	%fd89, [%rd15+8];
	sub.f64 	%fd90, %fd88, %fd89;
	fma.rn.f64 	%fd91, %fd90, %fd90, %fd87;
	add.s32 	%r41, %r58, 2;
	setp.eq.s32 	%p24, %r54, %r41;
	selp.f64 	%fd92, 0d3FF0000000000000, 0d0000000000000000, %p24;
	ld.global.f64 	%fd93, [%rd15+16];
	sub.f64 	%fd94, %fd92, %fd93;
	fma.rn.f64 	%fd95, %fd94, %fd94, %fd91;
	add.s32 	%r42, %r58, 3;
	setp.eq.s32 	%p25, %r54, %r42;
	selp.f64 	%fd96, 0d3FF0000000000000, 0d0000000000000000, %p25;
	ld.global.f64 	%fd97, [%rd15+24];
	sub.f64 	%fd98, %fd96, %fd97;
	fma.rn.f64 	%fd99, %fd98, %fd98, %fd95;
	add.s32 	%r43, %r58, 4;
	setp.eq.s32 	%p26, %r54, %r43;
	selp.f64 	%fd100, 0d3FF0000000000000, 0d0000000000000000, %p26;
	ld.global.f64 	%fd101, [%rd15+32];
	sub.f64 	%fd102, %fd100, %fd101;
	fma.rn.f64 	%fd103, %fd102, %fd102, %fd99;
	add.s32 	%r44, %r58, 5;
	setp.eq.s32 	%p27, %r54, %r44;
	selp.f64 	%fd104, 0d3FF0000000000000, 0d0000000000000000, %p27;
	ld.global.f64 	%fd105, [%rd15+40];
	sub.f64 	%fd106, %fd104, %fd105;
	fma.rn.f64 	%fd107, %fd106, %fd106, %fd103;
	add.s32 	%r45, %r58, 6;
	setp.eq.s32 	%p28, %r54, %r45;
	selp.f64 	%fd108, 0d3FF0000000000000, 0d0000000000000000, %p28;
	ld.global.f64 	%fd109, [%rd15+48];
	sub.f64 	%fd110, %fd108, %fd109;
	fma.rn.f64 	%fd111, %fd110, %fd110, %fd107;
	add.s32 	%r46, %r58, 7;
	setp.eq.s32 	%p29, %r54, %r46;
	selp.f64 	%fd112, 0d3FF0000000000000, 0d0000000000000000, %p29;
	ld.global.f64 	%fd113, [%rd15+56];
	sub.f64 	%fd114, %fd112, %fd113;
	fma.rn.f64 	%fd149, %fd114, %fd114, %fd111;
	add.s32 	%r58, %r58, 8;
$L__BB10_8:
	setp.eq.s32 	%p30, %r3, 0;
	@%p30 bra 	$L__BB10_15;
	setp.lt.u32 	%p31, %r4, 3;
	@%p31 bra 	$L__BB10_11;
	add.s32 	%r47, %r58, %r8;
	setp.eq.s32 	%p32, %r54, %r58;
	selp.f64 	%fd116, 0d3FF0000000000000, 0d0000000000000000, %p32;
	mul.wide.u32 	%rd16, %r47, 8;
	add.s64 	%rd17, %rd1, %rd16;
	ld.global.f64 	%fd117, [%rd17];
	sub.f64 	%fd118, %fd116, %fd117;
	fma.rn.f64 	%fd119, %fd118, %fd118, %fd149;
	add.s32 	%r48, %r58, 1;
	setp.eq.s32 	%p33, %r54, %r48;
	selp.f64 	%fd120, 0d3FF0000000000000, 0d0000000000000000, %p33;
	cvt.u64.u32 	%rd18, %r8;
	cvt.u64.u32 	%rd19, %r58;
	add.s64 	%rd20, %rd19, %rd18;
	shl.b64 	%rd21, %rd20, 3;
	add.s64 	%rd22, %rd1, %rd21;
	ld.global.f64 	%fd121, [%rd22+8];
	sub.f64 	%fd122, %fd120, %fd121;
	fma.rn.f64 	%fd123, %fd122, %fd122, %fd119;
	add.s32 	%r49, %r58, 2;
	setp.eq.s32 	%p34, %r54, %r49;
	selp.f64 	%fd124, 0d3FF0000000000000, 0d0000000000000000, %p34;
	ld.global.f64 	%fd125, [%rd22+16];
	sub.f64 	%fd126, %fd124, %fd125;
	fma.rn.f64 	%fd127, %fd126, %fd126, %fd123;
	add.s32 	%r50, %r58, 3;
	setp.eq.s32 	%p35, %r54, %r50;
	selp.f64 	%fd128, 0d3FF0000000000000, 0d0000000000000000, %p35;
	ld.global.f64 	%fd129, [%rd22+24];
	sub.f64 	%fd130, %fd128, %fd129;
	fma.rn.f64 	%fd149, %fd130, %fd130, %fd127;
	add.s32 	%r58, %r58, 4;
$L__BB10_11:
	setp.eq.s32 	%p36, %r6, 0;
	@%p36 bra 	$L__BB10_15;
	setp.eq.s32 	%p37, %r6, 1;
	add.s32 	%r51, %r58, %r8;
	setp.eq.s32 	%p38, %r54, %r58;
	selp.f64 	%fd131, 0d3FF0000000000000, 0d0000000000000000, %p38;
	mul.wide.u32 	%rd23, %r51, 8;
	add.s64 	%rd24, %rd1, %rd23;
	ld.global.f64 	%fd132, [%rd24];
	sub.f64 	%fd133, %fd131, %fd132;
	fma.rn.f64 	%fd149, %fd133, %fd133, %fd149;
	@%p37 bra 	$L__BB10_15;
	setp.eq.s32 	%p39, %r6, 2;
	add.s32 	%r52, %r58, 1;
	setp.eq.s32 	%p40, %r54, %r52;
	selp.f64 	%fd134, 0d3FF0000000000000, 0d0000000000000000, %p40;
	cvt.u64.u32 	%rd25, %r8;
	cvt.u64.u32 	%rd26, %r58;
	add.s64 	%rd27, %rd26, %rd25;
	shl.b64 	%rd28, %rd27, 3;
	add.s64 	%rd6, %rd1, %rd28;
	ld.global.f64 	%fd135, [%rd6+8];
	sub.f64 	%fd136, %fd134, %fd135;
	fma.rn.f64 	%fd149, %fd136, %fd136, %fd149;
	@%p39 bra 	$L__BB10_15;
	add.s32 	%r53, %r58, 2;
	setp.eq.s32 	%p41, %r54, %r53;
	selp.f64 	%fd137, 0d3FF0000000000000, 0d0000000000000000, %p41;
	ld.global.f64 	%fd138, [%rd6+16];
	sub.f64 	%fd139, %fd137, %fd138;
	fma.rn.f64 	%fd149, %fd139, %fd139, %fd149;
$L__BB10_15:
	add.s32 	%r54, %r54, 1;
	setp.ne.s32 	%p42, %r54, %r20;
	@%p42 bra 	$L__BB10_2;
$L__BB10_16:
	sqrt.rn.f64 	%fd140, %fd149;
	st.global.f64 	[d_froNorm], %fd140;
	ret;

}
.entry _Z11kern16Add3IP6__halfi(
	.param .u64 .ptr .align 1 _Z11kern16Add3IP6__halfi_param_0,
	.param .u32 _Z11kern16Add3IP6__halfi_param_1
)
{
	.reg .pred 	%p<10>;
	.reg .b16 	%rs<59>;
	.reg .b32 	%r<118>;
	.reg .b32 	%f<59>;
	.reg .b64 	%rd<91>;

	ld.param.u64 	%rd6, [_Z11kern16Add3IP6__halfi_param_0];
	ld.param.u32 	%r66, [_Z11kern16Add3IP6__halfi_param_1];
	cvta.to.global.u64 	%rd1, %rd6;
	setp.lt.s32 	%p1, %r66, 1;
	@%p1 bra 	$L__BB11_13;
	ld.param.u32 	%r87, [_Z11kern16Add3IP6__halfi_param_1];
	add.s32 	%r68, %r87, -1;
	setp.lt.u32 	%p2, %r68, 15;
	mov.b32 	%r114, 0;
	@%p2 bra 	$L__BB11_4;
	ld.param.u32 	%r97, [_Z11kern16Add3IP6__halfi_param_1];
	and.b32  	%r70, %r97, 2147483632;
	neg.s32 	%r112, %r70;
	add.s64 	%rd90, %rd1, 30;
	mul.lo.s32 	%r111, %r97, 15;
	mul.lo.s32 	%r110, %r97, 14;
	mul.lo.s32 	%r109, %r97, 13;
	mul.lo.s32 	%r108, %r97, 12;
	mul.lo.s32 	%r107, %r97, 11;
	mul.lo.s32 	%r106, %r97, 10;
	mul.lo.s32 	%r105, %r97, 9;
	shl.b32 	%r104, %r97, 3;
	mul.lo.s32 	%r103, %r97, 7;
	mul.lo.s32 	%r102, %r97, 6;
	mul.lo.s32 	%r101, %r97, 5;
	shl.b32 	%r100, %r97, 2;
	mul.lo.s32 	%r99, %r97, 3;
	shl.b32 	%r98, %r97, 1;
	mov.b32 	%r96, 0;
$L__BB11_3:
	.pragma "nounroll";
	ld.param.u32 	%r89, [_Z11kern16Add3IP6__halfi_param_1];
	ld.param.u64 	%rd88, [_Z11kern16Add3IP6__halfi_param_0];
	and.b32  	%r114, %r89, 2147483632;
	mul.wide.u32 	%rd7, %r111, 2;
	mul.wide.u32 	%rd8, %r110, 2;
	mul.wide.u32 	%rd9, %r109, 2;
	mul.wide.u32 	%rd10, %r108, 2;
	mul.wide.u32 	%rd11, %r107, 2;
	mul.wide.u32 	%rd12, %r106, 2;
	mul.wide.u32 	%rd13, %r105, 2;
	mul.wide.u32 	%rd14, %r104, 2;
	mul.wide.u32 	%rd15, %r103, 2;
	mul.wide.u32 	%rd16, %r102, 2;
	mul.wide.u32 	%rd17, %r101, 2;
	mul.wide.u32 	%rd18, %r100, 2;
	mul.wide.u32 	%rd19, %r99, 2;
	mul.wide.u32 	%rd20, %r98, 2;
	mul.wide.u32 	%rd21, %r97, 2;
	cvta.to.global.u64 	%rd22, %rd88;
	mul.wide.u32 	%rd23, %r96, 2;
	add.s64 	%rd24, %rd22, %rd23;
	ld.global.u16 	%rs1, [%rd24];
	// begin inline asm
	{  cvt.f32.f16 %f1, %rs1;}

	// end inline asm
	add.f32 	%f2, %f1, 0f40400000;
	// begin inline asm
	{  cvt.rn.f16.f32 %rs2, %f2;}

	// end inline asm
	st.global.u16 	[%rd24], %rs2;
	add.s64 	%rd25, %rd90, %rd21;
	ld.global.u16 	%rs3, [%rd25+-28];
	// begin inline asm
	{  cvt.f32.f16 %f3, %rs3;}

	// end inline asm
	add.f32 	%f4, %f3, 0f40400000;
	// begin inline asm
	{  cvt.rn.f16.f32 %rs4, %f4;}

	// end inline asm
	st.global.u16 	[%rd25+-28], %rs4;
	add.s64 	%rd26, %rd90, %rd20;
	ld.global.u16 	%rs5, [%rd26+-26];
	// begin inline asm
	{  cvt.f32.f16 %f5, %rs5;}

	// end inline asm
	add.f32 	%f6, %f5, 0f40400000;
	// begin inline asm
	{  cvt.rn.f16.f32 %rs6, %f6;}

	// end inline asm
	st.global.u16 	[%rd26+-26], %rs6;
	add.s64 	%rd27, %rd90, %rd19;
	ld.global.u16 	%rs7, [%rd27+-24];
	// begin inline asm
	{  cvt.f32.f16 %f7, %rs7;}

	// end inline asm
	add.f32 	%f8, %f7, 0f40400000;
	// begin inline asm
	{  cvt.rn.f16.f32 %rs8, %f8;}

	// end inline asm
	st.global.u16 	[%rd27+-24], %rs8;
	add.s64 	%rd28, %rd90, %rd18;
	ld.global.u16 	%rs9, [%rd28+-22];
	// begin inline asm
	{  cvt.f32.f16 %f9, %rs9;}

	// end inline asm
	add.f32 	%f10, %f9, 0f40400000;
	// begin inline asm
	{  cvt.rn.f16.f32 %rs10, %f10;}

	// end inline asm
	st.global.u16 	[%rd28+-22], %rs10;
	add.s64 	%rd29, %rd90, %rd17;
	ld.global.u16 	%rs11, [%rd29+-20];
	// begin inline asm
	{  cvt.f32.f16 %f11, %rs11;}

	// end inline asm
	add.f32 	%f12, %f11, 0f40400000;
	// begin inline asm
	{  cvt.rn.f16.f32 %rs12, %f12;}

	// end inline asm
	st.global.u16 	[%rd29+-20], %rs12;
	add.s64 	%rd30, %rd90, %rd16;
	ld.global.u16 	%rs13, [%rd30+-18];
	// begin inline asm
	{  cvt.f32.f16 %f13, %rs13;}

	// end inline asm
	add.f32 	%f14, %f13, 0f40400000;
	// begin inline asm
	{  cvt.rn.f16.f32 %rs14, %f14;}

	// end inline asm
	st.global.u16 	[%rd30+-18], %rs14;
	add.s64 	%rd31, %rd90, %rd15;
	ld.global.u16 	%rs15, [%rd31+-16];
	// begin inline asm
	{  cvt.f32.f16 %f15, %rs15;}

	// end inline asm
	add.f32 	%f16, %f15, 0f40400000;
	// begin inline asm
	{  cvt.rn.f16.f32 %rs16, %f16;}

	// end inline asm
	st.global.u16 	[%rd31+-16], %rs16;
	add.s64 	%rd32, %rd90, %rd14;
	ld.global.u16 	%rs17, [%rd32+-14];
	// begin inline asm
	{  cvt.f32.f16 %f17, %rs17;}

	// end inline asm
	add.f32 	%f18, %f17, 0f40400000;
	// begin inline asm
	{  cvt.rn.f16.f32 %rs18, %f18;}

	// end inline asm
	st.global.u16 	[%rd32+-14], %rs18;
	add.s64 	%rd33, %rd90, %rd13;
	ld.global.u16 	%rs19, [%rd33+-12];
	// begin inline asm
	{  cvt.f32.f16 %f19, %rs19;}

	// end inline asm
	add.f32 	%f20, %f19, 0f40400000;
	// begin inline asm
	{  cvt.rn.f16.f32 %rs20, %f20;}

	// end inline asm
	st.global.u16 	[%rd33+-12], %rs20;
	add.s64 	%rd34, %rd90, %rd12;
	ld.global.u16 	%rs21, [%rd34+-10];
	// begin inline asm
	{  cvt.f32.f16 %f21, %rs21;}

	// end inline asm
	add.f32 	%f22, %f21, 0f40400000;
	// begin inline asm
	{  cvt.rn.f16.f32 %rs22, %f22;}

	// end inline asm
	st.global.u16 	[%rd34+-10], %rs22;
	add.s64 	%rd35, %rd90, %rd11;
	ld.global.u16 	%rs23, [%rd35+-8];
	// begin inline asm
	{  cvt.f32.f16 %f23, %rs23;}

	// end inline asm
	add.f32 	%f24, %f23, 0f40400000;
	// begin inline asm
	{  cvt.rn.f16.f32 %rs24, %f24;}

	// end inline asm
	st.global.u16 	[%rd35+-8], %rs24;
	add.s64 	%rd36, %rd90, %rd10;
	ld.global.u16 	%rs25, [%rd36+-6];
	// begin inline asm
	{  cvt.f32.f16 %f25, %rs25;}

	// end inline asm
	add.f32 	%f26, %f25, 0f40400000;
	// begin inline asm
	{  cvt.rn.f16.f32 %rs26, %f26;}

	// end inline asm
	st.global.u16 	[%rd36+-6], %rs26;
	add.s64 	%rd37, %rd90, %rd9;
	ld.global.u16 	%rs27, [%rd37+-4];
	// begin inline asm
	{  cvt.f32.f16 %f27, %rs27;}

	// end inline asm
	add.f32 	%f28, %f27, 0f40400000;
	// begin inline asm
	{  cvt.rn.f16.f32 %rs28, %f28;}

	// end inline asm
	st.global.u16 	[%rd37+-4], %rs28;
	add.s64 	%rd38, %rd90, %rd8;
	ld.global.u16 	%rs29, [%rd38+-2];
	// begin inline asm
	{  cvt.f32.f16 %f29, %rs29;}

	// end inline asm
	add.f32 	%f30, %f29, 0f40400000;
	// begin inline asm
	{  cvt.rn.f16.f32 %rs30, %f30;}

	// end inline asm
	st.global.u16 	[%rd38+-2], %rs30;
	add.s64 	%rd39, %rd90, %rd7;
	ld.global.u16 	%rs31, [%rd39];
	// begin inline asm
	{  cvt.f32.f16 %f31, %rs31;}

	// end inline asm
	add.f32 	%f32, %f31, 0f40400000;
	// begin inline asm
	{  cvt.rn.f16.f32 %rs32, %f32;}

	// end inline asm
	st.global.u16 	[%rd39], %rs32;
	add.s32 	%r112, %r112, 16;
	add.s64 	%rd90, %rd90, 32;
	shl.b32 	%r71, %r89, 4;
	add.s32 	%r111, %r111, %r71;
	add.s32 	%r110, %r110, %r71;
	add.s32 	%r109, %r109, %r71;
	add.s32 	%r108, %r108, %r71;
	add.s32 	%r107, %r107, %r71;
	add.s32 	%r106, %r106, %r71;
	add.s32 	%r105, %r105, %r71;
	add.s32 	%r104, %r104, %r71;
	add.s32 	%r103, %r103, %r71;
	add.s32 	%r102, %r102, %r71;
	add.s32 	%r101, %r101, %r71;
	add.s32 	%r100, %r100, %r71;
	add.s32 	%r99, %r99, %r71;
	add.s32 	%r98, %r98, %r71;
	add.s32 	%r97, %r97, %r71;
	add.s32 	%r72, %r71, %r96;
	add.s32 	%r96, %r72, 16;
	setp.ne.s32 	%p3, %r112, 0;
	@%p3 bra 	$L__BB11_3;
$L__BB11_4:
	ld.param.u32 	%r90, [_Z11kern16Add3IP6__halfi_param_1];
	and.b32  	%r52, %r90, 15;
	setp.eq.s32 	%p4, %r52, 0;
	@%p4 bra 	$L__BB11_13;
	ld.param.u32 	%r91, [_Z11kern16Add3IP6__halfi_param_1];
	ld.param.u64 	%rd89, [_Z11kern16Add3IP6__halfi_param_0];
	cvta.to.global.u64 	%rd5, %rd89;
	and.b32  	%r53, %r91, 7;
	setp.lt.u32 	%p5, %r52, 8;
	@%p5 bra 	$L__BB11_7;
	ld.param.u32 	%r92, [_Z11kern16Add3IP6__halfi_param_1];
	mul.lo.s32 	%r73, %r114, %r92;
	add.s32 	%r74, %r73, %r114;
	mul.wide.u32 	%rd40, %r74, 2;
	add.s64 	%rd41, %rd5, %rd40;
	ld.global.u16 	%rs33, [%rd41];
	// begin inline asm
	{  cvt.f32.f16 %f33, %rs33;}

	// end inline asm
	add.f32 	%f34, %f33, 0f40400000;
	// begin inline asm
	{  cvt.rn.f16.f32 %rs34, %f34;}

	// end inline asm
	st.global.u16 	[%rd41], %rs34;
	add.s32 	%r75, %r73, %r92;
	cvt.u64.u32 	%rd42, %r75;
	cvt.u64.u32 	%rd43, %r114;
	add.s64 	%rd44, %rd42, %rd43;
	shl.b64 	%rd45, %rd44, 1;
	add.s64 	%rd46, %rd5, %rd45;
	ld.global.u16 	%rs35, [%rd46+2];
	// begin inline asm
	{  cvt.f32.f16 %f35, %rs35;}

	// end inline asm
	add.f32 	%f36, %f35, 0f40400000;
	// begin inline asm
	{  cvt.rn.f16.f32 %rs36, %f36;}

	// end inline asm
	st.global.u16 	[%rd46+2], %rs36;
	add.s32 	%r76, %r75, %r92;
	cvt.u64.u32 	%rd47, %r76;
	add.s64 	%rd48, %rd47, %rd43;
	shl.b64 	%rd49, %rd48, 1;
	add.s64 	%rd50, %rd5, %rd49;
	ld.global.u16 	%rs37, [%rd50+4];
	// begin inline asm
	{  cvt.f32.f16 %f37, %rs37;}

	// end inline asm
	add.f32 	%f38, %f37, 0f40400000;
	// begin inline asm
	{  cvt.rn.f16.f32 %rs38, %f38;}

	// end inline asm
	st.global.u16 	[%rd50+4], %rs38;
	add.s32 	%r77, %r76, %r92;
	cvt.u64.u32 	%rd51, %r77;
	add.s64 	%rd52, %rd51, %rd43;
	shl.b64 	%rd53, %rd52, 1;
	add.s64 	%rd54, %rd5, %rd53;
	ld.global.u16 	%rs39, [%rd54+6];
	// begin inline asm
	{  cvt.f32.f16 %f39, %rs39;}

	// end inline asm
	add.f32 	%f40, %f39, 0f40400000;
	// begin inline asm
	{  cvt.rn.f16.f32 %rs40, %f40;}

	// end inline asm
	st.global.u16 	[%rd54+6], %rs40;
	add.s32 	%r78, %r77, %r92;
	cvt.u64.u32 	%rd55, %r78;
	add.s64 	%rd56, %rd55, %rd43;
	shl.b64 	%rd57, %rd56, 1;
	add.s64 	%rd58, %rd5, %rd57;
	ld.global.u16 	%rs41, [%rd58+8];
	// begin inline asm
	{  cvt.f32.f16 %f41, %rs41;}

	// end inline asm
	add.f32 	%f42, %f41, 0f40400000;
	// begin inline asm
	{  cvt.rn.f16.f32 %rs42, %f42;}

	// end inline asm
	st.global.u16 	[%rd58+8], %rs42;
	add.s32 	%r79, %r78, %r92;
	cvt.u64.u32 	%rd59, %r79;
	add.s64 	%rd60, %rd59, %rd43;
	shl.b64 	%rd61, %rd60, 1;
	add.s64 	%rd62, %rd5, %rd61;
	ld.global.u16 	%rs43, [%rd62+10];
	// begin inline asm
	{  cvt.f32.f16 %f43, %rs43;}

	// end inline asm
	add.f32 	%f44, %f43, 0f40400000;
	// begin inline asm
	{  cvt.rn.f16.f32 %rs44, %f44;}

	// end inline asm
	st.global.u16 	[%rd62+10], %rs44;
	add.s32 	%r80, %r79, %r92;
	cvt.u64.u32 	%rd63, %r80;
	add.s64 	%rd64, %rd63, %rd43;
	shl.b64 	%rd65, %rd64, 1;
	add.s64 	%rd66, %rd5, %rd65;
	ld.global.u16 	%rs45, [%rd66+12];
	// begin inline asm
	{  cvt.f32.f16 %f45, %rs45;}

	// end inline asm
	add.f32 	%f46, %f45, 0f40400000;
	// begin inline asm
	{  cvt.rn.f16.f32 %rs46, %f46;}

	// end inline asm
	st.global.u16 	[%rd66+12], %rs46;
	add.s32 	%r81, %r80, %r92;
	cvt.u64.u32 	%rd67, %r81;
	add.s64 	%rd68, %rd67, %rd43;
	shl.b64 	%rd69, %rd68, 1;
	add.s64 	%rd70, %rd5, %rd69;
	ld.global.u16 	%rs47, [%rd70+14];
	// begin inline asm
	{  cvt.f32.f16 %f47, %rs47;}

	// end inline asm
	add.f32 	%f48, %f47, 0f40400000;
	// begin inline asm
	{  cvt.rn.f16.f32 %rs48, %f48;}

	// end inline asm
	st.global.u16 	[%rd70+14], %rs48;
	add.s32 	%r114, %r114, 8;
$L__BB11_7:
	setp.eq.s32 	%p6, %r53, 0;
	@%p6 bra 	$L__BB11_13;
	ld.param.u32 	%r93, [_Z11kern16Add3IP6__halfi_param_1];
	and.b32  	%r56, %r93, 3;
	setp.lt.u32 	%p7, %r53, 4;
	@%p7 bra 	$L__BB11_10;
	ld.param.u32 	%r94, [_Z11kern16Add3IP6__halfi_param_1];
	mul.lo.s32 	%r82, %r114, %r94;
	add.s32 	%r83, %r82, %r114;
	mul.wide.u32 	%rd71, %r83, 2;
	add.s64 	%rd72, %rd5, %rd71;
	ld.global.u16 	%rs49, [%rd72];
	// begin inline asm
	{  cvt.f32.f16 %f49, %rs49;}

	// end inline asm
	add.f32 	%f50, %f49, 0f40400000;
	// begin inline asm
	{  cvt.rn.f16.f32 %rs50, %f50;}

	// end inline asm
	st.global.u16 	[%rd72], %rs50;
	add.s32 	%r84, %r82, %r94;
	cvt.u64.u32 	%rd73, %r84;
	cvt.u64.u32 	%rd74, %r114;
	add.s64 	%rd75, %rd73, %rd74;
	shl.b64 	%rd76, %rd75, 1;
	add.s64 	%rd77, %rd5, %rd76;
	ld.global.u16 	%rs51, [%rd77+2];
	// begin inline asm
	{  cvt.f32.f16 %f51, %rs51;}

	// end inline asm
	add.f32 	%f52, %f51, 0f40400000;
	// begin inline asm
	{  cvt.rn.f16.f32 %rs52, %f52;}

	// end inline asm
	st.global.u16 	[%rd77+2], %rs52;
	add.s32 	%r85, %r84, %r94;
	cvt.u64.u32 	%rd78, %r85;
	add.s64 	%rd79, %rd78, %rd74;
	shl.b64 	%rd80, %rd79, 1;
	add.s64 	%rd81, %rd5, %rd80;
	ld.global.u16 	%rs53, [%rd81+4];
	// begin inline asm
	{  cvt.f32.f16 %f53, %rs53;}

	// end inline asm
	add.f32 	%f54, %f53, 0f40400000;
	// begin inline asm
	{  cvt.rn.f16.f32 %rs54, %f54;}

	// end inline asm
	st.global.u16 	[%rd81+4], %rs54;
	add.s32 	%r86, %r85, %r94;
	cvt.u64.u32 	%rd82, %r86;
	add.s64 	%rd83, %rd82, %rd74;
	shl.b64 	%rd84, %rd83, 1;
	add.s64 	%rd85, %rd5, %rd84;
	ld.global.u16 	%rs55, [%rd85+6];
	// begin inline asm
	{  cvt.f32.f16 %f55, %rs55;}

	// end inline asm
	add.f32 	%f56, %f55, 0f40400000;
	// begin inline asm
	{  cvt.rn.f16.f32 %rs56, %f56;}

	// end inline asm
	st.global.u16 	[%rd85+6], %rs56;
	add.s32 	%r114, %r114, 4;
$L__BB11_10:
	setp.eq.s32 	%p8, %r56, 0;
	@%p8 bra 	$L__BB11_13;
	ld.param.u32 	%r95, [_Z11kern16Add3IP6__halfi_param_1];
	add.s32 	%r59, %r95, 1;
	mad.lo.s32 	%r117, %r114, %r95, %r114;
	neg.s32 	%r116, %r56;
$L__BB11_12:
	.pragma "nounroll";
	mul.wide.u32 	%rd86, %r117, 2;
	add.s64 	%rd87, %rd5, %rd86;
	ld.global.u16 	%rs57, [%rd87];
	// begin inline asm
	{  cvt.f32.f16 %f57, %rs57;}

	// end inline asm
	add.f32 	%f58, %f57, 0f40400000;
	// begin inline asm
	{  cvt.rn.f16.f32 %rs58, %f58;}

	// end inline asm
	st.global.u16 	[%rd87], %rs58;
	add.s32 	%r117, %r117, %r59;
	add.s32 	%r116, %r116, 1;
	setp.ne.s32 	%p9, %r116, 0;
	@%p9 bra 	$L__BB11_12;
$L__BB11_13:
	ret;

}
.entry _Z11kern32Add3IPfi(
	.param .u64 .ptr .align 1 _Z11kern32Add3IPfi_param_0,
	.param .u32 _Z11kern32Add3IPfi_param_1
)
{
	.reg .pred 	%p<10>;
	.reg .b32 	%r<118>;
	.reg .b32 	%f<59>;
	.reg .b64 	%rd<91>;

	ld.param.u64 	%rd6, [_Z11kern32Add3IPfi_param_0];
	ld.param.u32 	%r66, [_Z11kern32Add3IPfi_param_1];
	cvta.to.global.u64 	%rd1, %rd6;
	setp.lt.s32 	%p1, %r66, 1;
	@%p1 bra 	$L__BB12_13;
	ld.param.u32 	%r87, [_Z11kern32Add3IPfi_param_1];
	add.s32 	%r68, %r87, -1;
	setp.lt.u32 	%p2, %r68, 15;
	mov.b32 	%r114, 0;
	@%p2 bra 	$L__BB12_4;
	ld.param.u32 	%r97, [_Z11kern32Add3IPfi_param_1];
	and.b32  	%r70, %r97, 2147483632;
	neg.s32 	%r112, %r70;
	add.s64 	%rd90, %rd1, 60;
	mul.lo.s32 	%r111, %r97, 15;
	mul.lo.s32 	%r110, %r97, 14;
	mul.lo.s32 	%r109, %r97, 13;
	mul.lo.s32 	%r108, %r97, 12;
	mul.lo.s32 	%r107, %r97, 11;
	mul.lo.s32 	%r106, %r97, 10;
	mul.lo.s32 	%r105, %r97, 9;
	shl.b32 	%r104, %r97, 3;
	mul.lo.s32 	%r103, %r97, 7;
	mul.lo.s32 	%r102, %r97, 6;
	mul.lo.s32 	%r101, %r97, 5;
	shl.b32 	%r100, %r97, 2;
	mul.lo.s32 	%r99, %r97, 3;
	shl.b32 	%r98, %r97, 1;
	mov.b32 	%r96, 0;
$L__BB12_3:
	.pragma "nounroll";
	ld.param.u32 	%r89, [_Z11kern32Add3IPfi_param_1];
	ld.param.u64 	%rd88, [_Z11kern32Add3IPfi_param_0];
	and.b32  	%r114, %r89, 2147483632;
	mul.wide.u32 	%rd7, %r111, 4;
	mul.wide.u32 	%rd8, %r110, 4;
	mul.wide.u32 	%rd9, %r109, 4;
	mul.wide.u32 	%rd10, %r108, 4;
	mul.wide.u32 	%rd11, %r107, 4;
	mul.wide.u32 	%rd12, %r106, 4;
	mul.wide.u32 	%rd13, %r105, 4;
	mul.wide.u32 	%rd14, %r104, 4;
	mul.wide.u32 	%rd15, %r103, 4;
	mul.wide.u32 	%rd16, %r102, 4;
	mul.wide.u32 	%rd17, %r101, 4;
	mul.wide.u32 	%rd18, %r100, 4;
	mul.wide.u32 	%rd19, %r99, 4;
	mul.wide.u32 	%rd20, %r98, 4;
	mul.wide.u32 	%rd21, %r97, 4;
	cvta.to.global.u64 	%rd22, %rd88;
	mul.wide.u32 	%rd23, %r96, 4;
	add.s64 	%rd24, %rd22, %rd23;
	ld.global.f32 	%f1, [%rd24];
	add.f32 	%f2, %f1, 0f40400000;
	st.global.f32 	[%rd24], %f2;
	add.s64 	%rd25, %rd90, %rd21;
	ld.global.f32 	%f3, [%rd25+-56];
	add.f32 	%f4, %f3, 0f40400000;
	st.global.f32 	[%rd25+-56], %f4;
	add.s64 	%rd26, %rd90, %rd20;
	ld.global.f32 	%f5, [%rd26+-52];
	add.f32 	%f6, %f5, 0f40400000;
	st.global.f32 	[%rd26+-52], %f6;
	add.s64 	%rd27, %rd90, %rd19;
	ld.global.f32 	%f7, [%rd27+-48];
	add.f32 	%f8, %f7, 0f40400000;
	st.global.f32 	[%rd27+-48], %f8;
	add.s64 	%rd28, %rd90, %rd18;
	ld.global.f32 	%f9, [%rd28+-44];
	add.f32 	%f10, %f9, 0f40400000;
	st.global.f32 	[%rd28+-44], %f10;
	add.s64 	%rd29, %rd90, %rd17;
	ld.global.f32 	%f11, [%rd29+-40];
	add.f32 	%f12, %f11, 0f40400000;
	st.global.f32 	[%rd29+-40], %f12;
	add.s64 	%rd30, %rd90, %rd16;
	ld.global.f32 	%f13, [%rd30+-36];
	add.f32 	%f14, %f13, 0f40400000;
	st.global.f32 	[%rd30+-36], %f14;
	add.s64 	%rd31, %rd90, %rd15;
	ld.global.f32 	%f15, [%rd31+-32];
	add.f32 	%f16, %f15, 0f40400000;
	st.global.f32 	[%rd31+-32], %f16;
	add.s64 	%rd32, %rd90, %rd14;
	ld.global.f32 	%f17, [%rd32+-28];
	add.f32 	%f18, %f17, 0f40400000;
	st.global.f32 	[%rd32+-28], %f18;
	add.s64 	%rd33, %rd90, %rd13;
	ld.global.f32 	%f19, [%rd33+-24];
	add.f32 	%f20, %f19, 0f40400000;
	st.global.f32 	[%rd33+-24], %f20;
	add.s64 	%rd34, %rd90, %rd12;
	ld.global.f32 	%f21, [%rd34+-20];
	add.f32 	%f22, %f21, 0f40400000;
	st.global.f32 	[%rd34+-20], %f22;
	add.s64 	%rd35, %rd90, %rd11;
	ld.global.f32 	%f23, [%rd35+-16];
	add.f32 	%f24, %f23, 0f40400000;
	st.global.f32 	[%rd35+-16], %f24;
	add.s64 	%rd36, %rd90, %rd10;
	ld.global.f32 	%f25, [%rd36+-12];
	add.f32 	%f26, %f25, 0f40400000;
	st.global.f32 	[%rd36+-12], %f26;
	add.s64 	%rd37, %rd90, %rd9;
	ld.global.f32 	%f27, [%rd37+-8];
	add.f32 	%f28, %f27, 0f40400000;
	st.global.f32 	[%rd37+-8], %f28;
	add.s64 	%rd38, %rd90, %rd8;
	ld.global.f32 	%f29, [%rd38+-4];
	add.f32 	%f30, %f29, 0f40400000;
	st.global.f32 	[%rd38+-4], %f30;
	add.s64 	%rd39, %rd90, %rd7;
	ld.global.f32 	%f31, [%rd39];
	add.f32 	%f32, %f31, 0f40400000;
	st.global.f32 	[%rd39], %f32;
	add.s32 	%r112, %r112, 16;
	add.s64 	%rd90, %rd90, 64;
	shl.b32 	%r71, %r89, 4;
	add.s32 	%r111, %r111, %r71;
	add.s32 	%r110, %r110, %r71;
	add.s32 	%r109, %r109, %r71;
	add.s32 	%r108, %r108, %r71;
	add.s32 	%r107, %r107, %r71;
	add.s32 	%r106, %r106, %r71;
	add.s32 	%r105, %r105, %r71;
	add.s32 	%r104, %r104, %r71;
	add.s32 	%r103, %r103, %r71;
	add.s32 	%r102, %r102, %r71;
	add.s32 	%r101, %r101, %r71;
	add.s32 	%r100, %r100, %r71;
	add.s32 	%r99, %r99, %r71;
	add.s32 	%r98, %r98, %r71;
	add.s32 	%r97, %r97, %r71;
	add.s32 	%r72, %r71, %r96;
	add.s32 	%r96, %r72, 16;
	setp.ne.s32 	%p3, %r112, 0;
	@%p3 bra 	$L__BB12_3;
$L__BB12_4:
	ld.param.u32 	%r90, [_Z11kern32Add3IPfi_param_1];
	and.b32  	%r52, %r90, 15;
	setp.eq.s32 	%p4, %r52, 0;
	@%p4 bra 	$L__BB12_13;
	ld.param.u32 	%r91, [_Z11kern32Add3IPfi_param_1];
	ld.param.u64 	%rd89, [_Z11kern32Add3IPfi_param_0];
	cvta.to.global.u64 	%rd5, %rd89;
	and.b32  	%r53, %r91, 7;
	setp.lt.u32 	%p5, %r52, 8;
	@%p5 bra 	$L__BB12_7;
	ld.param.u32 	%r92, [_Z11kern32Add3IPfi_param_1];
	mul.lo.s32 	%r73, %r114, %r92;
	add.s32 	%r74, %r73, %r114;
	mul.wide.u32 	%rd40, %r74, 4;
	add.s64 	%rd41, %rd5, %rd40;
	ld.global.f32 	%f33, [%rd41];
	add.f32 	%f34, %f33, 0f40400000;
	st.global.f32 	[%rd41], %f34;
	add.s32 	%r75, %r73, %r92;
	cvt.u64.u32 	%rd42, %r75;
	cvt.u64.u32 	%rd43, %r114;
	add.s64 	%rd44, %rd42, %rd43;
	shl.b64 	%rd45, %rd44, 2;
	add.s64 	%rd46, %rd5, %rd45;
	ld.global.f32 	%f35, [%rd46+4];
	add.f32 	%f36, %f35, 0f40400000;
	st.global.f32 	[%rd46+4], %f36;
	add.s32 	%r76, %r75, %r92;
	cvt.u64.u32 	%rd47, %r76;
	add.s64 	%rd48, %rd47, %rd43;
	shl.b64 	%rd49, %rd48, 2;
	add.s64 	%rd50, %rd5, %rd49;
	ld.global.f32 	%f37, [%rd50+8];
	add.f32 	%f38, %f37, 0f40400000;
	st.global.f32 	[%rd50+8], %f38;
	add.s32 	%r77, %r76, %r92;
	cvt.u64.u32 	%rd51, %r77;
	add.s64 	%rd52, %rd51, %rd43;
	shl.b64 	%rd53, %rd52, 2;
	add.s64 	%rd54, %rd5, %rd53;
	ld.global.f32 	%f39, [%rd54+12];
	add.f32 	%f40, %f39, 0f40400000;
	st.global.f32 	[%rd54+12], %f40;
	add.s32 	%r78, %r77, %r92;
	cvt.u64.u32 	%rd55, %r78;
	add.s64 	%rd56, %rd55, %rd43;
	shl.b64 	%rd57, %rd56, 2;
	add.s64 	%rd58, %rd5, %rd57;
	ld.global.f32 	%f41, [%rd58+16];
	add.f32 	%f42, %f41, 0f40400000;
	st.global.f32 	[%rd58+16], %f42;
	add.s32 	%r79, %r78, %r92;
	cvt.u64.u32 	%rd59, %r79;
	add.s64 	%rd60, %rd59, %rd43;
	shl.b64 	%rd61, %rd60, 2;
	add.s64 	%rd62, %rd5, %rd61;
	ld.global.f32 	%f43, [%rd62+20];
	add.f32 	%f44, %f43, 0f40400000;
	st.global.f32 	[%rd62+20], %f44;
	add.s32 	%r80, %r79, %r92;
	cvt.u64.u32 	%rd63, %r80;
	add.s64 	%rd64, %rd63, %rd43;
	shl.b64 	%rd65, %rd64, 2;
	add.s64 	%rd66, %rd5, %rd65;
	ld.global.f32 	%f45, [%rd66+24];
	add.f32 	%f46, %f45, 0f40400000;
	st.global.f32 	[%rd66+24], %f46;
	add.s32 	%r81, %r80, %r92;
	cvt.u64.u32 	%rd67, %r81;
	add.s64 	%rd68, %rd67, %rd43;
	shl.b64 	%rd69, %rd68, 2;
	add.s64 	%rd70, %rd5, %rd69;
	ld.global.f32 	%f47, [%rd70+28];
	add.f32 	%f48, %f47, 0f40400000;
	st.global.f32 	[%rd70+28], %f48;
	add.s32 	%r114, %r114, 8;
$L__BB12_7:
	setp.eq.s32 	%p6, %r53, 0;
	@%p6 bra 	$L__BB12_13;
	ld.param.u32 	%r93, [_Z11kern32Add3IPfi_param_1];
	and.b32  	%r56, %r93, 3;
	setp.lt.u32 	%p7, %r53, 4;
	@%p7 bra 	$L__BB12_10;
	ld.param.u32 	%r94, [_Z11kern32Add3IPfi_param_1];
	mul.lo.s32 	%r82, %r114, %r94;
	add.s32 	%r83, %r82, %r114;
	mul.wide.u32 	%rd71, %r83, 4;
	add.s64 	%rd72, %rd5, %rd71;
	ld.global.f32 	%f49, [%rd72];
	add.f32 	%f50, %f49, 0f40400000;
	st.global.f32 	[%rd72], %f50;
	add.s32 	%r84, %r82, %r94;
	cvt.u64.u32 	%rd73, %r84;
	cvt.u64.u32 	%rd74, %r114;
	add.s64 	%rd75, %rd73, %rd74;
	shl.b64 	%rd76, %rd75, 2;
	add.s64 	%rd77, %rd5, %rd76;
	ld.global.f32 	%f51, [%rd77+4];
	add.f32 	%f52, %f51, 0f40400000;
	st.global.f32 	[%rd77+4], %f52;
	add.s32 	%r85, %r84, %r94;
	cvt.u64.u32 	%rd78, %r85;
	add.s64 	%rd79, %rd78, %rd74;
	shl.b64 	%rd80, %rd79, 2;
	add.s64 	%rd81, %rd5, %rd80;
	ld.global.f32 	%f53, [%rd81+8];
	add.f32 	%f54, %f53, 0f40400000;
	st.global.f32 	[%rd81+8], %f54;
	add.s32 	%r86, %r85, %r94;
	cvt.u64.u32 	%rd82, %r86;
	add.s64 	%rd83, %rd82, %rd74;
	shl.b64 	%rd84, %rd83, 2;
	add.s64 	%rd85, %rd5, %rd84;
	ld.global.f32 	%f55, [%rd85+12];
	add.f32 	%f56, %f55, 0f40400000;
	st.global.f32 	[%rd85+12], %f56;
	add.s32 	%r114, %r114, 4;
$L__BB12_10:
	setp.eq.s32 	%p8, %r56, 0;
	@%p8 bra 	$L__BB12_13;
	ld.param.u32 	%r95, [_Z11kern32Add3IPfi_param_1];
	add.s32 	%r59, %r95, 1;
	mad.lo.s32 	%r117, %r114, %r95, %r114;
	neg.s32 	%r116, %r56;
$L__BB12_12:
	.pragma "nounroll";
	mul.wide.u32 	%rd86, %r117, 4;
	add.s64 	%rd87, %rd5, %rd86;
	ld.global.f32 	%f57, [%rd87];
	add.f32 	%f58, %f57, 0f40400000;
	st.global.f32 	[%rd87], %f58;
	add.s32 	%r117, %r117, %r59;
	add.s32 	%r116, %r116, 1;
	setp.ne.s32 	%p9, %r116, 0;
	@%p9 bra 	$L__BB12_12;
$L__BB12_13:
	ret;

}
.entry _Z11kern64Add3IPdi(
	.param .u64 .ptr .align 1 _Z11kern64Add3IPdi_param_0,
	.param .u32 _Z11kern64Add3IPdi_param_1
)
{
	.reg .pred 	%p<10>;
	.reg .b32 	%r<118>;
	.reg .b64 	%rd<91>;
	.reg .b64 	%fd<59>;

	ld.param.u64 	%rd6, [_Z11kern64Add3IPdi_param_0];
	ld.param.u32 	%r66, [_Z11kern64Add3IPdi_param_1];
	cvta.to.global.u64 	%rd1, %rd6;
	setp.lt.s32 	%p1, %r66, 1;
	@%p1 bra 	$L__BB13_13;
	ld.param.u32 	%r87, [_Z11kern64Add3IPdi_param_1];
	add.s32 	%r68, %r87, -1;
	setp.lt.u32 	%p2, %r68, 15;
	mov.b32 	%r114, 0;
	@%p2 bra 	$L__BB13_4;
	ld.param.u32 	%r97, [_Z11kern64Add3IPdi_param_1];
	and.b32  	%r70, %r97, 2147483632;
	neg.s32 	%r112, %r70;
	add.s64 	%rd90, %rd1, 120;
	mul.lo.s32 	%r111, %r97, 15;
	mul.lo.s32 	%r110, %r97, 14;
	mul.lo.s32 	%r109, %r97, 13;
	mul.lo.s32 	%r108, %r97, 12;
	mul.lo.s32 	%r107, %r97, 11;
	mul.lo.s32 	%r106, %r97, 10;
	mul.lo.s32 	%r105, %r97, 9;
	shl.b32 	%r104, %r97, 3;
	mul.lo.s32 	%r103, %r97, 7;
	mul.lo.s32 	%r102, %r97, 6;
	mul.lo.s32 	%r101, %r97, 5;
	shl.b32 	%r100, %r97, 2;
	mul.lo.s32 	%r99, %r97, 3;
	shl.b32 	%r98, %r97, 1;
	mov.b32 	%r96, 0;
$L__BB13_3:
	.pragma "nounroll";
	ld.param.u32 	%r89, [_Z11kern64Add3IPdi_param_1];
	ld.param.u64 	%rd88, [_Z11kern64Add3IPdi_param_0];
	and.b32  	%r114, %r89, 2147483632;
	mul.wide.u32 	%rd7, %r111, 8;
	mul.wide.u32 	%rd8, %r110, 8;
	mul.wide.u32 	%rd9, %r109, 8;
	mul.wide.u32 	%rd10, %r108, 8;
	mul.wide.u32 	%rd11, %r107, 8;
	mul.wide.u32 	%rd12, %r106, 8;
	mul.wide.u32 	%rd13, %r105, 8;
	mul.wide.u32 	%rd14, %r104, 8;
	mul.wide.u32 	%rd15, %r103, 8;
	mul.wide.u32 	%rd16, %r102, 8;
	mul.wide.u32 	%rd17, %r101, 8;
	mul.wide.u32 	%rd18, %r100, 8;
	mul.wide.u32 	%rd19, %r99, 8;
	mul.wide.u32 	%rd20, %r98, 8;
	mul.wide.u32 	%rd21, %r97, 8;
	cvta.to.global.u64 	%rd22, %rd88;
	mul.wide.u32 	%rd23, %r96, 8;
	add.s64 	%rd24, %rd22, %rd23;
	ld.global.f64 	%fd1, [%rd24];
	add.f64 	%fd2, %fd1, 0d4008000000000000;
	st.global.f64 	[%rd24], %fd2;
	add.s64 	%rd25, %rd90, %rd21;
	ld.global.f64 	%fd3, [%rd25+-112];
	add.f64 	%fd4, %fd3, 0d4008000000000000;
	st.global.f64 	[%rd25+-112], %fd4;
	add.s64 	%rd26, %rd90, %rd20;
	ld.global.f64 	%fd5, [%rd26+-104];
	add.f64 	%fd6, %fd5, 0d4008000000000000;
	st.global.f64 	[%rd26+-104], %fd6;
	add.s64 	%rd27, %rd90, %rd19;
	ld.global.f64 	%fd7, [%rd27+-96];
	add.f64 	%fd8, %fd7, 0d4008000000000000;
	st.global.f64 	[%rd27+-96], %fd8;
	add.s64 	%rd28, %rd90, %rd18;
	ld.global.f64 	%fd9, [%rd28+-88];
	add.f64 	%fd10, %fd9, 0d4008000000000000;
	st.global.f64 	[%rd28+-88], %fd10;
	add.s64 	%rd29, %rd90, %rd17;
	ld.global.f64 	%fd11, [%rd29+-80];
	add.f64 	%fd12, %fd11, 0d4008000000000000;
	st.global.f64 	[%rd29+-80], %fd12;
	add.s64 	%rd30, %rd90, %rd16;
	ld.global.f64 	%fd13, [%rd30+-72];
	add.f64 	%fd14, %fd13, 0d4008000000000000;
	st.global.f64 	[%rd30+-72], %fd14;
	add.s64 	%rd31, %rd90, %rd15;
	ld.global.f64 	%fd15, [%rd31+-64];
	add.f64 	%fd16, %fd15, 0d4008000000000000;
	st.global.f64 	[%rd31+-64], %fd16;
	add.s64 	%rd32, %rd90, %rd14;
	ld.global.f64 	%fd17, [%rd32+-56];
	add.f64 	%fd18, %fd17, 0d4008000000000000;
	st.global.f64 	[%rd32+-56], %fd18;
	add.s64 	%rd33, %rd90, %rd13;
	ld.global.f64 	%fd19, [%rd33+-48];
	add.f64 	%fd20, %fd19, 0d4008000000000000;
	st.global.f64 	[%rd33+-48], %fd20;
	add.s64 	%rd34, %rd90, %rd12;
	ld.global.f64 	%fd21, [%rd34+-40];
	add.f64 	%fd22, %fd21, 0d4008000000000000;
	st.global.f64 	[%rd34+-40], %fd22;
	add.s64 	%rd35, %rd90, %rd11;
	ld.global.f64 	%fd23, [%rd35+-32];
	add.f64 	%fd24, %fd23, 0d4008000000000000;
	st.global.f64 	[%rd35+-32], %fd24;
	add.s64 	%rd36, %rd90, %rd10;
	ld.global.f64 	%fd25, [%rd36+-24];
	add.f64 	%fd26, %fd25, 0d4008000000000000;
	st.global.f64 	[%rd36+-24], %fd26;
	add.s64 	%rd37, %rd90, %rd9;
	ld.global.f64 	%fd27, [%rd37+-16];
	add.f64 	%fd28, %fd27, 0d4008000000000000;
	st.global.f64 	[%rd37+-16], %fd28;
	add.s64 	%rd38, %rd90, %rd8;
	ld.global.f64 	%fd29, [%rd38+-8];
	add.f64 	%fd30, %fd29, 0d4008000000000000;
	st.global.f64 	[%rd38+-8], %fd30;
	add.s64 	%rd39, %rd90, %rd7;
	ld.global.f64 	%fd31, [%rd39];
	add.f64 	%fd32, %fd31, 0d4008000000000000;
	st.global.f64 	[%rd39], %fd32;
	add.s32 	%r112, %r112, 16;
	add.s64 	%rd90, %rd90, 128;
	shl.b32 	%r71, %r89, 4;
	add.s32 	%r111, %r111, %r71;
	add.s32 	%r110, %r110, %r71;
	add.s32 	%r109, %r109, %r71;
	add.s32 	%r108, %r108, %r71;
	add.s32 	%r107, %r107, %r71;
	add.s32 	%r106, %r106, %r71;
	add.s32 	%r105, %r105, %r71;
	add.s32 	%r104, %r104, %r71;
	add.s32 	%r103, %r103, %r71;
	add.s32 	%r102, %r102, %r71;
	add.s32 	%r101, %r101, %r71;
	add.s32 	%r100, %r100, %r71;
	add.s32 	%r99, %r99, %r71;
	add.s32 	%r98, %r98, %r71;
	add.s32 	%r97, %r97, %r71;
	add.s32 	%r72, %r71, %r96;
	add.s32 	%r96, %r72, 16;
	setp.ne.s32 	%p3, %r112, 0;
	@%p3 bra 	$L__BB13_3;
$L__BB13_4:
	ld.param.u32 	%r90, [_Z11kern64Add3IPdi_param_1];
	and.b32  	%r52, %r90, 15;
	setp.eq.s32 	%p4, %r52, 0;
	@%p4 bra 	$L__BB13_13;
	ld.param.u32 	%r91, [_Z11kern64Add3IPdi_param_1];
	ld.param.u64 	%rd89, [_Z11kern64Add3IPdi_param_0];
	cvta.to.global.u64 	%rd5, %rd89;
	and.b32  	%r53, %r91, 7;
	setp.lt.u32 	%p5, %r52, 8;
	@%p5 bra 	$L__BB13_7;
	ld.param.u32 	%r92, [_Z11kern64Add3IPdi_param_1];
	mul.lo.s32 	%r73, %r114, %r92;
	add.s32 	%r74, %r73, %r114;
	mul.wide.u32 	%rd40, %r74, 8;
	add.s64 	%rd41, %rd5, %rd40;
	ld.global.f64 	%fd33, [%rd41];
	add.f64 	%fd34, %fd33, 0d4008000000000000;
	st.global.f64 	[%rd41], %fd34;
	add.s32 	%r75, %r73, %r92;
	cvt.u64.u32 	%rd42, %r75;
	cvt.u64.u32 	%rd43, %r114;
	add.s64 	%rd44, %rd42, %rd43;
	shl.b64 	%rd45, %rd44, 3;
	add.s64 	%rd46, %rd5, %rd45;
	ld.global.f64 	%fd35, [%rd46+8];
	add.f64 	%fd36, %fd35, 0d4008000000000000;
	st.global.f64 	[%rd46+8], %fd36;
	add.s32 	%r76, %r75, %r92;
	cvt.u64.u32 	%rd47, %r76;
	add.s64 	%rd48, %rd47, %rd43;
	shl.b64 	%rd49, %rd48, 3;
	add.s64 	%rd50, %rd5, %rd49;
	ld.global.f64 	%fd37, [%rd50+16];
	add.f64 	%fd38, %fd37, 0d4008000000000000;
	st.global.f64 	[%rd50+16], %fd38;
	add.s32 	%r77, %r76, %r92;
	cvt.u64.u32 	%rd51, %r77;
	add.s64 	%rd52, %rd51, %rd43;
	shl.b64 	%rd53, %rd52, 3;
	add.s64 	%rd54, %rd5, %rd53;
	ld.global.f64 	%fd39, [%rd54+24];
	add.f64 	%fd40, %fd39, 0d4008000000000000;
	st.global.f64 	[%rd54+24], %fd40;
	add.s32 	%r78, %r77, %r92;
	cvt.u64.u32 	%rd55, %r78;
	add.s64 	%rd56, %rd55, %rd43;
	shl.b64 	%rd57, %rd56, 3;
	add.s64 	%rd58, %rd5, %rd57;
	ld.global.f64 	%fd41, [%rd58+32];
	add.f64 	%fd42, %fd41, 0d4008000000000000;
	st.global.f64 	[%rd58+32], %fd42;
	add.s32 	%r79, %r78, %r92;
	cvt.u64.u32 	%rd59, %r79;
	add.s64 	%rd60, %rd59, %rd43;
	shl.b64 	%rd61, %rd60, 3;
	add.s64 	%rd62, %rd5, %rd61;
	ld.global.f64 	%fd43, [%rd62+40];
	add.f64 	%fd44, %fd43, 0d4008000000000000;
	st.global.f64 	[%rd62+40], %fd44;
	add.s32 	%r80, %r79, %r92;
	cvt.u64.u32 	%rd63, %r80;
	add.s64 	%rd64, %rd63, %rd43;
	shl.b64 	%rd65, %rd64, 3;
	add.s64 	%rd66, %rd5, %rd65;
	ld.global.f64 	%fd45, [%rd66+48];
	add.f64 	%fd46, %fd45, 0d4008000000000000;
	st.global.f64 	[%rd66+48], %fd46;
	add.s32 	%r81, %r80, %r92;
	cvt.u64.u32 	%rd67, %r81;
	add.s64 	%rd68, %rd67, %rd43;
	shl.b64 	%rd69, %rd68, 3;
	add.s64 	%rd70, %rd5, %rd69;
	ld.global.f64 	%fd47, [%rd70+56];
	add.f64 	%fd48, %fd47, 0d4008000000000000;
	st.global.f64 	[%rd70+56], %fd48;
	add.s32 	%r114, %r114, 8;
$L__BB13_7:
	setp.eq.s32 	%p6, %r53, 0;
	@%p6 bra 	$L__BB13_13;
	ld.param.u32 	%r93, [_Z11kern64Add3IPdi_param_1];
	and.b32  	%r56, %r93, 3;
	setp.lt.u32 	%p7, %r53, 4;
	@%p7 bra 	$L__BB13_10;
	ld.param.u32 	%r94, [_Z11kern64Add3IPdi_param_1];
	mul.lo.s32 	%r82, %r114, %r94;
	add.s32 	%r83, %r82, %r114;
	mul.wide.u32 	%rd71, %r83, 8;
	add.s64 	%rd72, %rd5, %rd71;
	ld.global.f64 	%fd49, [%rd72];
	add.f64 	%fd50, %fd49, 0d4008000000000000;
	st.global.f64 	[%rd72], %fd50;
	add.s32 	%r84, %r82, %r94;
	cvt.u64.u32 	%rd73, %r84;
	cvt.u64.u32 	%rd74, %r114;
	add.s64 	%rd75, %rd73, %rd74;
	shl.b64 	%rd76, %rd75, 3;
	add.s64 	%rd77, %rd5, %rd76;
	ld.global.f64 	%fd51, [%rd77+8];
	add.f64 	%fd52, %fd51, 0d4008000000000000;
	st.global.f64 	[%rd77+8], %fd52;
	add.s32 	%r85, %r84, %r94;
	cvt.u64.u32 	%rd78, %r85;
	add.s64 	%rd79, %rd78, %rd74;
	shl.b64 	%rd80, %rd79, 3;
	add.s64 	%rd81, %rd5, %rd80;
	ld.global.f64 	%fd53, [%rd81+16];
	add.f64 	%fd54, %fd53, 0d4008000000000000;
	st.global.f64 	[%rd81+16], %fd54;
	add.s32 	%r86, %r85, %r94;
	cvt.u64.u32 	%rd82, %r86;
	add.s64 	%rd83, %rd82, %rd74;
	shl.b64 	%rd84, %rd83, 3;
	add.s64 	%rd85, %rd5, %rd84;
	ld.global.f64 	%fd55, [%rd85+24];
	add.f64 	%fd56, %fd55, 0d4008000000000000;
	st.global.f64 	[%rd85+24], %fd56;
	add.s32 	%r114, %r114, 4;
$L__BB13_10:
	setp.eq.s32 	%p8, %r56, 0;
	@%p8 bra 	$L__BB13_13;
	ld.param.u32 	%r95, [_Z11kern64Add3IPdi_param_1];
	add.s32 	%r59, %r95, 1;
	mad.lo.s32 	%r117, %r114, %r95, %r114;
	neg.s32 	%r116, %r56;
$L__BB13_12:
	.pragma "nounroll";
	mul.wide.u32 	%rd86, %r117, 8;
	add.s64 	%rd87, %rd5, %rd86;
	ld.global.f64 	%fd57, [%rd87];
	add.f64 	%fd58, %fd57, 0d4008000000000000;
	st.global.f64 	[%rd87], %fd58;
	add.s32 	%r117, %r117, %r59;
	add.s32 	%r116, %r116, 1;
	setp.ne.s32 	%p9, %r116, 0;
	@%p9 bra 	$L__BB13_12;
$L__BB13_13:
	ret;

}
.entry _Z9kernHgeamfP6__halffS0_S0_l(
	.param .f32 _Z9kernHgeamfP6__halffS0_S0_l_param_0,
	.param .u64 .ptr .align 1 _Z9kernHgeamfP6__halffS0_S0_l_param_1,
	.param .f32 _Z9kernHgeamfP6__halffS0_S0_l_param_2,
	.param .u64 .ptr .align 1 _Z9kernHgeamfP6__halffS0_S0_l_param_3,
	.param .u64 .ptr .align 1 _Z9kernHgeamfP6__halffS0_S0_l_param_4,
	.param .u64 _Z9kernHgeamfP6__halffS0_S0_l_param_5
)
{
	.reg .pred 	%p<10>;
	.reg .b16 	%rs<88>;
	.reg .b32 	%f<119>;
	.reg .b64 	%rd<60>;

	ld.param.f32 	%f1, [_Z9kernHgeamfP6__halffS0_S0_l_param_0];
	ld.param.u64 	%rd36, [_Z9kernHgeamfP6__halffS0_S0_l_param_1];
	ld.param.f32 	%f2, [_Z9kernHgeamfP6__halffS0_S0_l_param_2];
	ld.param.u64 	%rd37, [_Z9kernHgeamfP6__halffS0_S0_l_param_3];
	ld.param.u64 	%rd38, [_Z9kernHgeamfP6__halffS0_S0_l_param_4];
	ld.param.u64 	%rd35, [_Z9kernHgeamfP6__halffS0_S0_l_param_5];
	cvta.to.global.u64 	%rd1, %rd38;
	cvta.to.global.u64 	%rd2, %rd37;
	cvta.to.global.u64 	%rd3, %rd36;
	setp.lt.s64 	%p1, %rd35, 1;
	@%p1 bra 	$L__BB14_13;
	and.b64  	%rd4, %rd35, 15;
	setp.lt.u64 	%p2, %rd35, 16;
	mov.b64 	%rd54, 0;
	@%p2 bra 	$L__BB14_4;
	and.b64  	%rd54, %rd35, 9223372036854775792;
	add.s64 	%rd51, %rd3, 16;
	add.s64 	%rd50, %rd2, 16;
	add.s64 	%rd49, %rd1, 16;
	mov.u64 	%rd52, %rd54;
$L__BB14_3:
	.pragma "nounroll";
	ld.global.u16 	%rs1, [%rd51+-16];
	// begin inline asm
	{  cvt.f32.f16 %f3, %rs1;}

	// end inline asm
	ld.global.u16 	%rs2, [%rd50+-16];
	// begin inline asm
	{  cvt.f32.f16 %f4, %rs2;}

	// end inline asm
	mul.f32 	%f51, %f2, %f4;
	fma.rn.f32 	%f5, %f1, %f3, %f51;
	// begin inline asm
	{  cvt.rn.f16.f32 %rs3, %f5;}

	// end inline asm
	st.global.u16 	[%rd49+-16], %rs3;
	ld.global.u16 	%rs4, [%rd51+-14];
	// begin inline asm
	{  cvt.f32.f16 %f6, %rs4;}

	// end inline asm
	ld.global.u16 	%rs5, [%rd50+-14];
	// begin inline asm
	{  cvt.f32.f16 %f7, %rs5;}

	// end inline asm
	mul.f32 	%f52, %f2, %f7;
	fma.rn.f32 	%f8, %f1, %f6, %f52;
	// begin inline asm
	{  cvt.rn.f16.f32 %rs6, %f8;}

	// end inline asm
	st.global.u16 	[%rd49+-14], %rs6;
	ld.global.u16 	%rs7, [%rd51+-12];
	// begin inline asm
	{  cvt.f32.f16 %f9, %rs7;}

	// end inline asm
	ld.global.u16 	%rs8, [%rd50+-12];
	// begin inline asm
	{  cvt.f32.f16 %f10, %rs8;}

	// end inline asm
	mul.f32 	%f53, %f2, %f10;
	fma.rn.f32 	%f11, %f1, %f9, %f53;
	// begin inline asm
	{  cvt.rn.f16.f32 %rs9, %f11;}

	// end inline asm
	st.global.u16 	[%rd49+-12], %rs9;
	ld.global.u16 	%rs10, [%rd51+-10];
	// begin inline asm
	{  cvt.f32.f16 %f12, %rs10;}

	// end inline asm
	ld.global.u16 	%rs11, [%rd50+-10];
	// begin inline asm
	{  cvt.f32.f16 %f13, %rs11;}

	// end inline asm
	mul.f32 	%f54, %f2, %f13;
	fma.rn.f32 	%f14, %f1, %f12, %f54;
	// begin inline asm
	{  cvt.rn.f16.f32 %rs12, %f14;}

	// end inline asm
	st.global.u16 	[%rd49+-10], %rs12;
	ld.global.u16 	%rs13, [%rd51+-8];
	// begin inline asm
	{  cvt.f32.f16 %f15, %rs13;}

	// end inline asm
	ld.global.u16 	%rs14, [%rd50+-8];
	// begin inline asm
	{  cvt.f32.f16 %f16, %rs14;}

	// end inline asm
	mul.f32 	%f55, %f2, %f16;
	fma.rn.f32 	%f17, %f1, %f15, %f55;
	// begin inline asm
	{  cvt.rn.f16.f32 %rs15, %f17;}

	// end inline asm
	st.global.u16 	[%rd49+-8], %rs15;
	ld.global.u16 	%rs16, [%rd51+-6];
	// begin inline asm
	{  cvt.f32.f16 %f18, %rs16;}

	// end inline asm
	ld.global.u16 	%rs17, [%rd50+-6];
	// begin inline asm
	{  cvt.f32.f16 %f19, %rs17;}

	// end inline asm
	mul.f32 	%f56, %f2, %f19;
	fma.rn.f32 	%f20, %f1, %f18, %f56;
	// begin inline asm
	{  cvt.rn.f16.f32 %rs18, %f20;}

	// end inline asm
	st.global.u16 	[%rd49+-6], %rs18;
	ld.global.u16 	%rs19, [%rd51+-4];
	// begin inline asm
	{  cvt.f32.f16 %f21, %rs19;}

	// end inline asm
	ld.global.u16 	%rs20, [%rd50+-4];
	// begin inline asm
	{  cvt.f32.f16 %f22, %rs20;}

	// end inline asm
	mul.f32 	%f57, %f2, %f22;
	fma.rn.f32 	%f23, %f1, %f21, %f57;
	// begin inline asm
	{  cvt.rn.f16.f32 %rs21, %f23;}

	// end inline asm
	st.global.u16 	[%rd49+-4], %rs21;
	ld.global.u16 	%rs22, [%rd51+-2];
	// begin inline asm
	{  cvt.f32.f16 %f24, %rs22;}

	// end inline asm
	ld.global.u16 	%rs23, [%rd50+-2];
	// begin inline asm
	{  cvt.f32.f16 %f25, %rs23;}

	// end inline asm
	mul.f32 	%f58, %f2, %f25;
	fma.rn.f32 	%f26, %f1, %f24, %f58;
	// begin inline asm
	{  cvt.rn.f16.f32 %rs24, %f26;}

	// end inline asm
	st.global.u16 	[%rd49+-2], %rs24;
	ld.global.u16 	%rs25, [%rd51];
	// begin inline asm
	{  cvt.f32.f16 %f27, %rs25;}

	// end inline asm
	ld.global.u16 	%rs26, [%rd50];
	// begin inline asm
	{  cvt.f32.f16 %f28, %rs26;}

	// end inline asm
	mul.f32 	%f59, %f2, %f28;
	fma.rn.f32 	%f29, %f1, %f27, %f59;
	// begin inline asm
	{  cvt.rn.f16.f32 %rs27, %f29;}

	// end inline asm
	st.global.u16 	[%rd49], %rs27;
	ld.global.u16 	%rs28, [%rd51+2];
	// begin inline asm
	{  cvt.f32.f16 %f30, %rs28;}

	// end inline asm
	ld.global.u16 	%rs29, [%rd50+2];
	// begin inline asm
	{  cvt.f32.f16 %f31, %rs29;}

	// end inline asm
	mul.f32 	%f60, %f2, %f31;
	fma.rn.f32 	%f32, %f1, %f30, %f60;
	// begin inline asm
	{  cvt.rn.f16.f32 %rs30, %f32;}

	// end inline asm
	st.global.u16 	[%rd49+2], %rs30;
	ld.global.u16 	%rs31, [%rd51+4];
	// begin inline asm
	{  cvt.f32.f16 %f33, %rs31;}

	// end inline asm
	ld.global.u16 	%rs32, [%rd50+4];
	// begin inline asm
	{  cvt.f32.f16 %f34, %rs32;}

	// end inline asm
	mul.f32 	%f61, %f2, %f34;
	fma.rn.f32 	%f35, %f1, %f33, %f61;
	// begin inline asm
	{  cvt.rn.f16.f32 %rs33, %f35;}

	// end inline asm
	st.global.u16 	[%rd49+4], %rs33;
	ld.global.u16 	%rs34, [%rd51+6];
	// begin inline asm
	{  cvt.f32.f16 %f36, %rs34;}

	// end inline asm
	ld.global.u16 	%rs35, [%rd50+6];
	// begin inline asm
	{  cvt.f32.f16 %f37, %rs35;}

	// end inline asm
	mul.f32 	%f62, %f2, %f37;
	fma.rn.f32 	%f38, %f1, %f36, %f62;
	// begin inline asm
	{  cvt.rn.f16.f32 %rs36, %f38;}

	// end inline asm
	st.global.u16 	[%rd49+6], %rs36;
	ld.global.u16 	%rs37, [%rd51+8];
	// begin inline asm
	{  cvt.f32.f16 %f39, %rs37;}

	// end inline asm
	ld.global.u16 	%rs38, [%rd50+8];
	// begin inline asm
	{  cvt.f32.f16 %f40, %rs38;}

	// end inline asm
	mul.f32 	%f63, %f2, %f40;
	fma.rn.f32 	%f41, %f1, %f39, %f63;
	// begin inline asm
	{  cvt.rn.f16.f32 %rs39, %f41;}

	// end inline asm
	st.global.u16 	[%rd49+8], %rs39;
	ld.global.u16 	%rs40, [%rd51+10];
	// begin inline asm
	{  cvt.f32.f16 %f42, %rs40;}

	// end inline asm
	ld.global.u16 	%rs41, [%rd50+10];
	// begin inline asm
	{  cvt.f32.f16 %f43, %rs41;}

	// end inline asm
	mul.f32 	%f64, %f2, %f43;
	fma.rn.f32 	%f44, %f1, %f42, %f64;
	// begin inline asm
	{  cvt.rn.f16.f32 %rs42, %f44;}

	// end inline asm
	st.global.u16 	[%rd49+10], %rs42;
	ld.global.u16 	%rs43, [%rd51+12];
	// begin inline asm
	{  cvt.f32.f16 %f45, %rs43;}

	// end inline asm
	ld.global.u16 	%rs44, [%rd50+12];
	// begin inline asm
	{  cvt.f32.f16 %f46, %rs44;}

	// end inline asm
	mul.f32 	%f65, %f2, %f46;
	fma.rn.f32 	%f47, %f1, %f45, %f65;
	// begin inline asm
	{  cvt.rn.f16.f32 %rs45, %f47;}

	// end inline asm
	st.global.u16 	[%rd49+12], %rs45;
	ld.global.u16 	%rs46, [%rd51+14];
	// begin inline asm
	{  cvt.f32.f16 %f48, %rs46;}

	// end inline asm
	ld.global.u16 	%rs47, [%rd50+14];
	// begin inline asm
	{  cvt.f32.f16 %f49, %rs47;}

	// end inline asm
	mul.f32 	%f66, %f2, %f49;
	fma.rn.f32 	%f50, %f1, %f48, %f66;
	// begin inline asm
	{  cvt.rn.f16.f32 %rs48, %f50;}

	// end inline asm
	st.global.u16 	[%rd49+14], %rs48;
	add.s64 	%rd52, %rd52, -16;
	add.s64 	%rd51, %rd51, 32;
	add.s64 	%rd50, %rd50, 32;
	add.s64 	%rd49, %rd49, 32;
	setp.ne.s64 	%p3, %rd52, 0;
	@%p3 bra 	$L__BB14_3;
$L__BB14_4:
	setp.eq.s64 	%p4, %rd4, 0;
	@%p4 bra 	$L__BB14_13;
	and.b64  	%rd18, %rd35, 7;
	setp.lt.u64 	%p5, %rd4, 8;
	@%p5 bra 	$L__BB14_7;
	shl.b64 	%rd40, %rd54, 1;
	add.s64 	%rd41, %rd3, %rd40;
	ld.global.u16 	%rs49, [%rd41];
	// begin inline asm
	{  cvt.f32.f16 %f67, %rs49;}

	// end inline asm
	add.s64 	%rd42, %rd2, %rd40;
	ld.global.u16 	%rs50, [%rd42];
	// begin inline asm
	{  cvt.f32.f16 %f68, %rs50;}

	// end inline asm
	mul.f32 	%f91, %f2, %f68;
	fma.rn.f32 	%f69, %f1, %f67, %f91;
	// begin inline asm
	{  cvt.rn.f16.f32 %rs51, %f69;}

	// end inline asm
	add.s64 	%rd43, %rd1, %rd40;
	st.global.u16 	[%rd43], %rs51;
	ld.global.u16 	%rs52, [%rd41+2];
	// begin inline asm
	{  cvt.f32.f16 %f70, %rs52;}

	// end inline asm
	ld.global.u16 	%rs53, [%rd42+2];
	// begin inline asm
	{  cvt.f32.f16 %f71, %rs53;}

	// end inline asm
	mul.f32 	%f92, %f2, %f71;
	fma.rn.f32 	%f72, %f1, %f70, %f92;
	// begin inline asm
	{  cvt.rn.f16.f32 %rs54, %f72;}

	// end inline asm
	st.global.u16 	[%rd43+2], %rs54;
	ld.global.u16 	%rs55, [%rd41+4];
	// begin inline asm
	{  cvt.f32.f16 %f73, %rs55;}

	// end inline asm
	ld.global.u16 	%rs56, [%rd42+4];
	// begin inline asm
	{  cvt.f32.f16 %f74, %rs56;}

	// end inline asm
	mul.f32 	%f93, %f2, %f74;
	fma.rn.f32 	%f75, %f1, %f73, %f93;
	// begin inline asm
	{  cvt.rn.f16.f32 %rs57, %f75;}

	// end inline asm
	st.global.u16 	[%rd43+4], %rs57;
	ld.global.u16 	%rs58, [%rd41+6];
	// begin inline asm
	{  cvt.f32.f16 %f76, %rs58;}

	// end inline asm
	ld.global.u16 	%rs59, [%rd42+6];
	// begin inline asm
	{  cvt.f32.f16 %f77, %rs59;}

	// end inline asm
	mul.f32 	%f94, %f2, %f77;
	fma.rn.f32 	%f78, %f1, %f76, %f94;
	// begin inline asm
	{  cvt.rn.f16.f32 %rs60, %f78;}

	// end inline asm
	st.global.u16 	[%rd43+6], %rs60;
	ld.global.u16 	%rs61, [%rd41+8];
	// begin inline asm
	{  cvt.f32.f16 %f79, %rs61;}

	// end inline asm
	ld.global.u16 	%rs62, [%rd42+8];
	// begin inline asm
	{  cvt.f32.f16 %f80, %rs62;}

	// end inline asm
	mul.f32 	%f95, %f2, %f80;
	fma.rn.f32 	%f81, %f1, %f79, %f95;
	// begin inline asm
	{  cvt.rn.f16.f32 %rs63, %f81;}

	// end inline asm
	st.global.u16 	[%rd43+8], %rs63;
	ld.global.u16 	%rs64, [%rd41+10];
	// begin inline asm
	{  cvt.f32.f16 %f82, %rs64;}

	// end inline asm
	ld.global.u16 	%rs65, [%rd42+10];
	// begin inline asm
	{  cvt.f32.f16 %f83, %rs65;}

	// end inline asm
	mul.f32 	%f96, %f2, %f83;
	fma.rn.f32 	%f84, %f1, %f82, %f96;
	// begin inline asm
	{  cvt.rn.f16.f32 %rs66, %f84;}

	// end inline asm
	st.global.u16 	[%rd43+10], %rs66;
	ld.global.u16 	%rs67, [%rd41+12];
	// begin inline asm
	{  cvt.f32.f16 %f85, %rs67;}

	// end inline asm
	ld.global.u16 	%rs68, [%rd42+12];
	// begin inline asm
	{  cvt.f32.f16 %f86, %rs68;}

	// end inline asm
	mul.f32 	%f97, %f2, %f86;
	fma.rn.f32 	%f87, %f1, %f85, %f97;
	// begin inline asm
	{  cvt.rn.f16.f32 %rs69, %f87;}

	// end inline asm
	st.global.u16 	[%rd43+12], %rs69;
	ld.global.u16 	%rs70, [%rd41+14];
	// begin inline asm
	{  cvt.f32.f16 %f88, %rs70;}

	// end inline asm
	ld.global.u16 	%rs71, [%rd42+14];
	// begin inline asm
	{  cvt.f32.f16 %f89, %rs71;}

	// end inline asm
	mul.f32 	%f98, %f2, %f89;
	fma.rn.f32 	%f90, %f1, %f88, %f98;
	// begin inline asm
	{  cvt.rn.f16.f32 %rs72, %f90;}

	// end inline asm
	st.global.u16 	[%rd43+14], %rs72;
	add.s64 	%rd54, %rd54, 8;
$L__BB14_7:
	setp.eq.s64 	%p6, %rd18, 0;
	@%p6 bra 	$L__BB14_13;
	and.b64  	%rd56, %rd35, 3;
	setp.lt.u64 	%p7, %rd18, 4;
	@%p7 bra 	$L__BB14_10;
	shl.b64 	%rd44, %rd54, 1;
	add.s64 	%rd45, %rd3, %rd44;
	ld.global.u16 	%rs73, [%rd45];
	// begin inline asm
	{  cvt.f32.f16 %f99, %rs73;}

	// end inline asm
	add.s64 	%rd46, %rd2, %rd44;
	ld.global.u16 	%rs74, [%rd46];
	// begin inline asm
	{  cvt.f32.f16 %f100, %rs74;}

	// end inline asm
	mul.f32 	%f111, %f2, %f100;
	fma.rn.f32 	%f101, %f1, %f99, %f111;
	// begin inline asm
	{  cvt.rn.f16.f32 %rs75, %f101;}

	// end inline asm
	add.s64 	%rd47, %rd1, %rd44;
	st.global.u16 	[%rd47], %rs75;
	ld.global.u16 	%rs76, [%rd45+2];
	// begin inline asm
	{  cvt.f32.f16 %f102, %rs76;}

	// end inline asm
	ld.global.u16 	%rs77, [%rd46+2];
	// begin inline asm
	{  cvt.f32.f16 %f103, %rs77;}

	// end inline asm
	mul.f32 	%f112, %f2, %f103;
	fma.rn.f32 	%f104, %f1, %f102, %f112;
	// begin inline asm
	{  cvt.rn.f16.f32 %rs78, %f104;}

	// end inline asm
	st.global.u16 	[%rd47+2], %rs78;
	ld.global.u16 	%rs79, [%rd45+4];
	// begin inline asm
	{  cvt.f32.f16 %f105, %rs79;}

	// end inline asm
	ld.global.u16 	%rs80, [%rd46+4];
	// begin inline asm
	{  cvt.f32.f16 %f106, %rs80;}

	// end inline asm
	mul.f32 	%f113, %f2, %f106;
	fma.rn.f32 	%f107, %f1, %f105, %f113;
	// begin inline asm
	{  cvt.rn.f16.f32 %rs81, %f107;}

	// end inline asm
	st.global.u16 	[%rd47+4], %rs81;
	ld.global.u16 	%rs82, [%rd45+6];
	// begin inline asm
	{  cvt.f32.f16 %f108, %rs82;}

	// end inline asm
	ld.global.u16 	%rs83, [%rd46+6];
	// begin inline asm
	{  cvt.f32.f16 %f109, %rs83;}

	// end inline asm
	mul.f32 	%f114, %f2, %f109;
	fma.rn.f32 	%f110, %f1, %f108, %f114;
	// begin inline asm
	{  cvt.rn.f16.f32 %rs84, %f110;}

	// end inline asm
	st.global.u16 	[%rd47+6], %rs84;
	add.s64 	%rd54, %rd54, 4;
$L__BB14_10:
	setp.eq.s64 	%p8, %rd56, 0;
	@%p8 bra 	$L__BB14_13;
	shl.b64 	%rd48, %rd54, 1;
	add.s64 	%rd59, %rd1, %rd48;
	add.s64 	%rd58, %rd2, %rd48;
	add.s64 	%rd57, %rd3, %rd48;
$L__BB14_12:
	.pragma "nounroll";
	ld.global.u16 	%rs85, [%rd57];
	// begin inline asm
	{  cvt.f32.f16 %f115, %rs85;}

	// end inline asm
	ld.global.u16 	%rs86, [%rd58];
	// begin inline asm
	{  cvt.f32.f16 %f116, %rs86;}

	// end inline asm
	mul.f32 	%f118, %f2, %f116;
	fma.rn.f32 	%f117, %f1, %f115, %f118;
	// begin inline asm
	{  cvt.rn.f16.f32 %rs87, %f117;}

	// end inline asm
	st.global.u16 	[%rd59], %rs87;
	add.s64 	%rd59, %rd59, 2;
	add.s64 	%rd58, %rd58, 2;
	add.s64 	%rd57, %rd57, 2;
	add.s64 	%rd56, %rd56, -1;
	setp.ne.s64 	%p9, %rd56, 0;
	@%p9 bra 	$L__BB14_12;
$L__BB14_13:
	ret;

}


// ===== COMPILED SASS (sm_100) =====

	.target	sm_100

	.elftype	@"ET_EXEC"


//--------------------- .note.nv.tkinfo           --------------------------
	.section	.note.nv.tkinfo,"",@"SHT_NOTE"
	.sectionflags	@"SHF_NOTE_NV_TKINFO"
	.tkinfo
        /*0018*/ 	.word	0x00000002
        /*0030*/ 	.string	""
        /*0030*/ 	.string	"ptxas"
        /*0030*/ 	.string	"Cuda compilation tools, release 13.0, V13.0.88"
        /*0030*/ 	.string	"Build cuda_13.0.r13.0/compiler.36424714_0"
        /*0030*/ 	.string	"-arch sm_100 -m 64 "



//--------------------- .note.nv.cuinfo           --------------------------
	.section	.note.nv.cuinfo,"",@"SHT_NOTE"
	.sectionflags	@"SHF_NOTE_NV_CUINFO"
        /*0018*/ 	.short	0x0002
        /*001a*/ 	.short	0x0064
        /*001c*/ 	.short	0x0082
	.zero		2


//--------------------- .nv.info                  --------------------------
	.section	.nv.info,"",@"SHT_CUDA_INFO"
	.align	4


	//----- nvinfo : EIATTR_REGCOUNT
	.align		4
        /*0000*/ 	.byte	0x04, 0x2f
        /*0002*/ 	.short	(.L_2 - .L_1)
	.align		4
.L_1:
        /*0004*/ 	.word	index@(_Z10kern16to32PfPK6__halfl)
        /*0008*/ 	.word	0x00000014


	//----- nvinfo : EIATTR_FRAME_SIZE
	.align		4
.L_2:
        /*000c*/ 	.byte	0x04, 0x11
        /*000e*/ 	.short	(.L_4 - .L_3)
	.align		4
.L_3:
        /*0010*/ 	.word	index@(_Z10kern16to32PfPK6__halfl)
        /*0014*/ 	.word	0x00000000


	//----- nvinfo : EIATTR_REGCOUNT
	.align		4
.L_4:
        /*0018*/ 	.byte	0x04, 0x2f
        /*001a*/ 	.short	(.L_6 - .L_5)
	.align		4
.L_5:
        /*001c*/ 	.word	index@(_Z10kern32to64PdPKfl)
        /*0020*/ 	.word	0x00000019


	//----- nvinfo : EIATTR_FRAME_SIZE
	.align		4
.L_6:
        /*0024*/ 	.byte	0x04, 0x11
        /*0026*/ 	.short	(.L_8 - .L_7)
	.align		4
.L_7:
        /*0028*/ 	.word	index@(_Z10kern32to64PdPKfl)
        /*002c*/ 	.word	0x00000000


	//----- nvinfo : EIATTR_REGCOUNT
	.align		4
.L_8:
        /*0030*/ 	.byte	0x04, 0x2f
        /*0032*/ 	.short	(.L_10 - .L_9)
	.align		4
.L_9:
        /*0034*/ 	.word	index@(_Z13kern16SetDiagP6__halffi)
        /*0038*/ 	.word	0x00000010


	//----- nvinfo : EIATTR_FRAME_SIZE
	.align		4
.L_10:
        /*003c*/ 	.byte	0x04, 0x11
        /*003e*/ 	.short	(.L_12 - .L_11)
	.align		4
.L_11:
        /*0040*/ 	.word	index@(_Z13kern16SetDiagP6__halffi)
        /*0044*/ 	.word	0x00000000


	//----- nvinfo : EIATTR_REGCOUNT
	.align		4
.L_12:
        /*0048*/ 	.byte	0x04, 0x2f
        /*004a*/ 	.short	(.L_14 - .L_13)
	.align		4
.L_13:
        /*004c*/ 	.word	index@(_Z13kern32SetDiagPffi)
        /*0050*/ 	.word	0x00000016


	//----- nvinfo : EIATTR_FRAME_SIZE
	.align		4
.L_14:
        /*0054*/ 	.byte	0x04, 0x11
        /*0056*/ 	.short	(.L_16 - .L_15)
	.align		4
.L_15:
        /*0058*/ 	.word	index@(_Z13kern32SetDiagPffi)
        /*005c*/ 	.word	0x00000000


	//----- nvinfo : EIATTR_REGCOUNT
	.align		4
.L_16:
        /*0060*/ 	.byte	0x04, 0x2f
        /*0062*/ 	.short	(.L_18 - .L_17)
	.align		4
.L_17:
        /*0064*/ 	.word	index@(_Z13kern64SetDiagPddi)
        /*0068*/ 	.word	0x00000016


	//----- nvinfo : EIATTR_FRAME_SIZE
	.align		4
.L_18:
        /*006c*/ 	.byte	0x04, 0x11
        /*006e*/ 	.short	(.L_20 - .L_19)
	.align		4
.L_19:
        /*0070*/ 	.word	index@(_Z13kern64SetDiagPddi)
        /*0074*/ 	.word	0x00000000


	//----- nvinfo : EIATTR_REGCOUNT
	.align		4
.L_20:
        /*0078*/ 	.byte	0x04, 0x2f
        /*007a*/ 	.short	(.L_22 - .L_21)
	.align		4
.L_21:
        /*007c*/ 	.word	index@(_Z10kern16NormPK6__halfl)
        /*0080*/ 	.word	0x0000001b


	//----- nvinfo : EIATTR_FRAME_SIZE
	.align		4
.L_22:
        /*0084*/ 	.byte	0x04, 0x11
        /*0086*/ 	.short	(.L_24 - .L_23)
	.align		4
.L_23:
        /*0088*/ 	.word	index@($__internal_5_$__cuda_sm20_dsqrt_rn_f64_mediumpath_v1)
        /*008c*/ 	.word	0x00000000


	//----- nvinfo : EIATTR_FRAME_SIZE
	.align		4
.L_24:
        /*0090*/ 	.byte	0x04, 0x11
        /*0092*/ 	.short	(.L_26 - .L_25)
	.align		4
.L_25:
        /*0094*/ 	.word	index@(_Z10kern16NormPK6__halfl)
        /*0098*/ 	.word	0x00000000


	//----- nvinfo : EIATTR_REGCOUNT
	.align		4
.L_26:
        /*009c*/ 	.byte	0x04, 0x2f
        /*009e*/ 	.short	(.L_28 - .L_27)
	.align		4
.L_27:
        /*00a0*/ 	.word	index@(_Z10kern32NormPKfl)
        /*00a4*/ 	.word	0x00000020


	//----- nvinfo : EIATTR_FRAME_SIZE
	.align		4
.L_28:
        /*00a8*/ 	.byte	0x04, 0x11
        /*00aa*/ 	.short	(.L_30 - .L_29)
	.align		4
.L_29:
        /*00ac*/ 	.word	index@($__internal_4_$__cuda_sm20_dsqrt_rn_f64_mediumpath_v1)
        /*00b0*/ 	.word	0x00000000


	//----- nvinfo : EIATTR_FRAME_SIZE
	.align		4
.L_30:
        /*00b4*/ 	.byte	0x04, 0x11
        /*00b6*/ 	.short	(.L_32 - .L_31)
	.align		4
.L_31:
        /*00b8*/ 	.word	index@(_Z10kern32NormPKfl)
        /*00bc*/ 	.word	0x00000000


	//----- nvinfo : EIATTR_REGCOUNT
	.align		4
.L_32:
        /*00c0*/ 	.byte	0x04, 0x2f
        /*00c2*/ 	.short	(.L_34 - .L_33)
	.align		4
.L_33:
        /*00c4*/ 	.word	index@(_Z10kern64NormPKdl)
        /*00c8*/ 	.word	0x0000001d


	//----- nvinfo : EIATTR_FRAME_SIZE
	.align		4
.L_34:
        /*00cc*/ 	.byte	0x04, 0x11
        /*00ce*/ 	.short	(.L_36 - .L_35)
	.align		4
.L_35:
        /*00d0*/ 	.word	index@($__internal_3_$__cuda_sm20_dsqrt_rn_f64_mediumpath_v1)
        /*00d4*/ 	.word	0x00000000


	//----- nvinfo : EIATTR_FRAME_SIZE
	.align		4
.L_36:
        /*00d8*/ 	.byte	0x04, 0x11
        /*00da*/ 	.short	(.L_38 - .L_37)
	.align		4
.L_37:
        /*00dc*/ 	.word	index@(_Z10kern64NormPKdl)
        /*00e0*/ 	.word	0x00000000


	//----- nvinfo : EIATTR_REGCOUNT
	.align		4
.L_38:
        /*00e4*/ 	.byte	0x04, 0x2f
        /*00e6*/ 	.short	(.L_40 - .L_39)
	.align		4
.L_39:
        /*00e8*/ 	.word	index@(_Z18kern16NormSubFromIP6__halfi)
        /*00ec*/ 	.word	0x00000020


	//----- nvinfo : EIATTR_FRAME_SIZE
	.align		4
.L_40:
        /*00f0*/ 	.byte	0x04, 0x11
        /*00f2*/ 	.short	(.L_42 - .L_41)
	.align		4
.L_41:
        /*00f4*/ 	.word	index@($__internal_2_$__cuda_sm20_dsqrt_rn_f64_mediumpath_v1)
        /*00f8*/ 	.word	0x00000000


	//----- nvinfo : EIATTR_FRAME_SIZE
	.align		4
.L_42:
        /*00fc*/ 	.byte	0x04, 0x11
        /*00fe*/ 	.short	(.L_44 - .L_43)
	.align		4
.L_43:
        /*0100*/ 	.word	index@(_Z18kern16NormSubFromIP6__halfi)
        /*0104*/ 	.word	0x00000000


	//----- nvinfo : EIATTR_REGCOUNT
	.align		4
.L_44:
        /*0108*/ 	.byte	0x04, 0x2f
        /*010a*/ 	.short	(.L_46 - .L_45)
	.align		4
.L_45:
        /*010c*/ 	.word	index@(_Z18kern32NormSubFromIPfi)
        /*0110*/ 	.word	0x00000020


	//----- nvinfo : EIATTR_FRAME_SIZE
	.align		4
.L_46:
        /*0114*/ 	.byte	0x04, 0x11
        /*0116*/ 	.short	(.L_48 - .L_47)
	.align		4
.L_47:
        /*0118*/ 	.word	index@($__internal_1_$__cuda_sm20_dsqrt_rn_f64_mediumpath_v1)
        /*011c*/ 	.word	0x00000000


	//----- nvinfo : EIATTR_FRAME_SIZE
	.align		4
.L_48:
        /*0120*/ 	.byte	0x04, 0x11
        /*0122*/ 	.short	(.L_50 - .L_49)
	.align		4
.L_49:
        /*0124*/ 	.word	index@(_Z18kern32NormSubFromIPfi)
        /*0128*/ 	.word	0x00000000


	//----- nvinfo : EIATTR_REGCOUNT
	.align		4
.L_50:
        /*012c*/ 	.byte	0x04, 0x2f
        /*012e*/ 	.short	(.L_52 - .L_51)
	.align		4
.L_51:
        /*0130*/ 	.word	index@(_Z18kern64NormSubFromIPdi)
        /*0134*/ 	.word	0x00000020


	//----- nvinfo : EIATTR_FRAME_SIZE
	.align		4
.L_52:
        /*0138*/ 	.byte	0x04, 0x11
        /*013a*/ 	.short	(.L_54 - .L_53)
	.align		4
.L_53:
        /*013c*/ 	.word	index@($__internal_0_$__cuda_sm20_dsqrt_rn_f64_mediumpath_v1)
        /*0140*/ 	.word	0x00000000


	//----- nvinfo : EIATTR_FRAME_SIZE
	.align		4
.L_54:
        /*0144*/ 	.byte	0x04, 0x11
        /*0146*/ 	.short	(.L_56 - .L_55)
	.align		4
.L_55:
        /*0148*/ 	.word	index@(_Z18kern64NormSubFromIPdi)
        /*014c*/ 	.word	0x00000000


	//----- nvinfo : EIATTR_REGCOUNT
	.align		4
.L_56:
        /*0150*/ 	.byte	0x04, 0x2f
        /*0152*/ 	.short	(.L_58 - .L_57)
	.align		4
.L_57:
        /*0154*/ 	.word	index@(_Z11kern16Add3IP6__halfi)
        /*0158*/ 	.word	0x00000020


	//----- nvinfo : EIATTR_FRAME_SIZE
	.align		4
.L_58:
        /*015c*/ 	.byte	0x04, 0x11
        /*015e*/ 	.short	(.L_60 - .L_59)
	.align		4
.L_59:
        /*0160*/ 	.word	index@(_Z11kern16Add3IP6__halfi)
        /*0164*/ 	.word	0x00000000


	//----- nvinfo : EIATTR_REGCOUNT
	.align		4
.L_60:
        /*0168*/ 	.byte	0x04, 0x2f
        /*016a*/ 	.short	(.L_62 - .L_61)
	.align		4
.L_61:
        /*016c*/ 	.word	index@(_Z11kern32Add3IPfi)
        /*0170*/ 	.word	0x00000020


	//----- nvinfo : EIATTR_FRAME_SIZE
	.align		4
.L_62:
        /*0174*/ 	.byte	0x04, 0x11
        /*0176*/ 	.short	(.L_64 - .L_63)
	.align		4
.L_63:
        /*0178*/ 	.word	index@(_Z11kern32Add3IPfi)
        /*017c*/ 	.word	0x00000000


	//----- nvinfo : EIATTR_REGCOUNT
	.align		4
.L_64:
        /*0180*/ 	.byte	0x04, 0x2f
        /*0182*/ 	.short	(.L_66 - .L_65)
	.align		4
.L_65:
        /*0184*/ 	.word	index@(_Z11kern64Add3IPdi)
        /*0188*/ 	.word	0x00000020


	//----- nvinfo : EIATTR_FRAME_SIZE
	.align		4
.L_66:
        /*018c*/ 	.byte	0x04, 0x11
        /*018e*/ 	.short	(.L_68 - .L_67)
	.align		4
.L_67:
        /*0190*/ 	.word	index@(_Z11kern64Add3IPdi)
        /*0194*/ 	.word	0x00000000


	//----- nvinfo : EIATTR_REGCOUNT
	.align		4
.L_68:
        /*0198*/ 	.byte	0x04, 0x2f
        /*019a*/ 	.short	(.L_70 - .L_69)
	.align		4
.L_69:
        /*019c*/ 	.word	index@(_Z9kernHgeamfP6__halffS0_S0_l)
        /*01a0*/ 	.word	0x00000013


	//----- nvinfo : EIATTR_FRAME_SIZE
	.align		4
.L_70:
        /*01a4*/ 	.byte	0x04, 0x11
        /*01a6*/ 	.short	(.L_72 - .L_71)
	.align		4
.L_71:
        /*01a8*/ 	.word	index@(_Z9kernHgeamfP6__halffS0_S0_l)
        /*01ac*/ 	.word	0x00000000


	//----- nvinfo : EIATTR_MIN_STACK_SIZE
	.align		4
.L_72:
        /*01b0*/ 	.byte	0x04, 0x12
        /*01b2*/ 	.short	(.L_74 - .L_73)
	.align		4
.L_73:
        /*01b4*/ 	.word	index@(_Z9kernHgeamfP6__halffS0_S0_l)
        /*01b8*/ 	.word	0x00000000


	//----- nvinfo : EIATTR_MIN_STACK_SIZE
	.align		4
.L_74:
        /*01bc*/ 	.byte	0x04, 0x12
        /*01be*/ 	.short	(.L_76 - .L_75)
	.align		4
.L_75:
        /*01c0*/ 	.word	index@(_Z11kern64Add3IPdi)
        /*01c4*/ 	.word	0x00000000


	//----- nvinfo : EIATTR_MIN_STACK_SIZE
	.align		4
.L_76:
        /*01c8*/ 	.byte	0x04, 0x12
        /*01ca*/ 	.short	(.L_78 - .L_77)
	.align		4
.L_77:
        /*01cc*/ 	.word	index@(_Z11kern32Add3IPfi)
        /*01d0*/ 	.word	0x00000000


	//----- nvinfo : EIATTR_MIN_STACK_SIZE
	.align		4
.L_78:
        /*01d4*/ 	.byte	0x04, 0x12
        /*01d6*/ 	.short	(.L_80 - .L_79)
	.align		4
.L_79:
        /*01d8*/ 	.word	index@(_Z11kern16Add3IP6__halfi)
        /*01dc*/ 	.word	0x00000000


	//----- nvinfo : EIATTR_MIN_STACK_SIZE
	.align		4
.L_80:
        /*01e0*/ 	.byte	0x04, 0x12
        /*01e2*/ 	.short	(.L_82 - .L_81)
	.align		4
.L_81:
        /*01e4*/ 	.word	index@(_Z18kern64NormSubFromIPdi)
        /*01e8*/ 	.word	0x00000000


	//----- nvinfo : EIATTR_MIN_STACK_SIZE
	.align		4
.L_82:
        /*01ec*/ 	.byte	0x04, 0x12
        /*01ee*/ 	.short	(.L_84 - .L_83)
	.align		4
.L_83:
        /*01f0*/ 	.word	index@(_Z18kern32NormSubFromIPfi)
        /*01f4*/ 	.word	0x00000000


	//----- nvinfo : EIATTR_MIN_STACK_SIZE
	.align		4
.L_84:
        /*01f8*/ 	.byte	0x04, 0x12
        /*01fa*/ 	.short	(.L_86 - .L_85)
	.align		4
.L_85:
        /*01fc*/ 	.word	index@(_Z18kern16NormSubFromIP6__halfi)
        /*0200*/ 	.word	0x00000000


	//----- nvinfo : EIATTR_MIN_STACK_SIZE
	.align		4
.L_86:
        /*0204*/ 	.byte	0x04, 0x12
        /*0206*/ 	.short	(.L_88 - .L_87)
	.align		4
.L_87:
        /*0208*/ 	.word	index@(_Z10kern64NormPKdl)
        /*020c*/ 	.word	0x00000000


	//----- nvinfo : EIATTR_MIN_STACK_SIZE
	.align		4
.L_88:
        /*0210*/ 	.byte	0x04, 0x12
        /*0212*/ 	.short	(.L_90 - .L_89)
	.align		4
.L_89:
        /*0214*/ 	.word	index@(_Z10kern32NormPKfl)
        /*0218*/ 	.word	0x00000000


	//----- nvinfo : EIATTR_MIN_STACK_SIZE
	.align		4
.L_90:
        /*021c*/ 	.byte	0x04, 0x12
        /*021e*/ 	.short	(.L_92 - .L_91)
	.align		4
.L_91:
        /*0220*/ 	.word	index@(_Z10kern16NormPK6__halfl)
        /*0224*/ 	.word	0x00000000


	//----- nvinfo : EIATTR_MIN_STACK_SIZE
	.align		4
.L_92:
        /*0228*/ 	.byte	0x04, 0x12
        /*022a*/ 	.short	(.L_94 - .L_93)
	.align		4
.L_93:
        /*022c*/ 	.word	index@(_Z13kern64SetDiagPddi)
        /*0230*/ 	.word	0x00000000


	//----- nvinfo : EIATTR_MIN_STACK_SIZE
	.align		4
.L_94:
        /*0234*/ 	.byte	0x04, 0x12
        /*0236*/ 	.short	(.L_96 - .L_95)
	.align		4
.L_95:
        /*0238*/ 	.word	index@(_Z13kern32SetDiagPffi)
        /*023c*/ 	.word	0x00000000


	//----- nvinfo : EIATTR_MIN_STACK_SIZE
	.align		4
.L_96:
        /*0240*/ 	.byte	0x04, 0x12
        /*0242*/ 	.short	(.L_98 - .L_97)
	.align		4
.L_97:
        /*0244*/ 	.word	index@(_Z13kern16SetDiagP6__halffi)
        /*0248*/ 	.word	0x00000000


	//----- nvinfo : EIATTR_MIN_STACK_SIZE
	.align		4
.L_98:
        /*024c*/ 	.byte	0x04, 0x12
        /*024e*/ 	.short	(.L_100 - .L_99)
	.align		4
.L_99:
        /*0250*/ 	.word	index@(_Z10kern32to64PdPKfl)
        /*0254*/ 	.word	0x00000000


	//----- nvinfo : EIATTR_MIN_STACK_SIZE
	.align		4
.L_100:
        /*0258*/ 	.byte	0x04, 0x12
        /*025a*/ 	.short	(.L_102 - .L_101)
	.align		4
.L_101:
        /*025c*/ 	.word	index@(_Z10kern16to32PfPK6__halfl)
        /*0260*/ 	.word	0x00000000
.L_102:


//--------------------- .nv.compat                --------------------------
	.section	.nv.compat,"",@"SHT_CUDA_COMPAT_INFO"
	.align	4
        /*0000*/ 	.byte	0x02, 0x09, 0x00, 0x00, 0x02, 0x02, 0x01, 0x00, 0x02, 0x05, 0x05, 0x00, 0x03, 0x07, 0x01, 0x01
        /*0010*/ 	.byte	0x02, 0x03, 0x00, 0x00, 0x02, 0x06, 0x01, 0x00, 0x04, 0x0b, 0x08, 0x00, 0x01, 0x00, 0x00, 0x00
        /*0020*/ 	.byte	0x00, 0x00, 0x00, 0x00


//--------------------- .nv.info._Z9kernHgeamfP6__halffS0_S0_l --------------------------
	.section	.nv.info._Z9kernHgeamfP6__halffS0_S0_l,"",@"SHT_CUDA_INFO"
	.sectionflags	@""
	.align	4


	//----- nvinfo : EIATTR_CUDA_API_VERSION
	.align		4
        /*0000*/ 	.byte	0x04, 0x37
        /*0002*/ 	.short	(.L_104 - .L_103)
.L_103:
        /*0004*/ 	.word	0x00000082


	//----- nvinfo : EIATTR_KPARAM_INFO
	.align		4
.L_104:
        /*0008*/ 	.byte	0x04, 0x17
        /*000a*/ 	.short	(.L_106 - .L_105)
.L_105:
        /*000c*/ 	.word	0x00000000
        /*0010*/ 	.short	0x0005
        /*0012*/ 	.short	0x0028
        /*0014*/ 	.byte	0x00, 0xf0, 0x21, 0x00


	//----- nvinfo : EIATTR_KPARAM_INFO
	.align		4
.L_106:
        /*0018*/ 	.byte	0x04, 0x17
        /*001a*/ 	.short	(.L_108 - .L_107)
.L_107:
        /*001c*/ 	.word	0x00000000
        /*0020*/ 	.short	0x0004
        /*0022*/ 	.short	0x0020
        /*0024*/ 	.byte	0x00, 0xf5, 0x21, 0x00


	//----- nvinfo : EIATTR_KPARAM_INFO
	.align		4
.L_108:
        /*0028*/ 	.byte	0x04, 0x17
        /*002a*/ 	.short	(.L_110 - .L_109)
.L_109:
        /*002c*/ 	.word	0x00000000
        /*0030*/ 	.short	0x0003
        /*0032*/ 	.short	0x0018
        /*0034*/ 	.byte	0x00, 0xf5, 0x21, 0x00


	//----- nvinfo : EIATTR_KPARAM_INFO
	.align		4
.L_110:
        /*0038*/ 	.byte	0x04, 0x17
        /*003a*/ 	.short	(.L_112 - .L_111)
.L_111:
        /*003c*/ 	.word	0x00000000
        /*0040*/ 	.short	0x0002
        /*0042*/ 	.short	0x0010
        /*0044*/ 	.byte	0x00, 0xf0, 0x11, 0x00


	//----- nvinfo : EIATTR_KPARAM_INFO
	.align		4
.L_112:
        /*0048*/ 	.byte	0x04, 0x17
        /*004a*/ 	.short	(.L_114 - .L_113)
.L_113:
        /*004c*/ 	.word	0x00000000
        /*0050*/ 	.short	0x0001
        /*0052*/ 	.short	0x0008
        /*0054*/ 	.byte	0x00, 0xf5, 0x21, 0x00


	//----- nvinfo : EIATTR_KPARAM_INFO
	.align		4
.L_114:
        /*0058*/ 	.byte	0x04, 0x17
        /*005a*/ 	.short	(.L_116 - .L_115)
.L_115:
        /*005c*/ 	.word	0x00000000
        /*0060*/ 	.short	0x0000
        /*0062*/ 	.short	0x0000
        /*0064*/ 	.byte	0x00, 0xf0, 0x11, 0x00


	//----- nvinfo : EIATTR_SPARSE_MMA_MASK
	.align		4
.L_116:
        /*0068*/ 	.byte	0x03, 0x50
        /*006a*/ 	.short	0x0000


	//----- nvinfo : EIATTR_MAXREG_COUNT
	.align		4
        /*006c*/ 	.byte	0x03, 0x1b
        /*006e*/ 	.short	0x00ff


	//----- nvinfo : EIATTR_MERCURY_ISA_VERSION
	.align		4
        /*0070*/ 	.byte	0x03, 0x5f
        /*0072*/ 	.short	0x0101


	//----- nvinfo : EIATTR_VRC_CTA_INIT_COUNT
	.align		4
        /*0074*/ 	.byte	0x02, 0x4a
	.zero		1
	.zero		1


	//----- nvinfo : EIATTR_EXIT_INSTR_OFFSETS
	.align		4
        /*0078*/ 	.byte	0x04, 0x1c
        /*007a*/ 	.short	(.L_118 - .L_117)


	//   ....[0]....
.L_117:
        /*007c*/ 	.word	0x00000040


	//   ....[1]....
        /*0080*/ 	.word	0x00000c00


	//   ....[2]....
        /*0084*/ 	.word	0x000011d0


	//   ....[3]....
        /*0088*/ 	.word	0x00001570


	//   ....[4]....
        /*008c*/ 	.word	0x000017e0


	//----- nvinfo : EIATTR_CBANK_PARAM_SIZE
	.align		4
.L_118:
        /*0090*/ 	.byte	0x03, 0x19
        /*0092*/ 	.short	0x0030


	//----- nvinfo : EIATTR_PARAM_CBANK
	.align		4
        /*0094*/ 	.byte	0x04, 0x0a
        /*0096*/ 	.short	(.L_120 - .L_119)
	.align		4
.L_119:
        /*0098*/ 	.word	index@(.nv.constant0._Z9kernHgeamfP6__halffS0_S0_l)
        /*009c*/ 	.short	0x0380
        /*009e*/ 	.short	0x0030


	//----- nvinfo : EIATTR_SW_WAR
	.align		4
.L_120:
        /*00a0*/ 	.byte	0x04, 0x36
        /*00a2*/ 	.short	(.L_122 - .L_121)
.L_121:
        /*00a4*/ 	.word	0x00000008
.L_122:


//--------------------- .nv.info._Z11kern64Add3IPdi --------------------------
	.section	.nv.info._Z11kern64Add3IPdi,"",@"SHT_CUDA_INFO"
	.sectionflags	@""
	.align	4


	//----- nvinfo : EIATTR_CUDA_API_VERSION
	.align		4
        /*0000*/ 	.byte	0x04, 0x37
        /*0002*/ 	.short	(.L_124 - .L_123)
.L_123:
        /*0004*/ 	.word	0x00000082


	//----- nvinfo : EIATTR_KPARAM_INFO
	.align		4
.L_124:
        /*0008*/ 	.byte	0x04, 0x17
        /*000a*/ 	.short	(.L_126 - .L_125)
.L_125:
        /*000c*/ 	.word	0x00000000
        /*0010*/ 	.short	0x0001
        /*0012*/ 	.short	0x0008
        /*0014*/ 	.byte	0x00, 0xf0, 0x11, 0x00


	//----- nvinfo : EIATTR_KPARAM_INFO
	.align		4
.L_126:
        /*0018*/ 	.byte	0x04, 0x17
        /*001a*/ 	.short	(.L_128 - .L_127)
.L_127:
        /*001c*/ 	.word	0x00000000
        /*0020*/ 	.short	0x0000
        /*0022*/ 	.short	0x0000
        /*0024*/ 	.byte	0x00, 0xf5, 0x21, 0x00


	//----- nvinfo : EIATTR_SPARSE_MMA_MASK
	.align		4
.L_128:
        /*0028*/ 	.byte	0x03, 0x50
        /*002a*/ 	.short	0x0000


	//----- nvinfo : EIATTR_MAXREG_COUNT
	.align		4
        /*002c*/ 	.byte	0x03, 0x1b
        /*002e*/ 	.short	0x00ff


	//----- nvinfo : EIATTR_MERCURY_ISA_VERSION
	.align		4
        /*0030*/ 	.byte	0x03, 0x5f
        /*0032*/ 	.short	0x0101


	//----- nvinfo : EIATTR_VRC_CTA_INIT_COUNT
	.align		4
        /*0034*/ 	.byte	0x02, 0x4a
	.zero		1
	.zero		1


	//----- nvinfo : EIATTR_EXIT_INSTR_OFFSETS
	.align		4
        /*0038*/ 	.byte	0x04, 0x1c
        /*003a*/ 	.short	(.L_130 - .L_129)


	//   ....[0]....
.L_129:
        /*003c*/ 	.word	0x00000030


	//   ....[1]....
        /*0040*/ 	.word	0x00000780


	//   ....[2]....
        /*0044*/ 	.word	0x00000bd0


	//   ....[3]....
        /*0048*/ 	.word	0x00000e20


	//   ....[4]....
        /*004c*/ 	.word	0x00000ee0


	//----- nvinfo : EIATTR_CBANK_PARAM_SIZE
	.align		4
.L_130:
        /*0050*/ 	.byte	0x03, 0x19
        /*0052*/ 	.short	0x000c


	//----- nvinfo : EIATTR_PARAM_CBANK
	.align		4
        /*0054*/ 	.byte	0x04, 0x0a
        /*0056*/ 	.short	(.L_132 - .L_131)
	.align		4
.L_131:
        /*0058*/ 	.word	index@(.nv.constant0._Z11kern64Add3IPdi)
        /*005c*/ 	.short	0x0380
        /*005e*/ 	.short	0x000c


	//----- nvinfo : EIATTR_SW_WAR
	.align		4
.L_132:
        /*0060*/ 	.byte	0x04, 0x36
        /*0062*/ 	.short	(.L_134 - .L_133)
.L_133:
        /*0064*/ 	.word	0x00000008
.L_134:


//--------------------- .nv.info._Z11kern32Add3IPfi --------------------------
	.section	.nv.info._Z11kern32Add3IPfi,"",@"SHT_CUDA_INFO"
	.sectionflags	@""
	.align	4


	//----- nvinfo : EIATTR_CUDA_API_VERSION
	.align		4
        /*0000*/ 	.byte	0x04, 0x37
        /*0002*/ 	.short	(.L_136 - .L_135)
.L_135:
        /*0004*/ 	.word	0x00000082


	//----- nvinfo : EIATTR_KPARAM_INFO
	.align		4
.L_136:
        /*0008*/ 	.byte	0x04, 0x17
        /*000a*/ 	.short	(.L_138 - .L_137)
.L_137:
        /*000c*/ 	.word	0x00000000
        /*0010*/ 	.short	0x0001
        /*0012*/ 	.short	0x0008
        /*0014*/ 	.byte	0x00, 0xf0, 0x11, 0x00


	//----- nvinfo : EIATTR_KPARAM_INFO
	.align		4
.L_138:
        /*0018*/ 	.byte	0x04, 0x17
        /*001a*/ 	.short	(.L_140 - .L_139)
.L_139:
        /*001c*/ 	.word	0x00000000
        /*0020*/ 	.short	0x0000
        /*0022*/ 	.short	0x0000
        /*0024*/ 	.byte	0x00, 0xf5, 0x21, 0x00


	//----- nvinfo : EIATTR_SPARSE_MMA_MASK
	.align		4
.L_140:
        /*0028*/ 	.byte	0x03, 0x50
        /*002a*/ 	.short	0x0000


	//----- nvinfo : EIATTR_MAXREG_COUNT
	.align		4
        /*002c*/ 	.byte	0x03, 0x1b
        /*002e*/ 	.short	0x00ff


	//----- nvinfo : EIATTR_MERCURY_ISA_VERSION
	.align		4
        /*0030*/ 	.byte	0x03, 0x5f
        /*0032*/ 	.short	0x0101


	//----- nvinfo : EIATTR_VRC_CTA_INIT_COUNT
	.align		4
        /*0034*/ 	.byte	0x02, 0x4a
	.zero		1
	.zero		1


	//----- nvinfo : EIATTR_EXIT_INSTR_OFFSETS
	.align		4
        /*0038*/ 	.byte	0x04, 0x1c
        /*003a*/ 	.short	(.L_142 - .L_141)


	//   ....[0]....
.L_141:
        /*003c*/ 	.word	0x00000030


	//   ....[1]....
        /*0040*/ 	.word	0x00000760


	//   ....[2]....
        /*0044*/ 	.word	0x00000bb0


	//   ....[3]....
        /*0048*/ 	.word	0x00000e00


	//   ....[4]....
        /*004c*/ 	.word	0x00000ec0


	//----- nvinfo : EIATTR_CBANK_PARAM_SIZE
	.align		4
.L_142:
        /*0050*/ 	.byte	0x03, 0x19
        /*0052*/ 	.short	0x000c


	//----- nvinfo : EIATTR_PARAM_CBANK
	.align		4
        /*0054*/ 	.byte	0x04, 0x0a
        /*0056*/ 	.short	(.L_144 - .L_143)
	.align		4
.L_143:
        /*0058*/ 	.word	index@(.nv.constant0._Z11kern32Add3IPfi)
        /*005c*/ 	.short	0x0380
        /*005e*/ 	.short	0x000c


	//----- nvinfo : EIATTR_SW_WAR
	.align		4
.L_144:
        /*0060*/ 	.byte	0x04, 0x36
        /*0062*/ 	.short	(.L_146 - .L_145)
.L_145:
        /*0064*/ 	.word	0x00000008
.L_146:


//--------------------- .nv.info._Z11kern16Add3IP6__halfi --------------------------
	.section	.nv.info._Z11kern16Add3IP6__halfi,"",@"SHT_CUDA_INFO"
	.sectionflags	@""
	.align	4


	//----- nvinfo : EIATTR_CUDA_API_VERSION
	.align		4
        /*0000*/ 	.byte	0x04, 0x37
        /*0002*/ 	.short	(.L_148 - .L_147)
.L_147:
        /*0004*/ 	.word	0x00000082


	//----- nvinfo : EIATTR_KPARAM_INFO
	.align		4
.L_148:
        /*0008*/ 	.byte	0x04, 0x17
        /*000a*/ 	.short	(.L_150 - .L_149)
.L_149:
        /*000c*/ 	.word	0x00000000
        /*0010*/ 	.short	0x0001
        /*0012*/ 	.short	0x0008
        /*0014*/ 	.byte	0x00, 0xf0, 0x11, 0x00


	//----- nvinfo : EIATTR_KPARAM_INFO
	.align		4
.L_150:
        /*0018*/ 	.byte	0x04, 0x17
        /*001a*/ 	.short	(.L_152 - .L_151)
.L_151:
        /*001c*/ 	.word	0x00000000
        /*0020*/ 	.short	0x0000
        /*0022*/ 	.short	0x0000
        /*0024*/ 	.byte	0x00, 0xf5, 0x21, 0x00


	//----- nvinfo : EIATTR_SPARSE_MMA_MASK
	.align		4
.L_152:
        /*0028*/ 	.byte	0x03, 0x50
        /*002a*/ 	.short	0x0000


	//----- nvinfo : EIATTR_MAXREG_COUNT
	.align		4
        /*002c*/ 	.byte	0x03, 0x1b
        /*002e*/ 	.short	0x00ff


	//----- nvinfo : EIATTR_MERCURY_ISA_VERSION
	.align		4
        /*0030*/ 	.byte	0x03, 0x5f
        /*0032*/ 	.short	0x0101


	//----- nvinfo : EIATTR_VRC_CTA_INIT_COUNT
	.align		4
        /*0034*/ 	.byte	0x02, 0x4a
	.zero		1
	.zero		1


	//----- nvinfo : EIATTR_EXIT_INSTR_OFFSETS
	.align		4
        /*0038*/ 	.byte	0x04, 0x1c
        /*003a*/ 	.short	(.L_154 - .L_153)


	//   ....[0]....
.L_153:
        /*003c*/ 	.word	0x00000030


	//   ....[1]....
        /*0040*/ 	.word	0x00000a50


	//   ....[2]....
        /*0044*/ 	.word	0x00001010


	//   ....[3]....
        /*0048*/ 	.word	0x00001300


	//   ....[4]....
        /*004c*/ 	.word	0x000013e0


	//----- nvinfo : EIATTR_CBANK_PARAM_SIZE
	.align		4
.L_154:
        /*0050*/ 	.byte	0x03, 0x19
        /*0052*/ 	.short	0x000c


	//----- nvinfo : EIATTR_PARAM_CBANK
	.align		4
        /*0054*/ 	.byte	0x04, 0x0a
        /*0056*/ 	.short	(.L_156 - .L_155)
	.align		4
.L_155:
        /*0058*/ 	.word	index@(.nv.constant0._Z11kern16Add3IP6__halfi)
        /*005c*/ 	.short	0x0380
        /*005e*/ 	.short	0x000c


	//----- nvinfo : EIATTR_SW_WAR
	.align		4
.L_156:
        /*0060*/ 	.byte	0x04, 0x36
        /*0062*/ 	.short	(.L_158 - .L_157)
.L_157:
        /*0064*/ 	.word	0x00000008
.L_158:


//--------------------- .nv.info._Z18kern64NormSubFromIPdi --------------------------
	.section	.nv.info._Z18kern64NormSubFromIPdi,"",@"SHT_CUDA_INFO"
	.sectionflags	@""
	.align	4


	//----- nvinfo : EIATTR_CUDA_API_VERSION
	.align		4
        /*0000*/ 	.byte	0x04, 0x37
        /*0002*/ 	.short	(.L_160 - .L_159)
.L_159:
        /*0004*/ 	.word	0x00000082


	//----- nvinfo : EIATTR_KPARAM_INFO
	.align		4
.L_160:
        /*0008*/ 	.byte	0x04, 0x17
        /*000a*/ 	.short	(.L_162 - .L_161)
.L_161:
        /*000c*/ 	.word	0x00000000
        /*0010*/ 	.short	0x0001
        /*0012*/ 	.short	0x0008
        /*0014*/ 	.byte	0x00, 0xf0, 0x11, 0x00


	//----- nvinfo : EIATTR_KPARAM_INFO
	.align		4
.L_162:
        /*0018*/ 	.byte	0x04, 0x17
        /*001a*/ 	.short	(.L_164 - .L_163)
.L_163:
        /*001c*/ 	.word	0x00000000
        /*0020*/ 	.short	0x0000
        /*0022*/ 	.short	0x0000
        /*0024*/ 	.byte	0x00, 0xf5, 0x21, 0x00


	//----- nvinfo : EIATTR_SPARSE_MMA_MASK
	.align		4
.L_164:
        /*0028*/ 	.byte	0x03, 0x50
        /*002a*/ 	.short	0x0000


	//----- nvinfo : EIATTR_MAXREG_COUNT
	.align		4
        /*002c*/ 	.byte	0x03, 0x1b
        /*002e*/ 	.short	0x00ff


	//----- nvinfo : EIATTR_MERCURY_ISA_VERSION
	.align		4
        /*0030*/ 	.byte	0x03, 0x5f
        /*0032*/ 	.short	0x0101


	//----- nvinfo : EIATTR_VRC_CTA_INIT_COUNT
	.align		4
        /*0034*/ 	.byte	0x02, 0x4a
	.zero		1
	.zero		1


	//----- nvinfo : EIATTR_EXIT_INSTR_OFFSETS
	.align		4
        /*0038*/ 	.byte	0x04, 0x1c
        /*003a*/ 	.short	(.L_166 - .L_165)


	//   ....[0]....
.L_165:
        /*003c*/ 	.word	0x000012d0


	//----- nvinfo : EIATTR_CRS_STACK_SIZE
	.align		4
.L_166:
        /*0040*/ 	.byte	0x04, 0x1e
        /*0042*/ 	.short	(.L_168 - .L_167)
.L_167:
        /*0044*/ 	.word	0x00000000


	//----- nvinfo : EIATTR_CBANK_PARAM_SIZE
	.align		4
.L_168:
        /*0048*/ 	.byte	0x03, 0x19
        /*004a*/ 	.short	0x000c


	//----- nvinfo : EIATTR_PARAM_CBANK
	.align		4
        /*004c*/ 	.byte	0x04, 0x0a
        /*004e*/ 	.short	(.L_170 - .L_169)
	.align		4
.L_169:
        /*0050*/ 	.word	index@(.nv.constant0._Z18kern64NormSubFromIPdi)
        /*0054*/ 	.short	0x0380
        /*0056*/ 	.short	0x000c


	//----- nvinfo : EIATTR_SW_WAR
	.align		4
.L_170:
        /*0058*/ 	.byte	0x04, 0x36
        /*005a*/ 	.short	(.L_172 - .L_171)
.L_171:
        /*005c*/ 	.word	0x00000008
.L_172:


//--------------------- .nv.info._Z18kern32NormSubFromIPfi --------------------------
	.section	.nv.info._Z18kern32NormSubFromIPfi,"",@"SHT_CUDA_INFO"
	.sectionflags	@""
	.align	4


	//----- nvinfo : EIATTR_CUDA_API_VERSION
	.align		4
        /*0000*/ 	.byte	0x04, 0x37
        /*0002*/ 	.short	(.L_174 - .L_173)
.L_173:
        /*0004*/ 	.word	0x00000082


	//----- nvinfo : EIATTR_KPARAM_INFO
	.align		4
.L_174:
        /*0008*/ 	.byte	0x04, 0x17
        /*000a*/ 	.short	(.L_176 - .L_175)
.L_175:
        /*000c*/ 	.word	0x00000000
        /*0010*/ 	.short	0x0001
        /*0012*/ 	.short	0x0008
        /*0014*/ 	.byte	0x00, 0xf0, 0x11, 0x00


	//----- nvinfo : EIATTR_KPARAM_INFO
	.align		4
.L_176:
        /*0018*/ 	.byte	0x04, 0x17
        /*001a*/ 	.short	(.L_178 - .L_177)
.L_177:
        /*001c*/ 	.word	0x00000000
        /*0020*/ 	.short	0x0000
        /*0022*/ 	.short	0x0000
        /*0024*/ 	.byte	0x00, 0xf5, 0x21, 0x00


	//----- nvinfo : EIATTR_SPARSE_MMA_MASK
	.align		4
.L_178:
        /*0028*/ 	.byte	0x03, 0x50
        /*002a*/ 	.short	0x0000


	//----- nvinfo : EIATTR_MAXREG_COUNT
	.align		4
        /*002c*/ 	.byte	0x03, 0x1b
        /*002e*/ 	.short	0x00ff


	//----- nvinfo : EIATTR_MERCURY_ISA_VERSION
	.align		4
        /*0030*/ 	.byte	0x03, 0x5f
        /*0032*/ 	.short	0x0101


	//----- nvinfo : EIATTR_VRC_CTA_INIT_COUNT
	.align		4
        /*0034*/ 	.byte	0x02, 0x4a
	.zero		1
	.zero		1


	//----- nvinfo : EIATTR_EXIT_INSTR_OFFSETS
	.align		4
        /*0038*/ 	.byte	0x04, 0x1c
        /*003a*/ 	.short	(.L_180 - .L_179)


	//   ....[0]....
.L_179:
        /*003c*/ 	.word	0x00001390


	//----- nvinfo : EIATTR_CRS_STACK_SIZE
	.align		4
.L_180:
        /*0040*/ 	.byte	0x04, 0x1e
        /*0042*/ 	.short	(.L_182 - .L_181)
.L_181:
        /*0044*/ 	.word	0x00000000


	//----- nvinfo : EIATTR_CBANK_PARAM_SIZE
	.align		4
.L_182:
        /*0048*/ 	.byte	0x03, 0x19
        /*004a*/ 	.short	0x000c


	//----- nvinfo : EIATTR_PARAM_CBANK
	.align		4
        /*004c*/ 	.byte	0x04, 0x0a
        /*004e*/ 	.short	(.L_184 - .L_183)
	.align		4
.L_183:
        /*0050*/ 	.word	index@(.nv.constant0._Z18kern32NormSubFromIPfi)
        /*0054*/ 	.short	0x0380
        /*0056*/ 	.short	0x000c


	//----- nvinfo : EIATTR_SW_WAR
	.align		4
.L_184:
        /*0058*/ 	.byte	0x04, 0x36
        /*005a*/ 	.short	(.L_186 - .L_185)
.L_185:
        /*005c*/ 	.word	0x00000008
.L_186:


//--------------------- .nv.info._Z18kern16NormSubFromIP6__halfi --------------------------
	.section	.nv.info._Z18kern16NormSubFromIP6__halfi,"",@"SHT_CUDA_INFO"
	.sectionflags	@""
	.align	4


	//----- nvinfo : EIATTR_CUDA_API_VERSION
	.align		4
        /*0000*/ 	.byte	0x04, 0x37
        /*0002*/ 	.short	(.L_188 - .L_187)
.L_187:
        /*0004*/ 	.word	0x00000082


	//----- nvinfo : EIATTR_KPARAM_INFO
	.align		4
.L_188:
        /*0008*/ 	.byte	0x04, 0x17
        /*000a*/ 	.short	(.L_190 - .L_189)
.L_189:
        /*000c*/ 	.word	0x00000000
        /*0010*/ 	.short	0x0001
        /*0012*/ 	.short	0x0008
        /*0014*/ 	.byte	0x00, 0xf0, 0x11, 0x00


	//----- nvinfo : EIATTR_KPARAM_INFO
	.align		4
.L_190:
        /*0018*/ 	.byte	0x04, 0x17
        /*001a*/ 	.short	(.L_192 - .L_191)
.L_191:
        /*001c*/ 	.word	0x00000000
        /*0020*/ 	.short	0x0000
        /*0022*/ 	.short	0x0000
        /*0024*/ 	.byte	0x00, 0xf5, 0x21, 0x00


	//----- nvinfo : EIATTR_SPARSE_MMA_MASK
	.align		4
.L_192:
        /*0028*/ 	.byte	0x03, 0x50
        /*002a*/ 	.short	0x0000


	//----- nvinfo : EIATTR_MAXREG_COUNT
	.align		4
        /*002c*/ 	.byte	0x03, 0x1b
        /*002e*/ 	.short	0x00ff


	//----- nvinfo : EIATTR_MERCURY_ISA_VERSION
	.align		4
        /*0030*/ 	.byte	0x03, 0x5f
        /*0032*/ 	.short	0x0101


	//----- nvinfo : EIATTR_VRC_CTA_INIT_COUNT
	.align		4
        /*0034*/ 	.byte	0x02, 0x4a
	.zero		1
	.zero		1


	//----- nvinfo : EIATTR_EXIT_INSTR_OFFSETS
	.align		4
        /*0038*/ 	.byte	0x04, 0x1c
        /*003a*/ 	.short	(.L_194 - .L_193)


	//   ....[0]....
.L_193:
        /*003c*/ 	.word	0x00001580


	//----- nvinfo : EIATTR_CRS_STACK_SIZE
	.align		4
.L_194:
        /*0040*/ 	.byte	0x04, 0x1e
        /*0042*/ 	.short	(.L_196 - .L_195)
.L_195:
        /*0044*/ 	.word	0x00000000


	//----- nvinfo : EIATTR_CBANK_PARAM_SIZE
	.align		4
.L_196:
        /*0048*/ 	.byte	0x03, 0x19
        /*004a*/ 	.short	0x000c


	//----- nvinfo : EIATTR_PARAM_CBANK
	.align		4
        /*004c*/ 	.byte	0x04, 0x0a
        /*004e*/ 	.short	(.L_198 - .L_197)
	.align		4
.L_197:
        /*0050*/ 	.word	index@(.nv.constant0._Z18kern16NormSubFromIP6__halfi)
        /*0054*/ 	.short	0x0380
        /*0056*/ 	.short	0x000c


	//----- nvinfo : EIATTR_SW_WAR
	.align		4
.L_198:
        /*0058*/ 	.byte	0x04, 0x36
        /*005a*/ 	.short	(.L_200 - .L_199)
.L_199:
        /*005c*/ 	.word	0x00000008
.L_200:


//--------------------- .nv.info._Z10kern64NormPKdl --------------------------
	.section	.nv.info._Z10kern64NormPKdl,"",@"SHT_CUDA_INFO"
	.sectionflags	@""
	.align	4


	//----- nvinfo : EIATTR_CUDA_API_VERSION
	.align		4
        /*0000*/ 	.byte	0x04, 0x37
        /*0002*/ 	.short	(.L_202 - .L_201)
.L_201:
        /*0004*/ 	.word	0x00000082


	//----- nvinfo : EIATTR_KPARAM_INFO
	.align		4
.L_202:
        /*0008*/ 	.byte	0x04, 0x17
        /*000a*/ 	.short	(.L_204 - .L_203)
.L_203:
        /*000c*/ 	.word	0x00000000
        /*0010*/ 	.short	0x0001
        /*0012*/ 	.short	0x0008
        /*0014*/ 	.byte	0x00, 0xf0, 0x21, 0x00


	//----- nvinfo : EIATTR_KPARAM_INFO
	.align		4
.L_204:
        /*0018*/ 	.byte	0x04, 0x17
        /*001a*/ 	.short	(.L_206 - .L_205)
.L_205:
        /*001c*/ 	.word	0x00000000
        /*0020*/ 	.short	0x0000
        /*0022*/ 	.short	0x0000
        /*0024*/ 	.byte	0x00, 0xf5, 0x21, 0x00


	//----- nvinfo : EIATTR_SPARSE_MMA_MASK
	.align		4
.L_206:
        /*0028*/ 	.byte	0x03, 0x50
        /*002a*/ 	.short	0x0000


	//----- nvinfo : EIATTR_MAXREG_COUNT
	.align		4
        /*002c*/ 	.byte	0x03, 0x1b
        /*002e*/ 	.short	0x00ff


	//----- nvinfo : EIATTR_MERCURY_ISA_VERSION
	.align		4
        /*0030*/ 	.byte	0x03, 0x5f
        /*0032*/ 	.short	0x0101


	//----- nvinfo : EIATTR_VRC_CTA_INIT_COUNT
	.align		4
        /*0034*/ 	.byte	0x02, 0x4a
	.zero		1
	.zero		1


	//----- nvinfo : EIATTR_EXIT_INSTR_OFFSETS
	.align		4
        /*0038*/ 	.byte	0x04, 0x1c
        /*003a*/ 	.short	(.L_208 - .L_207)


	//   ....[0]....
.L_207:
        /*003c*/ 	.word	0x00000950


	//----- nvinfo : EIATTR_CRS_STACK_SIZE
	.align		4
.L_208:
        /*0040*/ 	.byte	0x04, 0x1e
        /*0042*/ 	.short	(.L_210 - .L_209)
.L_209:
        /*0044*/ 	.word	0x00000000


	//----- nvinfo : EIATTR_CBANK_PARAM_SIZE
	.align		4
.L_210:
        /*0048*/ 	.byte	0x03, 0x19
        /*004a*/ 	.short	0x0010


	//----- nvinfo : EIATTR_PARAM_CBANK
	.align		4
        /*004c*/ 	.byte	0x04, 0x0a
        /*004e*/ 	.short	(.L_212 - .L_211)
	.align		4
.L_211:
        /*0050*/ 	.word	index@(.nv.constant0._Z10kern64NormPKdl)
        /*0054*/ 	.short	0x0380
        /*0056*/ 	.short	0x0010


	//----- nvinfo : EIATTR_SW_WAR
	.align		4
.L_212:
        /*0058*/ 	.byte	0x04, 0x36
        /*005a*/ 	.short	(.L_214 - .L_213)
.L_213:
        /*005c*/ 	.word	0x00000008
.L_214:


//--------------------- .nv.info._Z10kern32NormPKfl --------------------------
	.section	.nv.info._Z10kern32NormPKfl,"",@"SHT_CUDA_INFO"
	.sectionflags	@""
	.align	4


	//----- nvinfo : EIATTR_CUDA_API_VERSION
	.align		4
        /*0000*/ 	.byte	0x04, 0x37
        /*0002*/ 	.short	(.L_216 - .L_215)
.L_215:
        /*0004*/ 	.word	0x00000082


	//----- nvinfo : EIATTR_KPARAM_INFO
	.align		4
.L_216:
        /*0008*/ 	.byte	0x04, 0x17
        /*000a*/ 	.short	(.L_218 - .L_217)
.L_217:
        /*000c*/ 	.word	0x00000000
        /*0010*/ 	.short	0x0001
        /*0012*/ 	.short	0x0008
        /*0014*/ 	.byte	0x00, 0xf0, 0x21, 0x00


	//----- nvinfo : EIATTR_KPARAM_INFO
	.align		4
.L_218:
        /*0018*/ 	.byte	0x04, 0x17
        /*001a*/ 	.short	(.L_220 - .L_219)
.L_219:
        /*001c*/ 	.word	0x00000000
        /*0020*/ 	.short	0x0000
        /*0022*/ 	.short	0x0000
        /*0024*/ 	.byte	0x00, 0xf5, 0x21, 0x00


	//----- nvinfo : EIATTR_SPARSE_MMA_MASK
	.align		4
.L_220:
        /*0028*/ 	.byte	0x03, 0x50
        /*002a*/ 	.short	0x0000


	//----- nvinfo : EIATTR_MAXREG_COUNT
	.align		4
        /*002c*/ 	.byte	0x03, 0x1b
        /*002e*/ 	.short	0x00ff


	//----- nvinfo : EIATTR_MERCURY_ISA_VERSION
	.align		4
        /*0030*/ 	.byte	0x03, 0x5f
        /*0032*/ 	.short	0x0101


	//----- nvinfo : EIATTR_VRC_CTA_INIT_COUNT
	.align		4
        /*0034*/ 	.byte	0x02, 0x4a
	.zero		1
	.zero		1


	//----- nvinfo : EIATTR_EXIT_INSTR_OFFSETS
	.align		4
        /*0038*/ 	.byte	0x04, 0x1c
        /*003a*/ 	.short	(.L_222 - .L_221)


	//   ....[0]....
.L_221:
        /*003c*/ 	.word	0x00000b10


	//----- nvinfo : EIATTR_CRS_STACK_SIZE
	.align		4
.L_222:
        /*0040*/ 	.byte	0x04, 0x1e
        /*0042*/ 	.short	(.L_224 - .L_223)
.L_223:
        /*0044*/ 	.word	0x00000000


	//----- nvinfo : EIATTR_CBANK_PARAM_SIZE
	.align		4
.L_224:
        /*0048*/ 	.byte	0x03, 0x19
        /*004a*/ 	.short	0x0010


	//----- nvinfo : EIATTR_PARAM_CBANK
	.align		4
        /*004c*/ 	.byte	0x04, 0x0a
        /*004e*/ 	.short	(.L_226 - .L_225)
	.align		4
.L_225:
        /*0050*/ 	.word	index@(.nv.constant0._Z10kern32NormPKfl)
        /*0054*/ 	.short	0x0380
        /*0056*/ 	.short	0x0010


	//----- nvinfo : EIATTR_SW_WAR
	.align		4
.L_226:
        /*0058*/ 	.byte	0x04, 0x36
        /*005a*/ 	.short	(.L_228 - .L_227)
.L_227:
        /*005c*/ 	.word	0x00000008
.L_228:


//--------------------- .nv.info._Z10kern16NormPK6__halfl --------------------------
	.section	.nv.info._Z10kern16NormPK6__halfl,"",@"SHT_CUDA_INFO"
	.sectionflags	@""
	.align	4


	//----- nvinfo : EIATTR_CUDA_API_VERSION
	.align		4
        /*0000*/ 	.byte	0x04, 0x37
        /*0002*/ 	.short	(.L_230 - .L_229)
.L_229:
        /*0004*/ 	.word	0x00000082


	//----- nvinfo : EIATTR_KPARAM_INFO
	.align		4
.L_230:
        /*0008*/ 	.byte	0x04, 0x17
        /*000a*/ 	.short	(.L_232 - .L_231)
.L_231:
        /*000c*/ 	.word	0x00000000
        /*0010*/ 	.short	0x0001
        /*0012*/ 	.short	0x0008
        /*0014*/ 	.byte	0x00, 0xf0, 0x21, 0x00


	//----- nvinfo : EIATTR_KPARAM_INFO
	.align		4
.L_232:
        /*0018*/ 	.byte	0x04, 0x17
        /*001a*/ 	.short	(.L_234 - .L_233)
.L_233:
        /*001c*/ 	.word	0x00000000
        /*0020*/ 	.short	0x0000
        /*0022*/ 	.short	0x0000
        /*0024*/ 	.byte	0x00, 0xf5, 0x21, 0x00


	//----- nvinfo : EIATTR_SPARSE_MMA_MASK
	.align		4
.L_234:
        /*0028*/ 	.byte	0x03, 0x50
        /*002a*/ 	.short	0x0000


	//----- nvinfo : EIATTR_MAXREG_COUNT
	.align		4
        /*002c*/ 	.byte	0x03, 0x1b
        /*002e*/ 	.short	0x00ff


	//----- nvinfo : EIATTR_MERCURY_ISA_VERSION
	.align		4
        /*0030*/ 	.byte	0x03, 0x5f
        /*0032*/ 	.short	0x0101


	//----- nvinfo : EIATTR_VRC_CTA_INIT_COUNT
	.align		4
        /*0034*/ 	.byte	0x02, 0x4a
	.zero		1
	.zero		1


	//----- nvinfo : EIATTR_EXIT_INSTR_OFFSETS
	.align		4
        /*0038*/ 	.byte	0x04, 0x1c
        /*003a*/ 	.short	(.L_236 - .L_235)


	//   ....[0]....
.L_235:
        /*003c*/ 	.word	0x00000d50


	//----- nvinfo : EIATTR_CRS_STACK_SIZE
	.align		4
.L_236:
        /*0040*/ 	.byte	0x04, 0x1e
        /*0042*/ 	.short	(.L_238 - .L_237)
.L_237:
        /*0044*/ 	.word	0x00000000


	//----- nvinfo : EIATTR_CBANK_PARAM_SIZE
	.align		4
.L_238:
        /*0048*/ 	.byte	0x03, 0x19
        /*004a*/ 	.short	0x0010


	//----- nvinfo : EIATTR_PARAM_CBANK
	.align		4
        /*004c*/ 	.byte	0x04, 0x0a
        /*004e*/ 	.short	(.L_240 - .L_239)
	.align		4
.L_239:
        /*0050*/ 	.word	index@(.nv.constant0._Z10kern16NormPK6__halfl)
        /*0054*/ 	.short	0x0380
        /*0056*/ 	.short	0x0010


	//----- nvinfo : EIATTR_SW_WAR
	.align		4
.L_240:
        /*0058*/ 	.byte	0x04, 0x36
        /*005a*/ 	.short	(.L_242 - .L_241)
.L_241:
        /*005c*/ 	.word	0x00000008
.L_242:


//--------------------- .nv.info._Z13kern64SetDiagPddi --------------------------
	.section	.nv.info._Z13kern64SetDiagPddi,"",@"SHT_CUDA_INFO"
	.sectionflags	@""
	.align	4


	//----- nvinfo : EIATTR_CUDA_API_VERSION
	.align		4
        /*0000*/ 	.byte	0x04, 0x37
        /*0002*/ 	.short	(.L_244 - .L_243)
.L_243:
        /*0004*/ 	.word	0x00000082


	//----- nvinfo : EIATTR_KPARAM_INFO
	.align		4
.L_244:
        /*0008*/ 	.byte	0x04, 0x17
        /*000a*/ 	.short	(.L_246 - .L_245)
.L_245:
        /*000c*/ 	.word	0x00000000
        /*0010*/ 	.short	0x0002
        /*0012*/ 	.short	0x0010
        /*0014*/ 	.byte	0x00, 0xf0, 0x11, 0x00


	//----- nvinfo : EIATTR_KPARAM_INFO
	.align		4
.L_246:
        /*0018*/ 	.byte	0x04, 0x17
        /*001a*/ 	.short	(.L_248 - .L_247)
.L_247:
        /*001c*/ 	.word	0x00000000
        /*0020*/ 	.short	0x0001
        /*0022*/ 	.short	0x0008
        /*0024*/ 	.byte	0x00, 0xf0, 0x21, 0x00


	//----- nvinfo : EIATTR_KPARAM_INFO
	.align		4
.L_248:
        /*0028*/ 	.byte	0x04, 0x17
        /*002a*/ 	.short	(.L_250 - .L_249)
.L_249:
        /*002c*/ 	.word	0x00000000
        /*0030*/ 	.short	0x0000
        /*0032*/ 	.short	0x0000
        /*0034*/ 	.byte	0x00, 0xf5, 0x21, 0x00


	//----- nvinfo : EIATTR_SPARSE_MMA_MASK
	.align		4
.L_250:
        /*0038*/ 	.byte	0x03, 0x50
        /*003a*/ 	.short	0x0000


	//----- nvinfo : EIATTR_MAXREG_COUNT
	.align		4
        /*003c*/ 	.byte	0x03, 0x1b
        /*003e*/ 	.short	0x00ff


	//----- nvinfo : EIATTR_MERCURY_ISA_VERSION
	.align		4
        /*0040*/ 	.byte	0x03, 0x5f
        /*0042*/ 	.short	0x0101


	//----- nvinfo : EIATTR_VRC_CTA_INIT_COUNT
	.align		4
        /*0044*/ 	.byte	0x02, 0x4a
	.zero		1
	.zero		1


	//----- nvinfo : EIATTR_EXIT_INSTR_OFFSETS
	.align		4
        /*0048*/ 	.byte	0x04, 0x1c
        /*004a*/ 	.short	(.L_252 - .L_251)


	//   ....[0]....
.L_251:
        /*004c*/ 	.word	0x00000040


	//   ....[1]....
        /*0050*/ 	.word	0x00000650


	//   ....[2]....
        /*0054*/ 	.word	0x000008c0


	//   ....[3]....
        /*0058*/ 	.word	0x00000a40


	//   ....[4]....
        /*005c*/ 	.word	0x00000ad0


	//----- nvinfo : EIATTR_CBANK_PARAM_SIZE
	.align		4
.L_252:
        /*0060*/ 	.byte	0x03, 0x19
        /*0062*/ 	.short	0x0014


	//----- nvinfo : EIATTR_PARAM_CBANK
	.align		4
        /*0064*/ 	.byte	0x04, 0x0a
        /*0066*/ 	.short	(.L_254 - .L_253)
	.align		4
.L_253:
        /*0068*/ 	.word	index@(.nv.constant0._Z13kern64SetDiagPddi)
        /*006c*/ 	.short	0x0380
        /*006e*/ 	.short	0x0014


	//----- nvinfo : EIATTR_SW_WAR
	.align		4
.L_254:
        /*0070*/ 	.byte	0x04, 0x36
        /*0072*/ 	.short	(.L_256 - .L_255)
.L_255:
        /*0074*/ 	.word	0x00000008
.L_256:


//--------------------- .nv.info._Z13kern32SetDiagPffi --------------------------
	.section	.nv.info._Z13kern32SetDiagPffi,"",@"SHT_CUDA_INFO"
	.sectionflags	@""
	.align	4


	//----- nvinfo : EIATTR_CUDA_API_VERSION
	.align		4
        /*0000*/ 	.byte	0x04, 0x37
        /*0002*/ 	.short	(.L_258 - .L_257)
.L_257:
        /*0004*/ 	.word	0x00000082


	//----- nvinfo : EIATTR_KPARAM_INFO
	.align		4
.L_258:
        /*0008*/ 	.byte	0x04, 0x17
        /*000a*/ 	.short	(.L_260 - .L_259)
.L_259:
        /*000c*/ 	.word	0x00000000
        /*0010*/ 	.short	0x0002
        /*0012*/ 	.short	0x000c
        /*0014*/ 	.byte	0x00, 0xf0, 0x11, 0x00


	//----- nvinfo : EIATTR_KPARAM_INFO
	.align		4
.L_260:
        /*0018*/ 	.byte	0x04, 0x17
        /*001a*/ 	.short	(.L_262 - .L_261)
.L_261:
        /*001c*/ 	.word	0x00000000
        /*0020*/ 	.short	0x0001
        /*0022*/ 	.short	0x0008
        /*0024*/ 	.byte	0x00, 0xf0, 0x11, 0x00


	//----- nvinfo : EIATTR_KPARAM_INFO
	.align		4
.L_262:
        /*0028*/ 	.byte	0x04, 0x17
        /*002a*/ 	.short	(.L_264 - .L_263)
.L_263:
        /*002c*/ 	.word	0x00000000
        /*0030*/ 	.short	0x0000
        /*0032*/ 	.short	0x0000
        /*0034*/ 	.byte	0x00, 0xf5, 0x21, 0x00


	//----- nvinfo : EIATTR_SPARSE_MMA_MASK
	.align		4
.L_264:
        /*0038*/ 	.byte	0x03, 0x50
        /*003a*/ 	.short	0x0000


	//----- nvinfo : EIATTR_MAXREG_COUNT
	.align		4
        /*003c*/ 	.byte	0x03, 0x1b
        /*003e*/ 	.short	0x00ff


	//----- nvinfo : EIATTR_MERCURY_ISA_VERSION
	.align		4
        /*0040*/ 	.byte	0x03, 0x5f
        /*0042*/ 	.short	0x0101


	//----- nvinfo : EIATTR_VRC_CTA_INIT_COUNT
	.align		4
        /*0044*/ 	.byte	0x02, 0x4a
	.zero		1
	.zero		1


	//----- nvinfo : EIATTR_EXIT_INSTR_OFFSETS
	.align		4
        /*0048*/ 	.byte	0x04, 0x1c
        /*004a*/ 	.short	(.L_266 - .L_265)


	//   ....[0]....
.L_265:
        /*004c*/ 	.word	0x00000040


	//   ....[1]....
        /*0050*/ 	.word	0x00000650


	//   ....[2]....
        /*0054*/ 	.word	0x000008b0


	//   ....[3]....
        /*0058*/ 	.word	0x00000a20


	//   ....[4]....
        /*005c*/ 	.word	0x00000aa0


	//----- nvinfo : EIATTR_CBANK_PARAM_SIZE
	.align		4
.L_266:
        /*0060*/ 	.byte	0x03, 0x19
        /*0062*/ 	.short	0x0010


	//----- nvinfo : EIATTR_PARAM_CBANK
	.align		4
        /*0064*/ 	.byte	0x04, 0x0a
        /*0066*/ 	.short	(.L_268 - .L_267)
	.align		4
.L_267:
        /*0068*/ 	.word	index@(.nv.constant0._Z13kern32SetDiagPffi)
        /*006c*/ 	.short	0x0380
        /*006e*/ 	.short	0x0010


	//----- nvinfo : EIATTR_SW_WAR
	.align		4
.L_268:
        /*0070*/ 	.byte	0x04, 0x36
        /*0072*/ 	.short	(.L_270 - .L_269)
.L_269:
        /*0074*/ 	.word	0x00000008
.L_270:


//--------------------- .nv.info._Z13kern16SetDiagP6__halffi --------------------------
	.section	.nv.info._Z13kern16SetDiagP6__halffi,"",@"SHT_CUDA_INFO"
	.sectionflags	@""
	.align	4


	//----- nvinfo : EIATTR_CUDA_API_VERSION
	.align		4
        /*0000*/ 	.byte	0x04, 0x37
        /*0002*/ 	.short	(.L_272 - .L_271)
.L_271:
        /*0004*/ 	.word	0x00000082


	//----- nvinfo : EIATTR_KPARAM_INFO
	.align		4
.L_272:
        /*0008*/ 	.byte	0x04, 0x17
        /*000a*/ 	.short	(.L_274 - .L_273)
.L_273:
        /*000c*/ 	.word	0x00000000
        /*0010*/ 	.short	0x0002
        /*0012*/ 	.short	0x000c
        /*0014*/ 	.byte	0x00, 0xf0, 0x11, 0x00


	//----- nvinfo : EIATTR_KPARAM_INFO
	.align		4
.L_274:
        /*0018*/ 	.byte	0x04, 0x17
        /*001a*/ 	.short	(.L_276 - .L_275)
.L_275:
        /*001c*/ 	.word	0x00000000
        /*0020*/ 	.short	0x0001
        /*0022*/ 	.short	0x0008
        /*0024*/ 	.byte	0x00, 0xf0, 0x11, 0x00


	//----- nvinfo : EIATTR_KPARAM_INFO
	.align		4
.L_276:
        /*0028*/ 	.byte	0x04, 0x17
        /*002a*/ 	.short	(.L_278 - .L_277)
.L_277:
        /*002c*/ 	.word	0x00000000
        /*0030*/ 	.short	0x0000
        /*0032*/ 	.short	0x0000
        /*0034*/ 	.byte	0x00, 0xf5, 0x21, 0x00


	//----- nvinfo : EIATTR_SPARSE_MMA_MASK
	.align		4
.L_278:
        /*0038*/ 	.byte	0x03, 0x50
        /*003a*/ 	.short	0x0000


	//----- nvinfo : EIATTR_MAXREG_COUNT
	.align		4
        /*003c*/ 	.byte	0x03, 0x1b
        /*003e*/ 	.short	0x00ff


	//----- nvinfo : EIATTR_MERCURY_ISA_VERSION
	.align		4
        /*0040*/ 	.byte	0x03, 0x5f
        /*0042*/ 	.short	0x0101


	//----- nvinfo : EIATTR_VRC_CTA_INIT_COUNT
	.align		4
        /*0044*/ 	.byte	0x02, 0x4a
	.zero		1
	.zero		1


	//----- nvinfo : EIATTR_EXIT_INSTR_OFFSETS
	.align		4
        /*0048*/ 	.byte	0x04, 0x1c
        /*004a*/ 	.short	(.L_280 - .L_279)


	//   ....[0]....
.L_279:
        /*004c*/ 	.word	0x00000040


	//   ....[1]....
        /*0050*/ 	.word	0x000006b0


	//   ....[2]....
        /*0054*/ 	.word	0x00000930


	//   ....[3]....
        /*0058*/ 	.word	0x00000aa0


	//   ....[4]....
        /*005c*/ 	.word	0x00000b10


	//----- nvinfo : EIATTR_CBANK_PARAM_SIZE
	.align		4
.L_280:
        /*0060*/ 	.byte	0x03, 0x19
        /*0062*/ 	.short	0x0010


	//----- nvinfo : EIATTR_PARAM_CBANK
	.align		4
        /*0064*/ 	.byte	0x04, 0x0a
        /*0066*/ 	.short	(.L_282 - .L_281)
	.align		4
.L_281:
        /*0068*/ 	.word	index@(.nv.constant0._Z13kern16SetDiagP6__halffi)
        /*006c*/ 	.short	0x0380
        /*006e*/ 	.short	0x0010


	//----- nvinfo : EIATTR_SW_WAR
	.align		4
.L_282:
        /*0070*/ 	.byte	0x04, 0x36
        /*0072*/ 	.short	(.L_284 - .L_283)
.L_283:
        /*0074*/ 	.word	0x00000008
.L_284:


//--------------------- .nv.info._Z10kern32to64PdPKfl --------------------------
	.section	.nv.info._Z10kern32to64PdPKfl,"",@"SHT_CUDA_INFO"
	.sectionflags	@""
	.align	4


	//----- nvinfo : EIATTR_CUDA_API_VERSION
	.align		4
        /*0000*/ 	.byte	0x04, 0x37
        /*0002*/ 	.short	(.L_286 - .L_285)
.L_285:
        /*0004*/ 	.word	0x00000082


	//----- nvinfo : EIATTR_KPARAM_INFO
	.align		4
.L_286:
        /*0008*/ 	.byte	0x04, 0x17
        /*000a*/ 	.short	(.L_288 - .L_287)
.L_287:
        /*000c*/ 	.word	0x00000000
        /*0010*/ 	.short	0x0002
        /*0012*/ 	.short	0x0010
        /*0014*/ 	.byte	0x00, 0xf0, 0x21, 0x00


	//----- nvinfo : EIATTR_KPARAM_INFO
	.align		4
.L_288:
        /*0018*/ 	.byte	0x04, 0x17
        /*001a*/ 	.short	(.L_290 - .L_289)
.L_289:
        /*001c*/ 	.word	0x00000000
        /*0020*/ 	.short	0x0001
        /*0022*/ 	.short	0x0008
        /*0024*/ 	.byte	0x00, 0xf5, 0x21, 0x00


	//----- nvinfo : EIATTR_KPARAM_INFO
	.align		4
.L_290:
        /*0028*/ 	.byte	0x04, 0x17
        /*002a*/ 	.short	(.L_292 - .L_291)
.L_291:
        /*002c*/ 	.word	0x00000000
        /*0030*/ 	.short	0x0000
        /*0032*/ 	.short	0x0000
        /*0034*/ 	.byte	0x00, 0xf5, 0x21, 0x00


	//----- nvinfo : EIATTR_SPARSE_MMA_MASK
	.align		4
.L_292:
        /*0038*/ 	.byte	0x03, 0x50
        /*003a*/ 	.short	0x0000


	//----- nvinfo : EIATTR_MAXREG_COUNT
	.align		4
        /*003c*/ 	.byte	0x03, 0x1b
        /*003e*/ 	.short	0x00ff


	//----- nvinfo : EIATTR_MERCURY_ISA_VERSION
	.align		4
        /*0040*/ 	.byte	0x03, 0x5f
        /*0042*/ 	.short	0x0101


	//----- nvinfo : EIATTR_VRC_CTA_INIT_COUNT
	.align		4
        /*0044*/ 	.byte	0x02, 0x4a
	.zero		1
	.zero		1


	//----- nvinfo : EIATTR_EXIT_INSTR_OFFSETS
	.align		4
        /*0048*/ 	.byte	0x04, 0x1c
        /*004a*/ 	.short	(.L_294 - .L_293)


	//   ....[0]....
.L_293:
        /*004c*/ 	.word	0x00000040


	//   ....[1]....
        /*0050*/ 	.word	0x00000580


	//   ....[2]....
        /*0054*/ 	.word	0x000007f0


	//   ....[3]....
        /*0058*/ 	.word	0x000009b0


	//   ....[4]....
        /*005c*/ 	.word	0x00000b20


	//----- nvinfo : EIATTR_CBANK_PARAM_SIZE
	.align		4
.L_294:
        /*0060*/ 	.byte	0x03, 0x19
        /*0062*/ 	.short	0x0018


	//----- nvinfo : EIATTR_PARAM_CBANK
	.align		4
        /*0064*/ 	.byte	0x04, 0x0a
        /*0066*/ 	.short	(.L_296 - .L_295)
	.align		4
.L_295:
        /*0068*/ 	.word	index@(.nv.constant0._Z10kern32to64PdPKfl)
        /*006c*/ 	.short	0x0380
        /*006e*/ 	.short	0x0018


	//----- nvinfo : EIATTR_SW_WAR
	.align		4
.L_296:
        /*0070*/ 	.byte	0x04, 0x36
        /*0072*/ 	.short	(.L_298 - .L_297)
.L_297:
        /*0074*/ 	.word	0x00000008
.L_298:


//--------------------- .nv.info._Z10kern16to32PfPK6__halfl --------------------------
	.section	.nv.info._Z10kern16to32PfPK6__halfl,"",@"SHT_CUDA_INFO"
	.sectionflags	@""
	.align	4


	//----- nvinfo : EIATTR_CUDA_API_VERSION
	.align		4
        /*0000*/ 	.byte	0x04, 0x37
        /*0002*/ 	.short	(.L_300 - .L_299)
.L_299:
        /*0004*/ 	.word	0x00000082


	//----- nvinfo : EIATTR_KPARAM_INFO
	.align		4
.L_300:
        /*0008*/ 	.byte	0x04, 0x17
        /*000a*/ 	.short	(.L_302 - .L_301)
.L_301:
        /*000c*/ 	.word	0x00000000
        /*0010*/ 	.short	0x0002
        /*0012*/ 	.short	0x0010
        /*0014*/ 	.byte	0x00, 0xf0, 0x21, 0x00


	//----- nvinfo : EIATTR_KPARAM_INFO
	.align		4
.L_302:
        /*0018*/ 	.byte	0x04, 0x17
        /*001a*/ 	.short	(.L_304 - .L_303)
.L_303:
        /*001c*/ 	.word	0x00000000
        /*0020*/ 	.short	0x0001
        /*0022*/ 	.short	0x0008
        /*0024*/ 	.byte	0x00, 0xf5, 0x21, 0x00


	//----- nvinfo : EIATTR_KPARAM_INFO
	.align		4
.L_304:
        /*0028*/ 	.byte	0x04, 0x17
        /*002a*/ 	.short	(.L_306 - .L_305)
.L_305:
        /*002c*/ 	.word	0x00000000
        /*0030*/ 	.short	0x0000
        /*0032*/ 	.short	0x0000
        /*0034*/ 	.byte	0x00, 0xf5, 0x21, 0x00


	//----- nvinfo : EIATTR_SPARSE_MMA_MASK
	.align		4
.L_306:
        /*0038*/ 	.byte	0x03, 0x50
        /*003a*/ 	.short	0x0000


	//----- nvinfo : EIATTR_MAXREG_COUNT
	.align		4
        /*003c*/ 	.byte	0x03, 0x1b
        /*003e*/ 	.short	0x00ff


	//----- nvinfo : EIATTR_MERCURY_ISA_VERSION
	.align		4
        /*0040*/ 	.byte	0x03, 0x5f
        /*0042*/ 	.short	0x0101


	//----- nvinfo : EIATTR_VRC_CTA_INIT_COUNT
	.align		4
        /*0044*/ 	.byte	0x02, 0x4a
	.zero		1
	.zero		1


	//----- nvinfo : EIATTR_EXIT_INSTR_OFFSETS
	.align		4
        /*0048*/ 	.byte	0x04, 0x1c
        /*004a*/ 	.short	(.L_308 - .L_307)


	//   ....[0]....
.L_307:
        /*004c*/ 	.word	0x00000040


	//   ....[1]....
        /*0050*/ 	.word	0x00000580


	//   ....[2]....
        /*0054*/ 	.word	0x000007f0


	//   ....[3]....
        /*0058*/ 	.word	0x000009b0


	//   ....[4]....
        /*005c*/ 	.word	0x00000b20


	//----- nvinfo : EIATTR_CBANK_PARAM_SIZE
	.align		4
.L_308:
        /*0060*/ 	.byte	0x03, 0x19
        /*0062*/ 	.short	0x0018


	//----- nvinfo : EIATTR_PARAM_CBANK
	.align		4
        /*0064*/ 	.byte	0x04, 0x0a
        /*0066*/ 	.short	(.L_310 - .L_309)
	.align		4
.L_309:
        /*0068*/ 	.word	index@(.nv.constant0._Z10kern16to32PfPK6__halfl)
        /*006c*/ 	.short	0x0380
        /*006e*/ 	.short	0x0018


	//----- nvinfo : EIATTR_SW_WAR
	.align		4
.L_310:
        /*0070*/ 	.byte	0x04, 0x36
        /*0072*/ 	.short	(.L_312 - .L_311)
.L_311:
        /*0074*/ 	.word	0x00000008
.L_312:


//--------------------- .nv.callgraph             --------------------------
	.section	.nv.callgraph,"",@"SHT_CUDA_CALLGRAPH"
	.align	4
	.sectionentsize	8
	.align		4
        /*0000*/ 	.word	0x00000000
	.align		4
        /*0004*/ 	.word	0xffffffff
	.align		4
        /*0008*/ 	.word	0x00000000
	.align		4
        /*000c*/ 	.word	0xfffffffe
	.align		4
        /*0010*/ 	.word	0x00000000
	.align		4
        /*0014*/ 	.word	0xfffffffd
	.align		4
        /*0018*/ 	.word	0x00000000
	.align		4
        /*001c*/ 	.word	0xfffffffc


//--------------------- .nv.constant4             --------------------------
	.section	.nv.constant4,"a",@progbits
	.align	8
	.align		8
.nv.constant4:
        /*0000*/ 	.dword	d_froNorm


//--------------------- .text._Z9kernHgeamfP6__halffS0_S0_l --------------------------
	.section	.text._Z9kernHgeamfP6__halffS0_S0_l,"ax",@progbits
	.align	128
.text._Z9kernHgeamfP6__halffS0_S0_l:
        .type           _Z9kernHgeamfP6__halffS0_S0_l,@function
        .size           _Z9kernHgeamfP6__halffS0_S0_l,(.L_x_118 - _Z9kernHgeamfP6__halffS0_S0_l)
        .other          _Z9kernHgeamfP6__halffS0_S0_l,@"STO_CUDA_ENTRY STV_DEFAULT"
_Z9kernHgeamfP6__halffS0_S0_l:
[----:B------:R-:W-:Y:S08]  /*0000*/  LDC R1, c[0x0][0x37c] ;  /* 0x0000df00ff017b82 */ /* 0x000ff00000000800 */
[----:B------:R-:W0:Y:S02]  /*0010*/  LDC.64 R2, c[0x0][0x3a8] ;  /* 0x0000ea00ff027b82 */ /* 0x000e240000000a00 */
[----:B0-----:R-:W-:-:S04]  /*0020*/  ISETP.GE.U32.AND P0, PT, R2, 0x1, PT ;  /* 0x000000010200780c */ /* 0x001fc80003f06070 */
[----:B------:R-:W-:-:S13]  /*0030*/  ISETP.GE.AND.EX P0, PT, R3, RZ, PT, P0 ;  /* 0x000000ff0300720c */ /* 0x000fda0003f06300 */
[----:B------:R-:W-:Y:S05]  /*0040*/  @!P0 EXIT ;  /* 0x000000000000894d */ /* 0x000fea0003800000 */
[C---:B------:R-:W-:Y:S01]  /*0050*/  ISETP.GE.U32.AND P1, PT, R2.reuse, 0x10, PT ;  /* 0x000000100200780c */ /* 0x040fe20003f26070 */
[----:B------:R-:W0:Y:S01]  /*0060*/  LDCU.64 UR10, c[0x0][0x358] ;  /* 0x00006b00ff0a77ac */ /* 0x000e220008000a00 */
[----:B------:R-:W-:Y:S01]  /*0070*/  LOP3.LUT R14, R2, 0xf, RZ, 0xc0, !PT ;  /* 0x0000000f020e7812 */ /* 0x000fe200078ec0ff */
[----:B------:R-:W-:Y:S01]  /*0080*/  HFMA2 R0, -RZ, RZ, 0, 0 ;  /* 0x00000000ff007431 */ /* 0x000fe200000001ff */
[----:B------:R-:W-:Y:S01]  /*0090*/  ISETP.GE.U32.AND.EX P1, PT, R3, RZ, PT, P1 ;  /* 0x000000ff0300720c */ /* 0x000fe20003f26110 */
[----:B------:R-:W-:Y:S01]  /*00a0*/  IMAD.MOV.U32 R5, RZ, RZ, RZ ;  /* 0x000000ffff057224 */ /* 0x000fe200078e00ff */
[----:B------:R-:W-:-:S04]  /*00b0*/  ISETP.NE.U32.AND P0, PT, R14, RZ, PT ;  /* 0x000000ff0e00720c */ /* 0x000fc80003f05070 */
[----:B------:R-:W-:-:S07]  /*00c0*/  ISETP.NE.AND.EX P0, PT, RZ, RZ, PT, P0 ;  /* 0x000000ffff00720c */ /* 0x000fce0003f05300 */
[----:B------:R-:W-:Y:S06]  /*00d0*/  @!P1 BRA `(.L_x_0) ;  /* 0x0000000800c89947 */ /* 0x000fec0003800000 */
[----:B------:R-:W1:Y:S01]  /*00e0*/  LDCU.64 UR8, c[0x0][0x388] ;  /* 0x00007100ff0877ac */ /* 0x000e620008000a00 */
[----:B------:R-:W-:Y:S02]  /*00f0*/  LOP3.LUT R5, R3, 0x7fffffff, RZ, 0xc0, !PT ;  /* 0x7fffffff03057812 */ /* 0x000fe400078ec0ff */
[----:B------:R-:W-:Y:S01]  /*0100*/  LOP3.LUT R0, R2, 0xfffffff0, RZ, 0xc0, !PT ;  /* 0xfffffff002007812 */ /* 0x000fe200078ec0ff */
[----:B------:R-:W2:Y:S02]  /*0110*/  LDCU.64 UR6, c[0x0][0x398] ;  /* 0x00007300ff0677ac */ /* 0x000ea40008000a00 */
[----:B------:R-:W-:Y:S01]  /*0120*/  IMAD.MOV.U32 R3, RZ, RZ, R5 ;  /* 0x000000ffff037224 */ /* 0x000fe200078e0005 */
[----:B------:R-:W-:Y:S01]  /*0130*/  MOV R4, R0 ;  /* 0x0000000000047202 */ /* 0x000fe20000000f00 */
[----:B------:R-:W3:Y:S01]  /*0140*/  LDCU.64 UR4, c[0x0][0x3a0] ;  /* 0x00007400ff0477ac */ /* 0x000ee20008000a00 */
[----:B------:R-:W4:Y:S01]  /*0150*/  LDCU UR12, c[0x0][0x390] ;  /* 0x00007200ff0c77ac */ /* 0x000f220008000800 */
[----:B------:R-:W0:Y:S01]  /*0160*/  LDCU UR13, c[0x0][0x380] ;  /* 0x00007000ff0d77ac */ /* 0x000e220008000800 */
[----:B-1----:R-:W-:-:S02]  /*0170*/  UIADD3 UR8, UP0, UPT, UR8, 0x10, URZ ;  /* 0x0000001008087890 */ /* 0x002fc4000ff1e0ff */
[----:B--2---:R-:W-:Y:S02]  /*0180*/  UIADD3 UR6, UP1, UPT, UR6, 0x10, URZ ;  /* 0x0000001006067890 */ /* 0x004fe4000ff3e0ff */
[----:B------:R-:W-:Y:S02]  /*0190*/  UIADD3.X UR9, UPT, UPT, URZ, UR9, URZ, UP0, !UPT ;  /* 0x00000009ff097290 */ /* 0x000fe400087fe4ff */
[----:B---3--:R-:W-:Y:S01]  /*01a0*/  UIADD3 UR4, UP0, UPT, UR4, 0x10, URZ ;  /* 0x0000001004047890 */ /* 0x008fe2000ff1e0ff */
[----:B------:R-:W-:Y:S01]  /*01b0*/  MOV R6, UR8 ;  /* 0x0000000800067c02 */ /* 0x000fe20008000f00 */
[----:B------:R-:W-:Y:S01]  /*01c0*/  UIADD3.X UR7, UPT, UPT, URZ, UR7, URZ, UP1, !UPT ;  /* 0x00000007ff077290 */ /* 0x000fe20008ffe4ff */
[----:B------:R-:W-:Y:S01]  /*01d0*/  IMAD.U32 R8, RZ, RZ, UR6 ;  /* 0x00000006ff087e24 */ /* 0x000fe2000f8e00ff */
[----:B------:R-:W-:Y:S01]  /*01e0*/  UIADD3.X UR5, UPT, UPT, URZ, UR5, URZ, UP0, !UPT ;  /* 0x00000005ff057290 */ /* 0x000fe200087fe4ff */
[----:B------:R-:W-:Y:S01]  /*01f0*/  IMAD.U32 R7, RZ, RZ, UR9 ;  /* 0x00000009ff077e24 */ /* 0x000fe2000f8e00ff */
[----:B------:R-:W-:-:S02]  /*0200*/  MOV R12, UR4 ;  /* 0x00000004000c7c02 */ /* 0x000fc40008000f00 */
[----:B------:R-:W-:Y:S02]  /*0210*/  MOV R9, UR7 ;  /* 0x0000000700097c02 */ /* 0x000fe40008000f00 */
[----:B0---4-:R-:W-:-:S07]  /*0220*/  IMAD.U32 R13, RZ, RZ, UR5 ;  /* 0x00000005ff0d7e24 */ /* 0x011fce000f8e00ff */
.L_x_1:
[----:B--2---:R-:W2:Y:S04]  /*0230*/  LDG.E.U16 R11, desc[UR10][R8.64+-0x10] ;  /* 0xfffff00a080b7981 */ /* 0x004ea8000c1e1500 */
[----:B------:R-:W3:Y:S01]  /*0240*/  LDG.E.U16 R10, desc[UR10][R6.64+-0x10] ;  /* 0xfffff00a060a7981 */ /* 0x000ee2000c1e1500 */
[----:B--2---:R-:W-:Y:S02]  /*0250*/  HADD2.F32 R11, -RZ, R11.H0_H0 ;  /* 0x2000000bff0b7230 */ /* 0x004fe40000004100 */
[----:B---3--:R-:W-:-:S03]  /*0260*/  HADD2.F32 R10, -RZ, R10.H0_H0 ;  /* 0x2000000aff0a7230 */ /* 0x008fc60000004100 */
[----:B------:R-:W-:-:S04]  /*0270*/  FMUL R11, R11, UR12 ;  /* 0x0000000c0b0b7c20 */ /* 0x000fc80008400000 */
[----:B------:R-:W-:Y:S01]  /*0280*/  FFMA R10, R10, UR13, R11 ;  /* 0x0000000d0a0a7c23 */ /* 0x000fe2000800000b */
[----:B------:R-:W-:-:S04]  /*0290*/  IMAD.MOV.U32 R11, RZ, RZ, R13 ;  /* 0x000000ffff0b7224 */ /* 0x000fc800078e000d */
[----:B------:R-:W-:-:S04]  /*02a0*/  F2FP.F16.F32.PACK_AB R10, RZ, R10 ;  /* 0x0000000aff0a723e */ /* 0x000fc800000000ff */
[----:B------:R-:W-:Y:S02]  /*02b0*/  PRMT R15, R10, 0x7610, R15 ;  /* 0x000076100a0f7816 */ /* 0x000fe4000000000f */
[----:B------:R-:W-:-:S05]  /*02c0*/  MOV R10, R12 ;  /* 0x0000000c000a7202 */ /* 0x000fca0000000f00 */
[----:B------:R0:W-:Y:S04]  /*02d0*/  STG.E.U16 desc[UR10][R10.64+-0x10], R15 ;  /* 0xfffff00f0a007986 */ /* 0x0001e8000c10150a */
[----:B------:R-:W2:Y:S04]  /*02e0*/  LDG.E.U16 R13, desc[UR10][R8.64+-0xe] ;  /* 0xfffff20a080d7981 */ /* 0x000ea8000c1e1500 */
[----:B------:R-:W3:Y:S01]  /*02f0*/  LDG.E.U16 R12, desc[UR10][R6.64+-0xe] ;  /* 0xfffff20a060c7981 */ /* 0x000ee2000c1e1500 */
[----:B--2---:R-:W-:Y:S02]  /*0300*/  HADD2.F32 R13, -RZ, R13.H0_H0 ;  /* 0x2000000dff0d7230 */ /* 0x004fe40000004100 */
[----:B---3--:R-:W-:-:S03]  /*0310*/  HADD2.F32 R12, -RZ, R12.H0_H0 ;  /* 0x2000000cff0c7230 */ /* 0x008fc60000004100 */
[----:B------:R-:W-:-:S04]  /*0320*/  FMUL R13, R13, UR12 ;  /* 0x0000000c0d0d7c20 */ /* 0x000fc80008400000 */
[----:B------:R-:W-:-:S05]  /*0330*/  FFMA R12, R12, UR13, R13 ;  /* 0x0000000d0c0c7c23 */ /* 0x000fca000800000d */
[----:B------:R-:W-:-:S04]  /*0340*/  F2FP.F16.F32.PACK_AB R12, RZ, R12 ;  /* 0x0000000cff0c723e */ /* 0x000fc800000000ff */
[----:B------:R-:W-:-:S05]  /*0350*/  PRMT R16, R12, 0x7610, R16 ;  /* 0x000076100c107816 */ /* 0x000fca0000000010 */
        /* <DEDUP_REMOVED lines=8> */
[----:B0-----:R-:W-:-:S05]  /*03e0*/  PRMT R15, R12, 0x7610, R15 ;  /* 0x000076100c0f7816 */ /* 0x001fca000000000f */
        /* <DEDUP_REMOVED lines=8> */
[----:B-1----:R-:W-:-:S05]  /*0470*/  PRMT R16, R12, 0x7610, R16 ;  /* 0x000076100c107816 */ /* 0x002fca0000000010 */
        /* <DEDUP_REMOVED lines=100> */
[----:B------:R0:W3:Y:S04]  /*0ac0*/  LDG.E.U16 R13, desc[UR10][R8.64+0xe] ;  /* 0x00000e0a080d7981 */ /* 0x0000e8000c1e1500 */
[----:B------:R4:W5:Y:S01]  /*0ad0*/  LDG.E.U16 R12, desc[UR10][R6.64+0xe] ;  /* 0x00000e0a060c7981 */ /* 0x000962000c1e1500 */
[----:B------:R-:W-:-:S04]  /*0ae0*/  IADD3 R4, P1, PT, R4, -0x10, RZ ;  /* 0xfffffff004047810 */ /* 0x000fc80007f3e0ff */
[----:B------:R-:W-:Y:S02]  /*0af0*/  IADD3.X R3, PT, PT, R3, -0x1, RZ, P1, !PT ;  /* 0xffffffff03037810 */ /* 0x000fe40000ffe4ff */
[----:B------:R-:W-:Y:S02]  /*0b00*/  ISETP.NE.U32.AND P1, PT, R4, RZ, PT ;  /* 0x000000ff0400720c */ /* 0x000fe40003f25070 */
[----:B0-----:R-:W-:Y:S02]  /*0b10*/  IADD3 R8, P3, PT, R8, 0x20, RZ ;  /* 0x0000002008087810 */ /* 0x001fe40007f7e0ff */
[----:B------:R-:W-:Y:S02]  /*0b20*/  ISETP.NE.AND.EX P1, PT, R3, RZ, PT, P1 ;  /* 0x000000ff0300720c */ /* 0x000fe40003f25310 */
[----:B----4-:R-:W-:Y:S01]  /*0b30*/  IADD3 R6, P2, PT, R6, 0x20, RZ ;  /* 0x0000002006067810 */ /* 0x010fe20007f5e0ff */
[----:B------:R-:W-:-:S03]  /*0b40*/  IMAD.X R9, RZ, RZ, R9, P3 ;  /* 0x000000ffff097224 */ /* 0x000fc600018e0609 */
[----:B------:R-:W-:Y:S01]  /*0b50*/  IADD3.X R7, PT, PT, RZ, R7, RZ, P2, !PT ;  /* 0x00000007ff077210 */ /* 0x000fe200017fe4ff */
[----:B---3--:R-:W-:Y:S02]  /*0b60*/  HADD2.F32 R13, -RZ, R13.H0_H0 ;  /* 0x2000000dff0d7230 */ /* 0x008fe40000004100 */
[----:B-----5:R-:W-:-:S03]  /*0b70*/  HADD2.F32 R12, -RZ, R12.H0_H0 ;  /* 0x2000000cff0c7230 */ /* 0x020fc60000004100 */
[----:B------:R-:W-:-:S04]  /*0b80*/  FMUL R13, R13, UR12 ;  /* 0x0000000c0d0d7c20 */ /* 0x000fc80008400000 */
[----:B------:R-:W-:-:S05]  /*0b90*/  FFMA R12, R12, UR13, R13 ;  /* 0x0000000d0c0c7c23 */ /* 0x000fca000800000d */
[----:B------:R-:W-:-:S04]  /*0ba0*/  F2FP.F16.F32.PACK_AB R12, RZ, R12 ;  /* 0x0000000cff0c723e */ /* 0x000fc800000000ff */
[----:B-1----:R-:W-:Y:S02]  /*0bb0*/  PRMT R16, R12, 0x7610, R16 ;  /* 0x000076100c107816 */ /* 0x002fe40000000010 */
[----:B------:R-:W-:-:S03]  /*0bc0*/  IADD3 R12, P4, PT, R10, 0x20, RZ ;  /* 0x000000200a0c7810 */ /* 0x000fc60007f9e0ff */
[----:B------:R2:W-:Y:S01]  /*0bd0*/  STG.E.U16 desc[UR10][R10.64+0xe], R16 ;  /* 0x00000e100a007986 */ /* 0x0005e2000c10150a */
[----:B------:R-:W-:Y:S01]  /*0be0*/  IADD3.X R13, PT, PT, RZ, R11, RZ, P4, !PT ;  /* 0x0000000bff0d7210 */ /* 0x000fe200027fe4ff */
[----:B------:R-:W-:Y:S08]  /*0bf0*/  @P1 BRA `(.L_x_1) ;  /* 0xfffffff4008c1947 */ /* 0x000ff0000383ffff */
.L_x_0:
[----:B0-----:R-:W-:Y:S05]  /*0c00*/  @!P0 EXIT ;  /* 0x000000000000894d */ /* 0x001fea0003800000 */
[----:B------:R-:W-:Y:S02]  /*0c10*/  ISETP.GE.U32.AND P1, PT, R14, 0x8, PT ;  /* 0x000000080e00780c */ /* 0x000fe40003f26070 */
[----:B------:R-:W-:Y:S02]  /*0c20*/  LOP3.LUT R12, R2, 0x7, RZ, 0xc0, !PT ;  /* 0x00000007020c7812 */ /* 0x000fe400078ec0ff */
[----:B------:R-:W-:Y:S02]  /*0c30*/  ISETP.GE.U32.AND.EX P1, PT, RZ, RZ, PT, P1 ;  /* 0x000000ffff00720c */ /* 0x000fe40003f26110 */
[----:B------:R-:W-:-:S04]  /*0c40*/  ISETP.NE.U32.AND P0, PT, R12, RZ, PT ;  /* 0x000000ff0c00720c */ /* 0x000fc80003f05070 */
[----:B------:R-:W-:-:S07]  /*0c50*/  ISETP.NE.AND.EX P0, PT, RZ, RZ, PT, P0 ;  /* 0x000000ffff00720c */ /* 0x000fce0003f05300 */
[----:B------:R-:W-:Y:S06]  /*0c60*/  @!P1 BRA `(.L_x_2) ;  /* 0x0000000400589947 */ /* 0x000fec0003800000 */
[----:B------:R-:W0:Y:S01]  /*0c70*/  LDCU.64 UR6, c[0x0][0x398] ;  /* 0x00007300ff0677ac */ /* 0x000e220008000a00 */
[C---:B--2---:R-:W-:Y:S01]  /*0c80*/  IMAD.SHL.U32 R10, R0.reuse, 0x2, RZ ;  /* 0x00000002000a7824 */ /* 0x044fe200078e00ff */
[----:B------:R-:W-:Y:S01]  /*0c90*/  SHF.L.U64.HI R11, R0, 0x1, R5 ;  /* 0x00000001000b7819 */ /* 0x000fe20000010205 */
[----:B------:R-:W1:Y:S03]  /*0ca0*/  LDCU.64 UR4, c[0x0][0x388] ;  /* 0x00007100ff0477ac */ /* 0x000e660008000a00 */
[C---:B0-----:R-:W-:Y:S02]  /*0cb0*/  IADD3 R8, P2, PT, R10.reuse, UR6, RZ ;  /* 0x000000060a087c10 */ /* 0x041fe4000ff5e0ff */
[----:B-1----:R-:W-:Y:S01]  /*0cc0*/  IADD3 R6, P1, PT, R10, UR4, RZ ;  /* 0x000000040a067c10 */ /* 0x002fe2000ff3e0ff */
[----:B------:R-:W0:Y:S01]  /*0cd0*/  LDCU UR4, c[0x0][0x390] ;  /* 0x00007200ff0477ac */ /* 0x000e220008000800 */
[----:B------:R-:W-:-:S02]  /*0ce0*/  IADD3.X R9, PT, PT, R11, UR7, RZ, P2, !PT ;  /* 0x000000070b097c10 */ /* 0x000fc400097fe4ff */
[----:B------:R-:W-:Y:S01]  /*0cf0*/  IADD3.X R7, PT, PT, R11, UR5, RZ, P1, !PT ;  /* 0x000000050b077c10 */ /* 0x000fe20008ffe4ff */
[----:B------:R-:W1:Y:S02]  /*0d00*/  LDCU UR5, c[0x0][0x380] ;  /* 0x00007000ff0577ac */ /* 0x000e640008000800 */
[----:B------:R-:W2:Y:S01]  /*0d10*/  LDG.E.U16 R4, desc[UR10][R8.64] ;  /* 0x0000000a08047981 */ /* 0x000ea2000c1e1500 */
[----:B------:R-:W3:Y:S03]  /*0d20*/  LDCU.64 UR6, c[0x0][0x3a0] ;  /* 0x00007400ff0677ac */ /* 0x000ee60008000a00 */
[----:B------:R-:W4:Y:S01]  /*0d30*/  LDG.E.U16 R3, desc[UR10][R6.64] ;  /* 0x0000000a06037981 */ /* 0x000f22000c1e1500 */
[----:B---3--:R-:W-:-:S04]  /*0d40*/  IADD3 R10, P1, PT, R10, UR6, RZ ;  /* 0x000000060a0a7c10 */ /* 0x008fc8000ff3e0ff */
[----:B------:R-:W-:Y:S01]  /*0d50*/  IADD3.X R11, PT, PT, R11, UR7, RZ, P1, !PT ;  /* 0x000000070b0b7c10 */ /* 0x000fe20008ffe4ff */
[----:B--2---:R-:W-:Y:S02]  /*0d60*/  HADD2.F32 R4, -RZ, R4.H0_H0 ;  /* 0x20000004ff047230 */ /* 0x004fe40000004100 */
[----:B----4-:R-:W-:-:S03]  /*0d70*/  HADD2.F32 R3, -RZ, R3.H0_H0 ;  /* 0x20000003ff037230 */ /* 0x010fc60000004100 */
[----:B0-----:R-:W-:-:S04]  /*0d80*/  FMUL R4, R4, UR4 ;  /* 0x0000000404047c20 */ /* 0x001fc80008400000 */
[----:B-1----:R-:W-:-:S05]  /*0d90*/  FFMA R3, R3, UR5, R4 ;  /* 0x0000000503037c23 */ /* 0x002fca0008000004 */
        /* <DEDUP_REMOVED lines=59> */
[----:B------:R-:W-:-:S04]  /*1150*/  IADD3 R0, P1, PT, R0, 0x8, RZ ;  /* 0x0000000800007810 */ /* 0x000fc80007f3e0ff */
[----:B------:R-:W-:Y:S01]  /*1160*/  IADD3.X R5, PT, PT, RZ, R5, RZ, P1, !PT ;  /* 0x00000005ff057210 */ /* 0x000fe20000ffe4ff */
[----:B--2---:R-:W-:Y:S02]  /*1170*/  HADD2.F32 R4, -RZ, R4.H0_H0 ;  /* 0x20000004ff047230 */ /* 0x004fe40000004100 */
[----:B---3--:R-:W-:-:S03]  /*1180*/  HADD2.F32 R3, -RZ, R3.H0_H0 ;  /* 0x20000003ff037230 */ /* 0x008fc60000004100 */
[----:B------:R-:W-:-:S04]  /*1190*/  FMUL R4, R4, UR4 ;  /* 0x0000000404047c20 */ /* 0x000fc80008400000 */
[----:B------:R-:W-:-:S05]  /*11a0*/  FFMA R3, R3, UR5, R4 ;  /* 0x0000000503037c23 */ /* 0x000fca0008000004 */
[----:B------:R-:W-:-:S05]  /*11b0*/  F2FP.F16.F32.PACK_AB R3, RZ, R3 ;  /* 0x00000003ff03723e */ /* 0x000fca00000000ff */
[----:B------:R1:W-:Y:S02]  /*11c0*/  STG.E.U16 desc[UR10][R10.64+0xe], R3 ;  /* 0x00000e030a007986 */ /* 0x0003e4000c10150a */
.L_x_2:
[----:B------:R-:W-:Y:S05]  /*11d0*/  @!P0 EXIT ;  /* 0x000000000000894d */ /* 0x000fea0003800000 */
[----:B------:R-:W-:Y:S01]  /*11e0*/  ISETP.GE.U32.AND P1, PT, R12, 0x4, PT ;  /* 0x000000040c00780c */ /* 0x000fe20003f26070 */
[----:B-12---:R-:W-:Y:S01]  /*11f0*/  HFMA2 R10, -RZ, RZ, 0, 0 ;  /* 0x00000000ff0a7431 */ /* 0x006fe200000001ff */
[----:B------:R-:W-:Y:S02]  /*1200*/  LOP3.LUT R4, R2, 0x3, RZ, 0xc0, !PT ;  /* 0x0000000302047812 */ /* 0x000fe400078ec0ff */
[----:B------:R-:W-:Y:S02]  /*1210*/  ISETP.GE.U32.AND.EX P1, PT, RZ, RZ, PT, P1 ;  /* 0x000000ffff00720c */ /* 0x000fe40003f26110 */
[----:B------:R-:W-:-:S04]  /*1220*/  ISETP.NE.U32.AND P0, PT, R4, RZ, PT ;  /* 0x000000ff0400720c */ /* 0x000fc80003f05070 */
[----:B------:R-:W-:-:S07]  /*1230*/  ISETP.NE.AND.EX P0, PT, R10, RZ, PT, P0 ;  /* 0x000000ff0a00720c */ /* 0x000fce0003f05300 */
[----:B------:R-:W-:Y:S06]  /*1240*/  @!P1 BRA `(.L_x_3) ;  /* 0x0000000000c89947 */ /* 0x000fec0003800000 */
[----:B------:R-:W0:Y:S01]  /*1250*/  LDCU.64 UR6, c[0x0][0x398] ;  /* 0x00007300ff0677ac */ /* 0x000e220008000a00 */
[C---:B------:R-:W-:Y:S01]  /*1260*/  IMAD.SHL.U32 R11, R0.reuse, 0x2, RZ ;  /* 0x00000002000b7824 */ /* 0x040fe200078e00ff */
        /* <DEDUP_REMOVED lines=11> */
[----:B--2---:R-:W-:Y:S02]  /*1320*/  HADD2.F32 R9, -RZ, R9.H0_H0 ;  /* 0x20000009ff097230 */ /* 0x004fe40000004100 */
[----:B----4-:R-:W-:-:S03]  /*1330*/  HADD2.F32 R8, -RZ, R8.H0_H0 ;  /* 0x20000008ff087230 */ /* 0x010fc60000004100 */
[----:B0-----:R-:W-:-:S04]  /*1340*/  FMUL R9, R9, UR4 ;  /* 0x0000000409097c20 */ /* 0x001fc80008400000 */
[----:B-1----:R-:W-:Y:S01]  /*1350*/  FFMA R9, R8, UR5, R9 ;  /* 0x0000000508097c23 */ /* 0x002fe20008000009 */
[----:B---3--:R-:W-:-:S04]  /*1360*/  IADD3 R8, P1, PT, R11, UR6, RZ ;  /* 0x000000060b087c10 */ /* 0x008fc8000ff3e0ff */
[----:B------:R-:W-:Y:S02]  /*1370*/  F2FP.F16.F32.PACK_AB R11, RZ, R9 ;  /* 0x00000009ff0b723e */ /* 0x000fe400000000ff */
[----:B------:R-:W-:Y:S02]  /*1380*/  IADD3.X R9, PT, PT, R12, UR7, RZ, P1, !PT ;  /* 0x000000070c097c10 */ /* 0x000fe40008ffe4ff */
        /* <DEDUP_REMOVED lines=30> */
.L_x_3:
[----:B------:R-:W-:Y:S05]  /*1570*/  @!P0 EXIT ;  /* 0x000000000000894d */ /* 0x000fea0003800000 */
[----:B------:R-:W1:Y:S01]  /*1580*/  LDCU.64 UR4, c[0x0][0x3a0] ;  /* 0x00007400ff0477ac */ /* 0x000e620008000a00 */
[C---:B------:R-:W-:Y:S02]  /*1590*/  SHF.L.U32 R6, R0.reuse, 0x1, RZ ;  /* 0x0000000100067819 */ /* 0x040fe400000006ff */
[----:B------:R-:W-:Y:S01]  /*15a0*/  SHF.L.U64.HI R0, R0, 0x1, R5 ;  /* 0x0000000100007819 */ /* 0x000fe20000010205 */
[----:B------:R-:W0:Y:S01]  /*15b0*/  LDCU.64 UR6, c[0x0][0x398] ;  /* 0x00007300ff0677ac */ /* 0x000e220008000a00 */
[----:B------:R-:W2:Y:S01]  /*15c0*/  LDCU.64 UR8, c[0x0][0x388] ;  /* 0x00007100ff0877ac */ /* 0x000ea20008000a00 */
[----:B------:R-:W3:Y:S01]  /*15d0*/  LDCU UR12, c[0x0][0x390] ;  /* 0x00007200ff0c77ac */ /* 0x000ee20008000800 */
[----:B------:R-:W4:Y:S01]  /*15e0*/  LDCU UR13, c[0x0][0x380] ;  /* 0x00007000ff0d77ac */ /* 0x000f220008000800 */
[C---:B-1----:R-:W-:Y:S02]  /*15f0*/  IADD3 R11, P0, PT, R6.reuse, UR4, RZ ;  /* 0x00000004060b7c10 */ /* 0x042fe4000ff1e0ff */
[----:B0-----:R-:W-:-:S02]  /*1600*/  IADD3 R8, P1, PT, R6, UR6, RZ ;  /* 0x0000000606087c10 */ /* 0x001fc4000ff3e0ff */
[----:B------:R-:W-:Y:S02]  /*1610*/  IADD3.X R12, PT, PT, R0, UR5, RZ, P0, !PT ;  /* 0x00000005000c7c10 */ /* 0x000fe400087fe4ff */
[----:B--2---:R-:W-:Y:S02]  /*1620*/  IADD3 R6, P2, PT, R6, UR8, RZ ;  /* 0x0000000806067c10 */ /* 0x004fe4000ff5e0ff */
[C---:B------:R-:W-:Y:S02]  /*1630*/  IADD3.X R9, PT, PT, R0.reuse, UR7, RZ, P1, !PT ;  /* 0x0000000700097c10 */ /* 0x040fe40008ffe4ff */
[----:B---34-:R-:W-:-:S09]  /*1640*/  IADD3.X R7, PT, PT, R0, UR9, RZ, P2, !PT ;  /* 0x0000000900077c10 */ /* 0x018fd200097fe4ff */
.L_x_4:
[----:B0-----:R-:W-:Y:S01]  /*1650*/  IMAD.MOV.U32 R2, RZ, RZ, R8 ;  /* 0x000000ffff027224 */ /* 0x001fe200078e0008 */
[----:B------:R-:W-:-:S05]  /*1660*/  MOV R3, R9 ;  /* 0x0000000900037202 */ /* 0x000fca0000000f00 */
[----:B------:R0:W2:Y:S02]  /*1670*/  LDG.E.U16 R5, desc[UR10][R2.64] ;  /* 0x0000000a02057981 */ /* 0x0000a4000c1e1500 */
[----:B0-----:R-:W-:Y:S01]  /*1680*/  MOV R2, R6 ;  /* 0x0000000600027202 */ /* 0x001fe20000000f00 */
[----:B------:R-:W-:-:S05]  /*1690*/  IMAD.MOV.U32 R3, RZ, RZ, R7 ;  /* 0x000000ffff037224 */ /* 0x000fca00078e0007 */
[----:B------:R0:W3:Y:S01]  /*16a0*/  LDG.E.U16 R0, desc[UR10][R2.64] ;  /* 0x0000000a02007981 */ /* 0x0000e2000c1e1500 */
[----:B------:R-:W-:Y:S02]  /*16b0*/  IADD3 R4, P0, PT, R4, -0x1, RZ ;  /* 0xffffffff04047810 */ /* 0x000fe40007f1e0ff */
[----:B------:R-:W-:Y:S02]  /*16c0*/  IADD3 R8, P2, PT, R8, 0x2, RZ ;  /* 0x0000000208087810 */ /* 0x000fe40007f5e0ff */
[----:B------:R-:W-:Y:S02]  /*16d0*/  IADD3.X R10, PT, PT, R10, -0x1, RZ, P0, !PT ;  /* 0xffffffff0a0a7810 */ /* 0x000fe400007fe4ff */
[----:B------:R-:W-:Y:S02]  /*16e0*/  ISETP.NE.U32.AND P0, PT, R4, RZ, PT ;  /* 0x000000ff0400720c */ /* 0x000fe40003f05070 */
[----:B------:R-:W-:Y:S02]  /*16f0*/  IADD3 R6, P3, PT, R6, 0x2, RZ ;  /* 0x0000000206067810 */ /* 0x000fe40007f7e0ff */
[----:B------:R-:W-:-:S02]  /*1700*/  ISETP.NE.AND.EX P0, PT, R10, RZ, PT, P0 ;  /* 0x000000ff0a00720c */ /* 0x000fc40003f05300 */
[----:B0-----:R-:W-:Y:S02]  /*1710*/  MOV R2, R11 ;  /* 0x0000000b00027202 */ /* 0x001fe40000000f00 */
[----:B------:R-:W-:Y:S02]  /*1720*/  MOV R3, R12 ;  /* 0x0000000c00037202 */ /* 0x000fe40000000f00 */
[----:B------:R-:W-:Y:S02]  /*1730*/  IADD3 R11, P1, PT, R11, 0x2, RZ ;  /* 0x000000020b0b7810 */ /* 0x000fe40007f3e0ff */
[----:B------:R-:W-:Y:S02]  /*1740*/  IADD3.X R9, PT, PT, RZ, R9, RZ, P2, !PT ;  /* 0x00000009ff097210 */ /* 0x000fe400017fe4ff */
[----:B------:R-:W-:Y:S01]  /*1750*/  IADD3.X R7, PT, PT, RZ, R7, RZ, P3, !PT ;  /* 0x00000007ff077210 */ /* 0x000fe20001ffe4ff */
[----:B------:R-:W-:Y:S02]  /*1760*/  IMAD.X R12, RZ, RZ, R12, P1 ;  /* 0x000000ffff0c7224 */ /* 0x000fe400008e060c */
[----:B--2---:R-:W-:-:S05]  /*1770*/  HADD2.F32 R5, -RZ, R5.H0_H0 ;  /* 0x20000005ff057230 */ /* 0x004fca0000004100 */
[----:B------:R-:W-:Y:S01]  /*1780*/  FMUL R5, R5, UR12 ;  /* 0x0000000c05057c20 */ /* 0x000fe20008400000 */
[----:B---3--:R-:W-:-:S05]  /*1790*/  HADD2.F32 R0, -RZ, R0.H0_H0 ;  /* 0x20000000ff007230 */ /* 0x008fca0000004100 */
[----:B------:R-:W-:-:S05]  /*17a0*/  FFMA R0, R0, UR13, R5 ;  /* 0x0000000d00007c23 */ /* 0x000fca0008000005 */
[----:B------:R-:W-:-:S05]  /*17b0*/  F2FP.F16.F32.PACK_AB R0, RZ, R0 ;  /* 0x00000000ff00723e */ /* 0x000fca00000000ff */
[----:B------:R0:W-:Y:S01]  /*17c0*/  STG.E.U16 desc[UR10][R2.64], R0 ;  /* 0x0000000002007986 */ /* 0x0001e2000c10150a */
[----:B------:R-:W-:Y:S05]  /*17d0*/  @P0 BRA `(.L_x_4) ;  /* 0xfffffffc009c0947 */ /* 0x000fea000383ffff */
[----:B------:R-:W-:Y:S05]  /*17e0*/  EXIT ;  /* 0x000000000000794d */ /* 0x000fea0003800000 */
.L_x_5:
[----:B------:R-:W-:-:S00]  /*17f0*/  BRA `(.L_x_5) ;  /* 0xfffffffc00fc7947 */ /* 0x000fc0000383ffff */
[----:B------:R-:W-:-:S00]  /*1800*/  NOP ;  /* 0x0000000000007918 */ /* 0x000fc00000000000 */
[----:B------:R-:W-:-:S00]  /*1810*/  NOP ;  /* 0x0000000000007918 */ /* 0x000fc00000000000 */
[----:B------:R-:W-:-:S00]  /*1820*/  NOP ;  /* 0x0000000000007918 */ /* 0x000fc00000000000 */
[----:B------:R-:W-:-:S00]  /*1830*/  NOP ;  /* 0x0000000000007918 */ /* 0x000fc00000000000 */
[----:B------:R-:W-:-:S00]  /*1840*/  NOP ;  /* 0x0000000000007918 */ /* 0x000fc00000000000 */
[----:B------:R-:W-:-:S00]  /*1850*/  NOP ;  /* 0x0000000000007918 */ /* 0x000fc00000000000 */
[----:B------:R-:W-:-:S00]  /*1860*/  NOP ;  /* 0x0000000000007918 */ /* 0x000fc00000000000 */
[----:B------:R-:W-:-:S00]  /*1870*/  NOP ;  /* 0x0000000000007918 */ /* 0x000fc00000000000 */
.L_x_118:


//--------------------- .text._Z11kern64Add3IPdi  --------------------------
	.section	.text._Z11kern64Add3IPdi,"ax",@progbits
	.align	128
.text._Z11kern64Add3IPdi:
        .type           _Z11kern64Add3IPdi,@function
        .size           _Z11kern64Add3IPdi,(.L_x_119 - _Z11kern64Add3IPdi)
        .other          _Z11kern64Add3IPdi,@"STO_CUDA_ENTRY STV_DEFAULT"
_Z11kern64Add3IPdi:
[----:B------:R-:W-:Y:S08]  /*0000*/  LDC R1, c[0x0][0x37c] ;  /* 0x0000df00ff017b82 */ /* 0x000ff00000000800 */
[----:B------:R-:W0:Y:S02]  /*0010*/  LDC R0, c[0x0][0x388] ;  /* 0x0000e200ff007b82 */ /* 0x000e240000000800 */
[----:B0-----:R-:W-:-:S13]  /*0020*/  ISETP.GE.AND P0, PT, R0, 0x1, PT ;  /* 0x000000010000780c */ /* 0x001fda0003f06270 */
[----:B------:R-:W-:Y:S05]  /*0030*/  @!P0 EXIT ;  /* 0x000000000000894d */ /* 0x000fea0003800000 */
[----:B------:R-:W-:Y:S01]  /*0040*/  VIADD R2, R0, 0xffffffff ;  /* 0xffffffff00027836 */ /* 0x000fe20000000000 */
[----:B------:R-:W0:Y:S01]  /*0050*/  LDCU.64 UR4, c[0x0][0x358] ;  /* 0x00006b00ff0477ac */ /* 0x000e220008000a00 */
[----:B------:R-:W-:-:S03]  /*0060*/  IMAD.MOV.U32 R3, RZ, RZ, RZ ;  /* 0x000000ffff037224 */ /* 0x000fc600078e00ff */
[----:B------:R-:W-:-:S13]  /*0070*/  ISETP.GE.U32.AND P0, PT, R2, 0xf, PT ;  /* 0x0000000f0200780c */ /* 0x000fda0003f06070 */
[----:B------:R-:W-:Y:S05]  /*0080*/  @!P0 BRA `(.L_x_6) ;  /* 0x0000000400b88947 */ /* 0x000fea0003800000 */
[----:B------:R-:W1:Y:S01]  /*0090*/  LDC.64 R18, c[0x0][0x380] ;  /* 0x0000e000ff127b82 */ /* 0x000e620000000a00 */
[C---:B------:R-:W-:Y:S01]  /*00a0*/  LOP3.LUT R3, R0.reuse, 0x7ffffff0, RZ, 0xc0, !PT ;  /* 0x7ffffff000037812 */ /* 0x040fe200078ec0ff */
[C---:B------:R-:W-:Y:S01]  /*00b0*/  IMAD R11, R0.reuse, 0xf, RZ ;  /* 0x0000000f000b7824 */ /* 0x040fe200078e02ff */
[C---:B------:R-:W-:Y:S01]  /*00c0*/  SHF.L.U32 R5, R0.reuse, 0x1, RZ ;  /* 0x0000000100057819 */ /* 0x040fe200000006ff */
[C---:B------:R-:W-:Y:S02]  /*00d0*/  IMAD R13, R0.reuse, 0xe, RZ ;  /* 0x0000000e000d7824 */ /* 0x040fe400078e02ff */
[C---:B------:R-:W-:Y:S02]  /*00e0*/  IMAD R15, R0.reuse, 0xd, RZ ;  /* 0x0000000d000f7824 */ /* 0x040fe400078e02ff */
[----:B------:R-:W2:Y:S01]  /*00f0*/  LDC R9, c[0x0][0x388] ;  /* 0x0000e200ff097b82 */ /* 0x000ea20000000800 */
[C---:B------:R-:W-:Y:S02]  /*0100*/  IMAD R17, R0.reuse, 0xc, RZ ;  /* 0x0000000c00117824 */ /* 0x040fe400078e02ff */
[----:B------:R-:W-:-:S02]  /*0110*/  IMAD R27, R0, 0xa, RZ ;  /* 0x0000000a001b7824 */ /* 0x000fc400078e02ff */
[C---:B------:R-:W-:Y:S02]  /*0120*/  IMAD R4, R0.reuse, 0x9, RZ ;  /* 0x0000000900047824 */ /* 0x040fe400078e02ff */
[C---:B------:R-:W-:Y:S02]  /*0130*/  IMAD.SHL.U32 R6, R0.reuse, 0x8, RZ ;  /* 0x0000000800067824 */ /* 0x040fe400078e00ff */
[C---:B------:R-:W-:Y:S02]  /*0140*/  IMAD R8, R0.reuse, 0x7, RZ ;  /* 0x0000000700087824 */ /* 0x040fe400078e02ff */
[C---:B------:R-:W-:Y:S02]  /*0150*/  IMAD R10, R0.reuse, 0x6, RZ ;  /* 0x00000006000a7824 */ /* 0x040fe400078e02ff */
[C---:B------:R-:W-:Y:S02]  /*0160*/  IMAD R12, R0.reuse, 0x5, RZ ;  /* 0x00000005000c7824 */ /* 0x040fe400078e02ff */
[----:B------:R-:W-:Y:S01]  /*0170*/  IMAD.SHL.U32 R14, R0, 0x4, RZ ;  /* 0x00000004000e7824 */ /* 0x000fe200078e00ff */
[----:B-1----:R-:W-:Y:S01]  /*0180*/  IADD3 R18, P0, PT, R18, 0x78, RZ ;  /* 0x0000007812127810 */ /* 0x002fe20007f1e0ff */
[----:B------:R-:W-:-:S02]  /*0190*/  IMAD R16, R0, 0x3, RZ ;  /* 0x0000000300107824 */ /* 0x000fc400078e02ff */
[----:B------:R-:W-:Y:S01]  /*01a0*/  IMAD.MOV.U32 R7, RZ, RZ, RZ ;  /* 0x000000ffff077224 */ /* 0x000fe200078e00ff */
[----:B------:R-:W-:Y:S01]  /*01b0*/  IADD3.X R26, PT, PT, RZ, R19, RZ, P0, !PT ;  /* 0x00000013ff1a7210 */ /* 0x000fe200007fe4ff */
[----:B------:R-:W-:Y:S02]  /*01c0*/  IMAD R19, R0, 0xb, RZ ;  /* 0x0000000b00137824 */ /* 0x000fe400078e02ff */
[----:B------:R-:W-:-:S07]  /*01d0*/  IMAD.MOV R2, RZ, RZ, -R3 ;  /* 0x000000ffff027224 */ /* 0x000fce00078e0a03 */
.L_x_7:
[----:B-1----:R-:W1:Y:S02]  /*01e0*/  LDC.64 R24, c[0x0][0x380] ;  /* 0x0000e000ff187b82 */ /* 0x002e640000000a00 */
[----:B-1----:R-:W-:-:S05]  /*01f0*/  IMAD.WIDE.U32 R24, R7, 0x8, R24 ;  /* 0x0000000807187825 */ /* 0x002fca00078e0018 */
[----:B0-----:R-:W3:Y:S02]  /*0200*/  LDG.E.64 R20, desc[UR4][R24.64] ;  /* 0x0000000418147981 */ /* 0x001ee4000c1e1b00 */
[----:B---3--:R-:W-:-:S07]  /*0210*/  DADD R20, R20, 3 ;  /* 0x4008000014147429 */ /* 0x008fce0000000000 */
[----:B------:R0:W-:Y:S02]  /*0220*/  STG.E.64 desc[UR4][R24.64], R20 ;  /* 0x0000001418007986 */ /* 0x0001e4000c101b04 */
[----:B0-----:R-:W-:Y:S01]  /*0230*/  MOV R20, R18 ;  /* 0x0000001200147202 */ /* 0x001fe20000000f00 */
[----:B------:R-:W-:-:S04]  /*0240*/  IMAD.MOV.U32 R21, RZ, RZ, R26 ;  /* 0x000000ffff157224 */ /* 0x000fc800078e001a */
[----:B--2---:R-:W-:-:S05]  /*0250*/  IMAD.WIDE.U32 R24, R9, 0x8, R20 ;  /* 0x0000000809187825 */ /* 0x004fca00078e0014 */
[----:B------:R-:W2:Y:S02]  /*0260*/  LDG.E.64 R22, desc[UR4][R24.64+-0x70] ;  /* 0xffff900418167981 */ /* 0x000ea4000c1e1b00 */
[----:B--2---:R-:W-:-:S07]  /*0270*/  DADD R22, R22, 3 ;  /* 0x4008000016167429 */ /* 0x004fce0000000000 */
[----:B------:R0:W-:Y:S02]  /*0280*/  STG.E.64 desc[UR4][R24.64+-0x70], R22 ;  /* 0xffff901618007986 */ /* 0x0001e4000c101b04 */
[----:B0-----:R-:W-:-:S05]  /*0290*/  IMAD.WIDE.U32 R22, R5, 0x8, R20 ;  /* 0x0000000805167825 */ /* 0x001fca00078e0014 */
        /* <DEDUP_REMOVED lines=52> */
[----:B------:R-:W2:Y:S01]  /*05e0*/  LDG.E.64 R24, desc[UR4][R22.64] ;  /* 0x0000000416187981 */ /* 0x000ea2000c1e1b00 */
[----:B------:R-:W-:Y:S01]  /*05f0*/  IADD3 R18, P0, PT, R20, 0x80, RZ ;  /* 0x0000008014127810 */ /* 0x000fe20007f1e0ff */
[----:B------:R-:W-:Y:S01]  /*0600*/  VIADD R2, R2, 0x10 ;  /* 0x0000001002027836 */ /* 0x000fe20000000000 */
[C---:B------:R-:W-:Y:S01]  /*0610*/  LEA R5, R0.reuse, R5, 0x4 ;  /* 0x0000000500057211 */ /* 0x040fe200078e20ff */
[C---:B------:R-:W-:Y:S01]  /*0620*/  IMAD R7, R0.reuse, 0x10, R7 ;  /* 0x0000001000077824 */ /* 0x040fe200078e0207 */
[----:B------:R-:W-:Y:S01]  /*0630*/  IADD3.X R26, PT, PT, RZ, R21, RZ, P0, !PT ;  /* 0x00000015ff1a7210 */ /* 0x000fe200007fe4ff */
[----:B------:R-:W-:Y:S01]  /*0640*/  IMAD R9, R0, 0x10, R9 ;  /* 0x0000001000097824 */ /* 0x000fe200078e0209 */
[----:B------:R-:W-:Y:S01]  /*0650*/  ISETP.NE.AND P0, PT, R2, RZ, PT ;  /* 0x000000ff0200720c */ /* 0x000fe20003f05270 */
[C---:B------:R-:W-:Y:S01]  /*0660*/  IMAD R16, R0.reuse, 0x10, R16 ;  /* 0x0000001000107824 */ /* 0x040fe200078e0210 */
[C---:B------:R-:W-:Y:S01]  /*0670*/  LEA R12, R0.reuse, R12, 0x4 ;  /* 0x0000000c000c7211 */ /* 0x040fe200078e20ff */
        /* <DEDUP_REMOVED lines=10> */
[----:B------:R-:W-:-:S02]  /*0720*/  IMAD R13, R0, 0x10, R13 ;  /* 0x00000010000d7824 */ /* 0x000fc400078e020d */
[----:B------:R-:W-:Y:S01]  /*0730*/  VIADD R7, R7, 0x10 ;  /* 0x0000001007077836 */ /* 0x000fe20000000000 */
[----:B--2---:R-:W-:-:S07]  /*0740*/  DADD R24, R24, 3 ;  /* 0x4008000018187429 */ /* 0x004fce0000000000 */
[----:B------:R1:W-:Y:S01]  /*0750*/  STG.E.64 desc[UR4][R22.64], R24 ;  /* 0x0000001816007986 */ /* 0x0003e2000c101b04 */
[----:B------:R-:W-:Y:S05]  /*0760*/  @P0 BRA `(.L_x_7) ;  /* 0xfffffff8009c0947 */ /* 0x000fea000383ffff */
.L_x_6:
[----:B------:R-:W-:-:S13]  /*0770*/  LOP3.LUT P0, R2, R0, 0xf, RZ, 0xc0, !PT ;  /* 0x0000000f00027812 */ /* 0x000fda000780c0ff */
[----:B0-----:R-:W-:Y:S05]  /*0780*/  @!P0 EXIT ;  /* 0x000000000000894d */ /* 0x001fea0003800000 */
[----:B------:R-:W-:Y:S02]  /*0790*/  ISETP.GE.U32.AND P1, PT, R2, 0x8, PT ;  /* 0x000000080200780c */ /* 0x000fe40003f26070 */
[----:B------:R-:W-:-:S04]  /*07a0*/  LOP3.LUT R16, R0, 0x7, RZ, 0xc0, !PT ;  /* 0x0000000700107812 */ /* 0x000fc800078ec0ff */
[----:B------:R-:W-:-:S07]  /*07b0*/  ISETP.NE.AND P0, PT, R16, RZ, PT ;  /* 0x000000ff1000720c */ /* 0x000fce0003f05270 */
[----:B------:R-:W-:Y:S06]  /*07c0*/  @!P1 BRA `(.L_x_8) ;  /* 0x0000000400009947 */ /* 0x000fec0003800000 */
[----:B------:R-:W0:Y:S01]  /*07d0*/  LDC.64 R6, c[0x0][0x380] ;  /* 0x0000e000ff067b82 */ /* 0x000e220000000a00 */
[----:B------:R-:W-:-:S04]  /*07e0*/  IMAD R5, R3, R0, R3 ;  /* 0x0000000003057224 */ /* 0x000fc800078e0203 */
[----:B0-----:R-:W-:-:S03]  /*07f0*/  IMAD.WIDE.U32 R6, R5, 0x8, R6 ;  /* 0x0000000805067825 */ /* 0x001fc600078e0006 */
[----:B------:R-:W0:Y:S02]  /*0800*/  LDC.64 R4, c[0x0][0x380] ;  /* 0x0000e000ff047b82 */ /* 0x000e240000000a00 */
[----:B------:R-:W2:Y:S01]  /*0810*/  LDG.E.64 R8, desc[UR4][R6.64] ;  /* 0x0000000406087981 */ /* 0x000ea2000c1e1b00 */
[----:B------:R-:W-:-:S05]  /*0820*/  IMAD R2, R3, R0, R0 ;  /* 0x0000000003027224 */ /* 0x000fca00078e0200 */
[----:B------:R-:W-:-:S04]  /*0830*/  IADD3 R11, P1, PT, R3, R2, RZ ;  /* 0x00000002030b7210 */ /* 0x000fc80007f3e0ff */
[----:B------:R-:W-:Y:S02]  /*0840*/  IADD3.X R14, PT, PT, RZ, RZ, RZ, P1, !PT ;  /* 0x000000ffff0e7210 */ /* 0x000fe40000ffe4ff */
[----:B0-----:R-:W-:-:S04]  /*0850*/  LEA R10, P1, R11, R4, 0x3 ;  /* 0x000000040b0a7211 */ /* 0x001fc800078218ff */
[----:B------:R-:W-:Y:S01]  /*0860*/  LEA.HI.X R11, R11, R5, R14, 0x3, P1 ;  /* 0x000000050b0b7211 */ /* 0x000fe200008f1c0e */
[----:B--2---:R-:W-:-:S07]  /*0870*/  DADD R12, R8, 3 ;  /* 0x40080000080c7429 */ /* 0x004fce0000000000 */
[----:B------:R0:W-:Y:S04]  /*0880*/  STG.E.64 desc[UR4][R6.64], R12 ;  /* 0x0000000c06007986 */ /* 0x0001e8000c101b04 */
[----:B------:R-:W2:Y:S01]  /*0890*/  LDG.E.64 R14, desc[UR4][R10.64+0x8] ;  /* 0x000008040a0e7981 */ /* 0x000ea2000c1e1b00 */
[----:B------:R-:W-:-:S05]  /*08a0*/  IMAD.IADD R2, R2, 0x1, R0 ;  /* 0x0000000102027824 */ /* 0x000fca00078e0200 */
[----:B------:R-:W-:-:S04]  /*08b0*/  IADD3 R9, P1, PT, R3, R2, RZ ;  /* 0x0000000203097210 */ /* 0x000fc80007f3e0ff */
[----:B------:R-:W-:Y:S02]  /*08c0*/  IADD3.X R18, PT, PT, RZ, RZ, RZ, P1, !PT ;  /* 0x000000ffff127210 */ /* 0x000fe40000ffe4ff */
[----:B------:R-:W-:-:S04]  /*08d0*/  LEA R8, P1, R9, R4, 0x3 ;  /* 0x0000000409087211 */ /* 0x000fc800078218ff */
[----:B------:R-:W-:Y:S01]  /*08e0*/  LEA.HI.X R9, R9, R5, R18, 0x3, P1 ;  /* 0x0000000509097211 */ /* 0x000fe200008f1c12 */
[----:B--2---:R-:W-:-:S07]  /*08f0*/  DADD R14, R14, 3 ;  /* 0x400800000e0e7429 */ /* 0x004fce0000000000 */
[----:B------:R2:W-:Y:S04]  /*0900*/  STG.E.64 desc[UR4][R10.64+0x8], R14 ;  /* 0x0000080e0a007986 */ /* 0x0005e8000c101b04 */
[----:B------:R-:W3:Y:S01]  /*0910*/  LDG.E.64 R18, desc[UR4][R8.64+0x10] ;  /* 0x0000100408127981 */ /* 0x000ee2000c1e1b00 */
[----:B------:R-:W-:-:S05]  /*0920*/  IMAD.IADD R2, R2, 0x1, R0 ;  /* 0x0000000102027824 */ /* 0x000fca00078e0200 */
[----:B0-----:R-:W-:-:S04]  /*0930*/  IADD3 R7, P1, PT, R3, R2, RZ ;  /* 0x0000000203077210 */ /* 0x001fc80007f3e0ff */
[----:B------:R-:W-:Y:S02]  /*0940*/  IADD3.X R12, PT, PT, RZ, RZ, RZ, P1, !PT ;  /* 0x000000ffff0c7210 */ /* 0x000fe40000ffe4ff */
[----:B------:R-:W-:-:S04]  /*0950*/  LEA R6, P1, R7, R4, 0x3 ;  /* 0x0000000407067211 */ /* 0x000fc800078218ff */
[----:B------:R-:W-:Y:S01]  /*0960*/  LEA.HI.X R7, R7, R5, R12, 0x3, P1 ;  /* 0x0000000507077211 */ /* 0x000fe200008f1c0c */
[----:B---3--:R-:W-:-:S07]  /*0970*/  DADD R18, R18, 3 ;  /* 0x4008000012127429 */ /* 0x008fce0000000000 */
[----:B------:R0:W-:Y:S04]  /*0980*/  STG.E.64 desc[UR4][R8.64+0x10], R18 ;  /* 0x0000101208007986 */ /* 0x0001e8000c101b04 */
[----:B------:R-:W3:Y:S01]  /*0990*/  LDG.E.64 R12, desc[UR4][R6.64+0x18] ;  /* 0x00001804060c7981 */ /* 0x000ee2000c1e1b00 */
[----:B------:R-:W-:-:S05]  /*09a0*/  IMAD.IADD R2, R2, 0x1, R0 ;  /* 0x0000000102027824 */ /* 0x000fca00078e0200 */
[----:B--2---:R-:W-:-:S04]  /*09b0*/  IADD3 R11, P1, PT, R3, R2, RZ ;  /* 0x00000002030b7210 */ /* 0x004fc80007f3e0ff */
[----:B------:R-:W-:Y:S02]  /*09c0*/  IADD3.X R14, PT, PT, RZ, RZ, RZ, P1, !PT ;  /* 0x000000ffff0e7210 */ /* 0x000fe40000ffe4ff */
[----:B------:R-:W-:-:S04]  /*09d0*/  LEA R10, P1, R11, R4, 0x3 ;  /* 0x000000040b0a7211 */ /* 0x000fc800078218ff */
[----:B------:R-:W-:Y:S01]  /*09e0*/  LEA.HI.X R11, R11, R5, R14, 0x3, P1 ;  /* 0x000000050b0b7211 */ /* 0x000fe200008f1c0e */
[----:B---3--:R-:W-:-:S07]  /*09f0*/  DADD R12, R12, 3 ;  /* 0x400800000c0c7429 */ /* 0x008fce0000000000 */
        /* <DEDUP_REMOVED lines=19> */
[----:B------:R-:W-:-:S04]  /*0b30*/  IADD3 R2, P1, PT, R3, R2, RZ ;  /* 0x0000000203027210 */ /* 0x000fc80007f3e0ff */
[----:B0-----:R-:W-:Y:S02]  /*0b40*/  IADD3.X R10, PT, PT, RZ, RZ, RZ, P1, !PT ;  /* 0x000000ffff0a7210 */ /* 0x001fe40000ffe4ff */
[----:B------:R-:W-:-:S04]  /*0b50*/  LEA R4, P1, R2, R4, 0x3 ;  /* 0x0000000402047211 */ /* 0x000fc800078218ff */
[----:B------:R-:W-:Y:S01]  /*0b60*/  LEA.HI.X R5, R2, R5, R10, 0x3, P1 ;  /* 0x0000000502057211 */ /* 0x000fe200008f1c0a */
[----:B---3--:R-:W-:-:S07]  /*0b70*/  DADD R12, R12, 3 ;  /* 0x400800000c0c7429 */ /* 0x008fce0000000000 */
[----:B------:R2:W-:Y:S04]  /*0b80*/  STG.E.64 desc[UR4][R6.64+0x30], R12 ;  /* 0x0000300c06007986 */ /* 0x0005e8000c101b04 */
[----:B------:R-:W3:Y:S01]  /*0b90*/  LDG.E.64 R10, desc[UR4][R4.64+0x38] ;  /* 0x00003804040a7981 */ /* 0x000ee2000c1e1b00 */
[----:B------:R-:W-:Y:S01]  /*0ba0*/  VIADD R3, R3, 0x8 ;  /* 0x0000000803037836 */ /* 0x000fe20000000000 */
[----:B---3--:R-:W-:-:S07]  /*0bb0*/  DADD R10, R10, 3 ;  /* 0x400800000a0a7429 */ /* 0x008fce0000000000 */
[----:B------:R2:W-:Y:S04]  /*0bc0*/  STG.E.64 desc[UR4][R4.64+0x38], R10 ;  /* 0x0000380a04007986 */ /* 0x0005e8000c101b04 */
.L_x_8:
[----:B------:R-:W-:Y:S05]  /*0bd0*/  @!P0 EXIT ;  /* 0x000000000000894d */ /* 0x000fea0003800000 */
[----:B------:R-:W-:Y:S02]  /*0be0*/  ISETP.GE.U32.AND P1, PT, R16, 0x4, PT ;  /* 0x000000041000780c */ /* 0x000fe40003f26070 */
[----:B------:R-:W-:-:S04]  /*0bf0*/  LOP3.LUT R2, R0, 0x3, RZ, 0xc0, !PT ;  /* 0x0000000300027812 */ /* 0x000fc800078ec0ff */
[----:B------:R-:W-:-:S07]  /*0c00*/  ISETP.NE.AND P0, PT, R2, RZ, PT ;  /* 0x000000ff0200720c */ /* 0x000fce0003f05270 */
[----:B------:R-:W-:Y:S06]  /*0c10*/  @!P1 BRA `(.L_x_9) ;  /* 0x0000000000809947 */ /* 0x000fec0003800000 */
[----:B--2---:R-:W0:Y:S01]  /*0c20*/  LDC.64 R4, c[0x0][0x380] ;  /* 0x0000e000ff047b82 */ /* 0x004e220000000a00 */
        /* <DEDUP_REMOVED lines=19> */
[----:B------:R-:W2:Y:S01]  /*0d60*/  LDG.E.64 R14, desc[UR4][R8.64+0x10] ;  /* 0x00001004080e7981 */ /* 0x000ea2000c1e1b00 */
[----:B------:R-:W-:-:S05]  /*0d70*/  IMAD.IADD R18, R18, 0x1, R0 ;  /* 0x0000000112127824 */ /* 0x000fca00078e0200 */
[----:B------:R-:W-:-:S04]  /*0d80*/  IADD3 R18, P1, PT, R3, R18, RZ ;  /* 0x0000001203127210 */ /* 0x000fc80007f3e0ff */
[----:B0-----:R-:W-:Y:S02]  /*0d90*/  IADD3.X R11, PT, PT, RZ, RZ, RZ, P1, !PT ;  /* 0x000000ffff0b7210 */ /* 0x001fe40000ffe4ff */
[----:B------:R-:W-:-:S04]  /*0da0*/  LEA R10, P1, R18, R4, 0x3 ;  /* 0x00000004120a7211 */ /* 0x000fc800078218ff */
[----:B------:R-:W-:Y:S01]  /*0db0*/  LEA.HI.X R11, R18, R5, R11, 0x3, P1 ;  /* 0x00000005120b7211 */ /* 0x000fe200008f1c0b */
[----:B--2---:R-:W-:-:S07]  /*0dc0*/  DADD R14, R14, 3 ;  /* 0x400800000e0e7429 */ /* 0x004fce0000000000 */
[----:B------:R3:W-:Y:S04]  /*0dd0*/  STG.E.64 desc[UR4][R8.64+0x10], R14 ;  /* 0x0000100e08007986 */ /* 0x0007e8000c101b04 */
[----:B------:R-:W2:Y:S01]  /*0de0*/  LDG.E.64 R4, desc[UR4][R10.64+0x18] ;  /* 0x000018040a047981 */ /* 0x000ea2000c1e1b00 */
[----:B------:R-:W-:Y:S01]  /*0df0*/  VIADD R3, R3, 0x4 ;  /* 0x0000000403037836 */ /* 0x000fe20000000000 */
[----:B--2---:R-:W-:-:S07]  /*0e00*/  DADD R4, R4, 3 ;  /* 0x4008000004047429 */ /* 0x004fce0000000000 */
[----:B------:R3:W-:Y:S04]  /*0e10*/  STG.E.64 desc[UR4][R10.64+0x18], R4 ;  /* 0x000018040a007986 */ /* 0x0007e8000c101b04 */
.L_x_9:
[----:B------:R-:W-:Y:S05]  /*0e20*/  @!P0 EXIT ;  /* 0x000000000000894d */ /* 0x000fea0003800000 */
[----:B--23--:R-:W0:Y:S01]  /*0e30*/  LDC.64 R6, c[0x0][0x380] ;  /* 0x0000e000ff067b82 */ /* 0x00ce220000000a00 */
[----:B------:R-:W-:Y:S01]  /*0e40*/  IMAD R9, R3, R0, R3 ;  /* 0x0000000003097224 */ /* 0x000fe200078e0203 */
[----:B------:R-:W-:-:S07]  /*0e50*/  IADD3 R8, PT, PT, -R2, RZ, RZ ;  /* 0x000000ff02087210 */ /* 0x000fce0007ffe1ff */
.L_x_10:
[----:B0-2---:R-:W-:-:S05]  /*0e60*/  IMAD.WIDE.U32 R2, R9, 0x8, R6 ;  /* 0x0000000809027825 */ /* 0x005fca00078e0006 */
[----:B------:R-:W2:Y:S01]  /*0e70*/  LDG.E.64 R4, desc[UR4][R2.64] ;  /* 0x0000000402047981 */ /* 0x000ea2000c1e1b00 */
[----:B------:R-:W-:Y:S01]  /*0e80*/  VIADD R8, R8, 0x1 ;  /* 0x0000000108087836 */ /* 0x000fe20000000000 */
[----:B------:R-:W-:-:S04]  /*0e90*/  IADD3.X R9, PT, PT, R9, R0, RZ, PT, !PT ;  /* 0x0000000009097210 */ /* 0x000fc80003ffe4ff */
[----:B------:R-:W-:Y:S01]  /*0ea0*/  ISETP.NE.AND P0, PT, R8, RZ, PT ;  /* 0x000000ff0800720c */ /* 0x000fe20003f05270 */
[----:B--2---:R-:W-:-:S07]  /*0eb0*/  DADD R4, R4, 3 ;  /* 0x4008000004047429 */ /* 0x004fce0000000000 */
[----:B------:R2:W-:Y:S05]  /*0ec0*/  STG.E.64 desc[UR4][R2.64], R4 ;  /* 0x0000000402007986 */ /* 0x0005ea000c101b04 */
[----:B------:R-:W-:Y:S05]  /*0ed0*/  @P0 BRA `(.L_x_10) ;  /* 0xfffffffc00e00947 */ /* 0x000fea000383ffff */
[----:B------:R-:W-:Y:S05]  /*0ee0*/  EXIT ;  /* 0x000000000000794d */ /* 0x000fea0003800000 */
.L_x_11:
        /* <DEDUP_REMOVED lines=9> */
.L_x_119:


//--------------------- .text._Z11kern32Add3IPfi  --------------------------
	.section	.text._Z11kern32Add3IPfi,"ax",@progbits
	.align	128
.text._Z11kern32Add3IPfi:
        .type           _Z11kern32Add3IPfi,@function
        .size           _Z11kern32Add3IPfi,(.L_x_120 - _Z11kern32Add3IPfi)
        .other          _Z11kern32Add3IPfi,@"STO_CUDA_ENTRY STV_DEFAULT"
_Z11kern32Add3IPfi:
[----:B------:R-:W-:Y:S08]  /*0000*/  LDC R1, c[0x0][0x37c] ;  /* 0x0000df00ff017b82 */ /* 0x000ff00000000800 */
[----:B------:R-:W0:Y:S02]  /*0010*/  LDC R0, c[0x0][0x388] ;  /* 0x0000e200ff007b82 */ /* 0x000e240000000800 */
[----:B0-----:R-:W-:-:S13]  /*0020*/  ISETP.GE.AND P0, PT, R0, 0x1, PT ;  /* 0x000000010000780c */ /* 0x001fda0003f06270 */
[----:B------:R-:W-:Y:S05]  /*0030*/  @!P0 EXIT ;  /* 0x000000000000894d */ /* 0x000fea0003800000 */
[----:B------:R-:W-:Y:S01]  /*0040*/  IADD3 R2, PT, PT, R0, -0x1, RZ ;  /* 0xffffffff00027810 */ /* 0x000fe20007ffe0ff */
[----:B------:R-:W0:Y:S01]  /*0050*/  LDCU.64 UR4, c[0x0][0x358] ;  /* 0x00006b00ff0477ac */ /* 0x000e220008000a00 */
[----:B------:R-:W-:Y:S02]  /*0060*/  HFMA2 R3, -RZ, RZ, 0, 0 ;  /* 0x00000000ff037431 */ /* 0x000fe400000001ff */
[----:B------:R-:W-:-:S13]  /*0070*/  ISETP.GE.U32.AND P0, PT, R2, 0xf, PT ;  /* 0x0000000f0200780c */ /* 0x000fda0003f06070 */
[----:B------:R-:W-:Y:S05]  /*0080*/  @!P0 BRA `(.L_x_12) ;  /* 0x0000000400b08947 */ /* 0x000fea0003800000 */
[----:B------:R-:W1:Y:S01]  /*0090*/  LDC.64 R20, c[0x0][0x380] ;  /* 0x0000e000ff147b82 */ /* 0x000e620000000a00 */
[C---:B------:R-:W-:Y:S01]  /*00a0*/  LOP3.LUT R3, R0.reuse, 0x7ffffff0, RZ, 0xc0, !PT ;  /* 0x7ffffff000037812 */ /* 0x040fe200078ec0ff */
[C---:B------:R-:W-:Y:S01]  /*00b0*/  IMAD R9, R0.reuse, 0xf, RZ ;  /* 0x0000000f00097824 */ /* 0x040fe200078e02ff */
[C---:B------:R-:W-:Y:S01]  /*00c0*/  SHF.L.U32 R6, R0.reuse, 0x3, RZ ;  /* 0x0000000300067819 */ /* 0x040fe200000006ff */
[C---:B------:R-:W-:Y:S01]  /*00d0*/  IMAD R11, R0.reuse, 0xe, RZ ;  /* 0x0000000e000b7824 */ /* 0x040fe200078e02ff */
[C---:B------:R-:W-:Y:S01]  /*00e0*/  SHF.L.U32 R14, R0.reuse, 0x2, RZ ;  /* 0x00000002000e7819 */ /* 0x040fe200000006ff */
[C---:B------:R-:W-:Y:S01]  /*00f0*/  IMAD R13, R0.reuse, 0xd, RZ ;  /* 0x0000000d000d7824 */ /* 0x040fe200078e02ff */
[----:B------:R-:W-:Y:S01]  /*0100*/  MOV R18, RZ ;  /* 0x000000ff00127202 */ /* 0x000fe20000000f00 */
[----:B------:R-:W2:Y:S01]  /*0110*/  LDC R7, c[0x0][0x388] ;  /* 0x0000e200ff077b82 */ /* 0x000ea20000000800 */
[C---:B------:R-:W-:Y:S01]  /*0120*/  IMAD R15, R0.reuse, 0xc, RZ ;  /* 0x0000000c000f7824 */ /* 0x040fe200078e02ff */
[----:B------:R-:W-:Y:S01]  /*0130*/  IADD3 R2, PT, PT, -R3, RZ, RZ ;  /* 0x000000ff03027210 */ /* 0x000fe20007ffe1ff */
[----:B------:R-:W-:-:S02]  /*0140*/  IMAD R17, R0, 0xb, RZ ;  /* 0x0000000b00117824 */ /* 0x000fc400078e02ff */
[C---:B------:R-:W-:Y:S02]  /*0150*/  IMAD R19, R0.reuse, 0xa, RZ ;  /* 0x0000000a00137824 */ /* 0x040fe400078e02ff */
[C---:B------:R-:W-:Y:S02]  /*0160*/  IMAD R4, R0.reuse, 0x9, RZ ;  /* 0x0000000900047824 */ /* 0x040fe400078e02ff */
[C---:B------:R-:W-:Y:S02]  /*0170*/  IMAD R8, R0.reuse, 0x7, RZ ;  /* 0x0000000700087824 */ /* 0x040fe400078e02ff */
[C---:B------:R-:W-:Y:S02]  /*0180*/  IMAD R10, R0.reuse, 0x6, RZ ;  /* 0x00000006000a7824 */ /* 0x040fe400078e02ff */
[C---:B------:R-:W-:Y:S02]  /*0190*/  IMAD R12, R0.reuse, 0x5, RZ ;  /* 0x00000005000c7824 */ /* 0x040fe400078e02ff */
[----:B------:R-:W-:Y:S01]  /*01a0*/  IMAD R16, R0, 0x3, RZ ;  /* 0x0000000300107824 */ /* 0x000fe200078e02ff */
[----:B-1----:R-:W-:Y:S01]  /*01b0*/  IADD3 R20, P0, PT, R20, 0x3c, RZ ;  /* 0x0000003c14147810 */ /* 0x002fe20007f1e0ff */
[----:B------:R-:W-:-:S04]  /*01c0*/  IMAD.SHL.U32 R5, R0, 0x2, RZ ;  /* 0x0000000200057824 */ /* 0x000fc800078e00ff */
[----:B------:R-:W-:-:S08]  /*01d0*/  IMAD.X R21, RZ, RZ, R21, P0 ;  /* 0x000000ffff157224 */ /* 0x000fd000000e0615 */
.L_x_13:
[----:B-1----:R-:W1:Y:S02]  /*01e0*/  LDC.64 R26, c[0x0][0x380] ;  /* 0x0000e000ff1a7b82 */ /* 0x002e640000000a00 */
[----:B-1----:R-:W-:-:S05]  /*01f0*/  IMAD.WIDE.U32 R26, R18, 0x4, R26 ;  /* 0x00000004121a7825 */ /* 0x002fca00078e001a */
[----:B0-----:R-:W3:Y:S02]  /*0200*/  LDG.E R22, desc[UR4][R26.64] ;  /* 0x000000041a167981 */ /* 0x001ee4000c1e1900 */
[----:B---3--:R-:W-:Y:S01]  /*0210*/  FADD R25, R22, 3 ;  /* 0x4040000016197421 */ /* 0x008fe20000000000 */
[----:B--2---:R-:W-:-:S04]  /*0220*/  IMAD.WIDE.U32 R22, R7, 0x4, R20 ;  /* 0x0000000407167825 */ /* 0x004fc800078e0014 */
[----:B------:R0:W-:Y:S04]  /*0230*/  STG.E desc[UR4][R26.64], R25 ;  /* 0x000000191a007986 */ /* 0x0001e8000c101904 */
[----:B------:R-:W2:Y:S02]  /*0240*/  LDG.E R24, desc[UR4][R22.64+-0x38] ;  /* 0xffffc80416187981 */ /* 0x000ea4000c1e1900 */
[----:B--2---:R-:W-:Y:S01]  /*0250*/  FADD R29, R24, 3 ;  /* 0x40400000181d7421 */ /* 0x004fe20000000000 */
[----:B0-----:R-:W-:-:S04]  /*0260*/  IMAD.WIDE.U32 R24, R5, 0x4, R20 ;  /* 0x0000000405187825 */ /* 0x001fc800078e0014 */
[----:B------:R0:W-:Y:S04]  /*0270*/  STG.E desc[UR4][R22.64+-0x38], R29 ;  /* 0xffffc81d16007986 */ /* 0x0001e8000c101904 */
[----:B------:R-:W0:Y:S02]  /*0280*/  LDG.E R28, desc[UR4][R24.64+-0x34] ;  /* 0xffffcc04181c7981 */ /* 0x000e24000c1e1900 */
[----:B0-----:R-:W-:Y:S01]  /*0290*/  FADD R23, R28, 3 ;  /* 0x404000001c177421 */ /* 0x001fe20000000000 */
[----:B------:R-:W-:-:S04]  /*02a0*/  IMAD.WIDE.U32 R28, R16, 0x4, R20 ;  /* 0x00000004101c7825 */ /* 0x000fc800078e0014 */
[----:B------:R0:W-:Y:S04]  /*02b0*/  STG.E desc[UR4][R24.64+-0x34], R23 ;  /* 0xffffcc1718007986 */ /* 0x0001e8000c101904 */
[----:B------:R-:W2:Y:S02]  /*02c0*/  LDG.E R26, desc[UR4][R28.64+-0x30] ;  /* 0xffffd0041c1a7981 */ /* 0x000ea4000c1e1900 */
[----:B--2---:R-:W-:Y:S01]  /*02d0*/  FADD R22, R26, 3 ;  /* 0x404000001a167421 */ /* 0x004fe20000000000 */
[----:B------:R-:W-:-:S04]  /*02e0*/  IMAD.WIDE.U32 R26, R14, 0x4, R20 ;  /* 0x000000040e1a7825 */ /* 0x000fc800078e0014 */
[----:B------:R1:W-:Y:S04]  /*02f0*/  STG.E desc[UR4][R28.64+-0x30], R22 ;  /* 0xffffd0161c007986 */ /* 0x0003e8000c101904 */
[----:B0-----:R-:W2:Y:S01]  /*0300*/  LDG.E R24, desc[UR4][R26.64+-0x2c] ;  /* 0xffffd4041a187981 */ /* 0x001ea2000c1e1900 */
[----:B-1----:R-:W-:-:S04]  /*0310*/  IMAD.WIDE.U32 R22, R12, 0x4, R20 ;  /* 0x000000040c167825 */ /* 0x002fc800078e0014 */
[----:B--2---:R-:W-:-:S05]  /*0320*/  FADD R25, R24, 3 ;  /* 0x4040000018197421 */ /* 0x004fca0000000000 */
[----:B------:R0:W-:Y:S04]  /*0330*/  STG.E desc[UR4][R26.64+-0x2c], R25 ;  /* 0xffffd4191a007986 */ /* 0x0001e8000c101904 */
[----:B------:R-:W0:Y:S02]  /*0340*/  LDG.E R24, desc[UR4][R22.64+-0x28] ;  /* 0xffffd80416187981 */ /* 0x000e24000c1e1900 */
[----:B0-----:R-:W-:Y:S01]  /*0350*/  FADD R27, R24, 3 ;  /* 0x40400000181b7421 */ /* 0x001fe20000000000 */
[----:B------:R-:W-:-:S04]  /*0360*/  IMAD.WIDE.U32 R24, R10, 0x4, R20 ;  /* 0x000000040a187825 */ /* 0x000fc800078e0014 */
        /* <DEDUP_REMOVED lines=33> */
[----:B------:R-:W0:Y:S01]  /*0580*/  LDG.E R28, desc[UR4][R24.64+-0x4] ;  /* 0xfffffc04181c7981 */ /* 0x000e22000c1e1900 */
[----:B------:R-:W-:Y:S02]  /*0590*/  VIADD R2, R2, 0x10 ;  /* 0x0000001002027836 */ /* 0x000fe40000000000 */
[----:B0-----:R-:W-:Y:S01]  /*05a0*/  FADD R23, R28, 3 ;  /* 0x404000001c177421 */ /* 0x001fe20000000000 */
[----:B------:R-:W-:-:S04]  /*05b0*/  IMAD.WIDE.U32 R28, R9, 0x4, R20 ;  /* 0x00000004091c7825 */ /* 0x000fc800078e0014 */
[----:B------:R1:W-:Y:S04]  /*05c0*/  STG.E desc[UR4][R24.64+-0x4], R23 ;  /* 0xfffffc1718007986 */ /* 0x0003e8000c101904 */
[----:B------:R-:W2:Y:S01]  /*05d0*/  LDG.E R26, desc[UR4][R28.64] ;  /* 0x000000041c1a7981 */ /* 0x000ea2000c1e1900 */
[----:B------:R-:W-:Y:S01]  /*05e0*/  IADD3 R20, P0, PT, R20, 0x40, RZ ;  /* 0x0000004014147810 */ /* 0x000fe20007f1e0ff */
[C---:B------:R-:W-:Y:S01]  /*05f0*/  IMAD R7, R0.reuse, 0x10, R7 ;  /* 0x0000001000077824 */ /* 0x040fe200078e0207 */
        /* <DEDUP_REMOVED lines=8> */
[----:B------:R-:W-:Y:S01]  /*0680*/  LEA R16, R0, R16, 0x4 ;  /* 0x0000001000107211 */ /* 0x000fe200078e20ff */
[----:B------:R-:W-:Y:S01]  /*0690*/  VIADD R18, R18, 0x10 ;  /* 0x0000001012127836 */ /* 0x000fe20000000000 */
[----:B------:R-:W-:-:S02]  /*06a0*/  LEA R12, R0, R12, 0x4 ;  /* 0x0000000c000c7211 */ /* 0x000fc400078e20ff */
[C---:B------:R-:W-:Y:S02]  /*06b0*/  LEA R10, R0.reuse, R10, 0x4 ;  /* 0x0000000a000a7211 */ /* 0x040fe400078e20ff */
[C---:B------:R-:W-:Y:S02]  /*06c0*/  LEA R6, R0.reuse, R6, 0x4 ;  /* 0x0000000600067211 */ /* 0x040fe400078e20ff */
[C---:B------:R-:W-:Y:S02]  /*06d0*/  LEA R4, R0.reuse, R4, 0x4 ;  /* 0x0000000400047211 */ /* 0x040fe400078e20ff */
[C---:B------:R-:W-:Y:S02]  /*06e0*/  LEA R17, R0.reuse, R17, 0x4 ;  /* 0x0000001100117211 */ /* 0x040fe400078e20ff */
[C---:B------:R-:W-:Y:S02]  /*06f0*/  LEA R15, R0.reuse, R15, 0x4 ;  /* 0x0000000f000f7211 */ /* 0x040fe400078e20ff */
[----:B------:R-:W-:-:S02]  /*0700*/  LEA R11, R0, R11, 0x4 ;  /* 0x0000000b000b7211 */ /* 0x000fc400078e20ff */
[----:B------:R-:W-:Y:S01]  /*0710*/  LEA R9, R0, R9, 0x4 ;  /* 0x0000000900097211 */ /* 0x000fe200078e20ff */
[----:B--2---:R-:W-:-:S05]  /*0720*/  FADD R26, R26, 3 ;  /* 0x404000001a1a7421 */ /* 0x004fca0000000000 */
[----:B------:R1:W-:Y:S01]  /*0730*/  STG.E desc[UR4][R28.64], R26 ;  /* 0x0000001a1c007986 */ /* 0x0003e2000c101904 */
[----:B------:R-:W-:Y:S05]  /*0740*/  @P0 BRA `(.L_x_13) ;  /* 0xfffffff800a40947 */ /* 0x000fea000383ffff */
.L_x_12:
        /* <DEDUP_REMOVED lines=10> */
[----:B------:R-:W2:Y:S01]  /*07f0*/  LDG.E R2, desc[UR4][R6.64] ;  /* 0x0000000406027981 */ /* 0x000ea2000c1e1900 */
[----:B------:R-:W-:-:S05]  /*0800*/  IMAD R8, R3, R0, R0 ;  /* 0x0000000003087224 */ /* 0x000fca00078e0200 */
[----:B------:R-:W-:-:S04]  /*0810*/  IADD3 R9, P1, PT, R3, R8, RZ ;  /* 0x0000000803097210 */ /* 0x000fc80007f3e0ff */
[----:B------:R-:W-:Y:S02]  /*0820*/  IADD3.X R14, PT, PT, RZ, RZ, RZ, P1, !PT ;  /* 0x000000ffff0e7210 */ /* 0x000fe40000ffe4ff */
[----:B0-----:R-:W-:-:S04]  /*0830*/  LEA R10, P1, R9, R4, 0x2 ;  /* 0x00000004090a7211 */ /* 0x001fc800078210ff */
[----:B------:R-:W-:Y:S01]  /*0840*/  LEA.HI.X R11, R9, R5, R14, 0x2, P1 ;  /* 0x00000005090b7211 */ /* 0x000fe200008f140e */
[----:B--2---:R-:W-:-:S05]  /*0850*/  FADD R13, R2, 3 ;  /* 0x40400000020d7421 */ /* 0x004fca0000000000 */
[----:B------:R0:W-:Y:S04]  /*0860*/  STG.E desc[UR4][R6.64], R13 ;  /* 0x0000000d06007986 */ /* 0x0001e8000c101904 */
[----:B------:R-:W2:Y:S01]  /*0870*/  LDG.E R2, desc[UR4][R10.64+0x4] ;  /* 0x000004040a027981 */ /* 0x000ea2000c1e1900 */
[----:B------:R-:W-:-:S04]  /*0880*/  IADD3 R14, PT, PT, R8, R0, RZ ;  /* 0x00000000080e7210 */ /* 0x000fc80007ffe0ff */
[----:B------:R-:W-:-:S05]  /*0890*/  IADD3 R9, P1, PT, R3, R14, RZ ;  /* 0x0000000e03097210 */ /* 0x000fca0007f3e0ff */
[----:B------:R-:W-:Y:S01]  /*08a0*/  IMAD.X R16, RZ, RZ, RZ, P1 ;  /* 0x000000ffff107224 */ /* 0x000fe200008e06ff */
[----:B------:R-:W-:-:S04]  /*08b0*/  LEA R8, P1, R9, R4, 0x2 ;  /* 0x0000000409087211 */ /* 0x000fc800078210ff */
[----:B------:R-:W-:Y:S01]  /*08c0*/  LEA.HI.X R9, R9, R5, R16, 0x2, P1 ;  /* 0x0000000509097211 */ /* 0x000fe200008f1410 */
[----:B--2---:R-:W-:-:S05]  /*08d0*/  FADD R15, R2, 3 ;  /* 0x40400000020f7421 */ /* 0x004fca0000000000 */
[----:B------:R2:W-:Y:S04]  /*08e0*/  STG.E desc[UR4][R10.64+0x4], R15 ;  /* 0x0000040f0a007986 */ /* 0x0005e8000c101904 */
[----:B------:R-:W3:Y:S01]  /*08f0*/  LDG.E R2, desc[UR4][R8.64+0x8] ;  /* 0x0000080408027981 */ /* 0x000ee2000c1e1900 */
[----:B------:R-:W-:-:S04]  /*0900*/  IADD3 R14, PT, PT, R14, R0, RZ ;  /* 0x000000000e0e7210 */ /* 0x000fc80007ffe0ff */
[----:B0-----:R-:W-:-:S04]  /*0910*/  IADD3 R7, P1, PT, R3, R14, RZ ;  /* 0x0000000e03077210 */ /* 0x001fc80007f3e0ff */
[----:B------:R-:W-:Y:S02]  /*0920*/  IADD3.X R16, PT, PT, RZ, RZ, RZ, P1, !PT ;  /* 0x000000ffff107210 */ /* 0x000fe40000ffe4ff */
[----:B------:R-:W-:-:S04]  /*0930*/  LEA R6, P1, R7, R4, 0x2 ;  /* 0x0000000407067211 */ /* 0x000fc800078210ff */
[----:B------:R-:W-:Y:S01]  /*0940*/  LEA.HI.X R7, R7, R5, R16, 0x2, P1 ;  /* 0x0000000507077211 */ /* 0x000fe200008f1410 */
[----:B---3--:R-:W-:-:S05]  /*0950*/  FADD R13, R2, 3 ;  /* 0x40400000020d7421 */ /* 0x008fca0000000000 */
[----:B------:R0:W-:Y:S04]  /*0960*/  STG.E desc[UR4][R8.64+0x8], R13 ;  /* 0x0000080d08007986 */ /* 0x0001e8000c101904 */
[----:B------:R-:W3:Y:S01]  /*0970*/  LDG.E R2, desc[UR4][R6.64+0xc] ;  /* 0x00000c0406027981 */ /* 0x000ee2000c1e1900 */
[----:B------:R-:W-:-:S05]  /*0980*/  IMAD.IADD R14, R14, 0x1, R0 ;  /* 0x000000010e0e7824 */ /* 0x000fca00078e0200 */
[----:B--2---:R-:W-:-:S04]  /*0990*/  IADD3 R11, P1, PT, R3, R14, RZ ;  /* 0x0000000e030b7210 */ /* 0x004fc80007f3e0ff */
[----:B------:R-:W-:Y:S02]  /*09a0*/  IADD3.X R16, PT, PT, RZ, RZ, RZ, P1, !PT ;  /* 0x000000ffff107210 */ /* 0x000fe40000ffe4ff */
[----:B------:R-:W-:-:S04]  /*09b0*/  LEA R10, P1, R11, R4, 0x2 ;  /* 0x000000040b0a7211 */ /* 0x000fc800078210ff */
[----:B------:R-:W-:Y:S01]  /*09c0*/  LEA.HI.X R11, R11, R5, R16, 0x2, P1 ;  /* 0x000000050b0b7211 */ /* 0x000fe200008f1410 */
[----:B---3--:R-:W-:-:S05]  /*09d0*/  FADD R15, R2, 3 ;  /* 0x40400000020f7421 */ /* 0x008fca0000000000 */
[----:B------:R2:W-:Y:S04]  /*09e0*/  STG.E desc[UR4][R6.64+0xc], R15 ;  /* 0x00000c0f06007986 */ /* 0x0005e8000c101904 */
[----:B------:R-:W3:Y:S01]  /*09f0*/  LDG.E R2, desc[UR4][R10.64+0x10] ;  /* 0x000010040a027981 */ /* 0x000ee2000c1e1900 */
[----:B------:R-:W-:-:S04]  /*0a00*/  IADD3 R14, PT, PT, R14, R0, RZ ;  /* 0x000000000e0e7210 */ /* 0x000fc80007ffe0ff */
[----:B0-----:R-:W-:-:S05]  /*0a10*/  IADD3 R9, P1, PT, R3, R14, RZ ;  /* 0x0000000e03097210 */ /* 0x001fca0007f3e0ff */
[----:B------:R-:W-:Y:S01]  /*0a20*/  IMAD.X R16, RZ, RZ, RZ, P1 ;  /* 0x000000ffff107224 */ /* 0x000fe200008e06ff */
[----:B------:R-:W-:-:S04]  /*0a30*/  LEA R8, P1, R9, R4, 0x2 ;  /* 0x0000000409087211 */ /* 0x000fc800078210ff */
[----:B------:R-:W-:Y:S01]  /*0a40*/  LEA.HI.X R9, R9, R5, R16, 0x2, P1 ;  /* 0x0000000509097211 */ /* 0x000fe200008f1410 */
[----:B---3--:R-:W-:-:S05]  /*0a50*/  FADD R13, R2, 3 ;  /* 0x40400000020d7421 */ /* 0x008fca0000000000 */
[----:B------:R0:W-:Y:S04]  /*0a60*/  STG.E desc[UR4][R10.64+0x10], R13 ;  /* 0x0000100d0a007986 */ /* 0x0001e8000c101904 */
[----:B------:R-:W3:Y:S01]  /*0a70*/  LDG.E R2, desc[UR4][R8.64+0x14] ;  /* 0x0000140408027981 */ /* 0x000ee2000c1e1900 */
[----:B------:R-:W-:-:S04]  /*0a80*/  IADD3 R14, PT, PT, R14, R0, RZ ;  /* 0x000000000e0e7210 */ /* 0x000fc80007ffe0ff */
[----:B--2---:R-:W-:-:S04]  /*0a90*/  IADD3 R7, P1, PT, R3, R14, RZ ;  /* 0x0000000e03077210 */ /* 0x004fc80007f3e0ff */
[----:B------:R-:W-:Y:S02]  /*0aa0*/  IADD3.X R16, PT, PT, RZ, RZ, RZ, P1, !PT ;  /* 0x000000ffff107210 */ /* 0x000fe40000ffe4ff */
[----:B------:R-:W-:-:S04]  /*0ab0*/  LEA R6, P1, R7, R4, 0x2 ;  /* 0x0000000407067211 */ /* 0x000fc800078210ff */
[----:B------:R-:W-:Y:S01]  /*0ac0*/  LEA.HI.X R7, R7, R5, R16, 0x2, P1 ;  /* 0x0000000507077211 */ /* 0x000fe200008f1410 */
[----:B---3--:R-:W-:-:S05]  /*0ad0*/  FADD R15, R2, 3 ;  /* 0x40400000020f7421 */ /* 0x008fca0000000000 */
[----:B------:R2:W-:Y:S04]  /*0ae0*/  STG.E desc[UR4][R8.64+0x14], R15 ;  /* 0x0000140f08007986 */ /* 0x0005e8000c101904 */
[----:B------:R-:W3:Y:S01]  /*0af0*/  LDG.E R2, desc[UR4][R6.64+0x18] ;  /* 0x0000180406027981 */ /* 0x000ee2000c1e1900 */
[----:B------:R-:W-:-:S05]  /*0b00*/  IMAD.IADD R14, R14, 0x1, R0 ;  /* 0x000000010e0e7824 */ /* 0x000fca00078e0200 */
[----:B------:R-:W-:-:S04]  /*0b10*/  IADD3 R14, P1, PT, R3, R14, RZ ;  /* 0x0000000e030e7210 */ /* 0x000fc80007f3e0ff */
[----:B0-----:R-:W-:Y:S02]  /*0b20*/  IADD3.X R10, PT, PT, RZ, RZ, RZ, P1, !PT ;  /* 0x000000ffff0a7210 */ /* 0x001fe40000ffe4ff */
[----:B------:R-:W-:-:S04]  /*0b30*/  LEA R4, P1, R14, R4, 0x2 ;  /* 0x000000040e047211 */ /* 0x000fc800078210ff */
[----:B------:R-:W-:Y:S01]  /*0b40*/  LEA.HI.X R5, R14, R5, R10, 0x2, P1 ;  /* 0x000000050e057211 */ /* 0x000fe200008f140a */
[----:B---3--:R-:W-:-:S05]  /*0b50*/  FADD R11, R2, 3 ;  /* 0x40400000020b7421 */ /* 0x008fca0000000000 */
[----:B------:R2:W-:Y:S04]  /*0b60*/  STG.E desc[UR4][R6.64+0x18], R11 ;  /* 0x0000180b06007986 */ /* 0x0005e8000c101904 */
[----:B------:R-:W3:Y:S01]  /*0b70*/  LDG.E R2, desc[UR4][R4.64+0x1c] ;  /* 0x00001c0404027981 */ /* 0x000ee2000c1e1900 */
[----:B------:R-:W-:Y:S01]  /*0b80*/  IADD3 R3, PT, PT, R3, 0x8, RZ ;  /* 0x0000000803037810 */ /* 0x000fe20007ffe0ff */
[----:B---3--:R-:W-:-:S05]  /*0b90*/  FADD R13, R2, 3 ;  /* 0x40400000020d7421 */ /* 0x008fca0000000000 */
[----:B------:R2:W-:Y:S02]  /*0ba0*/  STG.E desc[UR4][R4.64+0x1c], R13 ;  /* 0x00001c0d04007986 */ /* 0x0005e4000c101904 */
.L_x_14:
        /* <DEDUP_REMOVED lines=9> */
[----:B------:R-:W2:Y:S01]  /*0c40*/  LDG.E R7, desc[UR4][R10.64] ;  /* 0x000000040a077981 */ /* 0x000ea2000c1e1900 */
[----:B------:R-:W-:-:S05]  /*0c50*/  IMAD R8, R3, R0, R0 ;  /* 0x0000000003087224 */ /* 0x000fca00078e0200 */
[----:B------:R-:W-:-:S04]  /*0c60*/  IADD3 R9, P1, PT, R3, R8, RZ ;  /* 0x0000000803097210 */ /* 0x000fc80007f3e0ff */
[----:B------:R-:W-:Y:S02]  /*0c70*/  IADD3.X R12, PT, PT, RZ, RZ, RZ, P1, !PT ;  /* 0x000000ffff0c7210 */ /* 0x000fe40000ffe4ff */
[----:B0-----:R-:W-:Y:S01]  /*0c80*/  LEA R6, P1, R9, R4, 0x2 ;  /* 0x0000000409067211 */ /* 0x001fe200078210ff */
[----:B--2---:R-:W-:-:S03]  /*0c90*/  FADD R13, R7, 3 ;  /* 0x40400000070d7421 */ /* 0x004fc60000000000 */
[----:B------:R-:W-:Y:S02]  /*0ca0*/  LEA.HI.X R7, R9, R5, R12, 0x2, P1 ;  /* 0x0000000509077211 */ /* 0x000fe400008f140c */
[----:B------:R0:W-:Y:S04]  /*0cb0*/  STG.E desc[UR4][R10.64], R13 ;  /* 0x0000000d0a007986 */ /* 0x0001e8000c101904 */
[----:B------:R-:W2:Y:S01]  /*0cc0*/  LDG.E R12, desc[UR4][R6.64+0x4] ;  /* 0x00000404060c7981 */ /* 0x000ea2000c1e1900 */
[----:B------:R-:W-:-:S05]  /*0cd0*/  IMAD.IADD R14, R8, 0x1, R0 ;  /* 0x00000001080e7824 */ /* 0x000fca00078e0200 */
[----:B------:R-:W-:-:S04]  /*0ce0*/  IADD3 R9, P1, PT, R3, R14, RZ ;  /* 0x0000000e03097210 */ /* 0x000fc80007f3e0ff */
[----:B------:R-:W-:Y:S02]  /*0cf0*/  IADD3.X R16, PT, PT, RZ, RZ, RZ, P1, !PT ;  /* 0x000000ffff107210 */ /* 0x000fe40000ffe4ff */
[----:B------:R-:W-:-:S04]  /*0d00*/  LEA R8, P1, R9, R4, 0x2 ;  /* 0x0000000409087211 */ /* 0x000fc800078210ff */
[----:B------:R-:W-:Y:S01]  /*0d10*/  LEA.HI.X R9, R9, R5, R16, 0x2, P1 ;  /* 0x0000000509097211 */ /* 0x000fe200008f1410 */
[----:B--2---:R-:W-:-:S05]  /*0d20*/  FADD R15, R12, 3 ;  /* 0x404000000c0f7421 */ /* 0x004fca0000000000 */
[----:B------:R3:W-:Y:S04]  /*0d30*/  STG.E desc[UR4][R6.64+0x4], R15 ;  /* 0x0000040f06007986 */ /* 0x0007e8000c101904 */
[----:B------:R-:W2:Y:S01]  /*0d40*/  LDG.E R12, desc[UR4][R8.64+0x8] ;  /* 0x00000804080c7981 */ /* 0x000ea2000c1e1900 */
[----:B------:R-:W-:-:S04]  /*0d50*/  IADD3 R14, PT, PT, R14, R0, RZ ;  /* 0x000000000e0e7210 */ /* 0x000fc80007ffe0ff */
[----:B------:R-:W-:-:S04]  /*0d60*/  IADD3 R14, P1, PT, R3, R14, RZ ;  /* 0x0000000e030e7210 */ /* 0x000fc80007f3e0ff */
[----:B0-----:R-:W-:Y:S02]  /*0d70*/  IADD3.X R10, PT, PT, RZ, RZ, RZ, P1, !PT ;  /* 0x000000ffff0a7210 */ /* 0x001fe40000ffe4ff */
[----:B------:R-:W-:-:S04]  /*0d80*/  LEA R4, P1, R14, R4, 0x2 ;  /* 0x000000040e047211 */ /* 0x000fc800078210ff */
[----:B------:R-:W-:Y:S01]  /*0d90*/  LEA.HI.X R5, R14, R5, R10, 0x2, P1 ;  /* 0x000000050e057211 */ /* 0x000fe200008f140a */
[----:B--2---:R-:W-:-:S05]  /*0da0*/  FADD R11, R12, 3 ;  /* 0x404000000c0b7421 */ /* 0x004fca0000000000 */
[----:B------:R3:W-:Y:S04]  /*0db0*/  STG.E desc[UR4][R8.64+0x8], R11 ;  /* 0x0000080b08007986 */ /* 0x0007e8000c101904 */
[----:B------:R-:W2:Y:S01]  /*0dc0*/  LDG.E R10, desc[UR4][R4.64+0xc] ;  /* 0x00000c04040a7981 */ /* 0x000ea2000c1e1900 */
[----:B------:R-:W-:Y:S02]  /*0dd0*/  VIADD R3, R3, 0x4 ;  /* 0x0000000403037836 */ /* 0x000fe40000000000 */
[----:B--2---:R-:W-:-:S05]  /*0de0*/  FADD R13, R10, 3 ;  /* 0x404000000a0d7421 */ /* 0x004fca0000000000 */
[----:B------:R3:W-:Y:S02]  /*0df0*/  STG.E desc[UR4][R4.64+0xc], R13 ;  /* 0x00000c0d04007986 */ /* 0x0007e4000c101904 */
.L_x_15:
[----:B------:R-:W-:Y:S05]  /*0e00*/  @!P0 EXIT ;  /* 0x000000000000894d */ /* 0x000fea0003800000 */
[----:B--23--:R-:W0:Y:S01]  /*0e10*/  LDC.64 R4, c[0x0][0x380] ;  /* 0x0000e000ff047b82 */ /* 0x00ce220000000a00 */
[----:B------:R-:W-:Y:S01]  /*0e20*/  IMAD R7, R3, R0, R3 ;  /* 0x0000000003077224 */ /* 0x000fe200078e0203 */
[----:B------:R-:W-:-:S07]  /*0e30*/  IADD3 R6, PT, PT, -R2, RZ, RZ ;  /* 0x000000ff02067210 */ /* 0x000fce0007ffe1ff */
.L_x_16:
[----:B0-2---:R-:W-:-:S05]  /*0e40*/  IMAD.WIDE.U32 R2, R7, 0x4, R4 ;  /* 0x0000000407027825 */ /* 0x005fca00078e0004 */
[----:B------:R-:W2:Y:S01]  /*0e50*/  LDG.E R8, desc[UR4][R2.64] ;  /* 0x0000000402087981 */ /* 0x000ea2000c1e1900 */
[----:B------:R-:W-:Y:S02]  /*0e60*/  IADD3 R6, PT, PT, R6, 0x1, RZ ;  /* 0x0000000106067810 */ /* 0x000fe40007ffe0ff */
[----:B------:R-:W-:Y:S02]  /*0e70*/  IADD3.X R7, PT, PT, R7, R0, RZ, PT, !PT ;  /* 0x0000000007077210 */ /* 0x000fe40003ffe4ff */
[----:B------:R-:W-:Y:S01]  /*0e80*/  ISETP.NE.AND P0, PT, R6, RZ, PT ;  /* 0x000000ff0600720c */ /* 0x000fe20003f05270 */
[----:B--2---:R-:W-:-:S05]  /*0e90*/  FADD R9, R8, 3 ;  /* 0x4040000008097421 */ /* 0x004fca0000000000 */
[----:B------:R2:W-:Y:S07]  /*0ea0*/  STG.E desc[UR4][R2.64], R9 ;  /* 0x0000000902007986 */ /* 0x0005ee000c101904 */
[----:B------:R-:W-:Y:S05]  /*0eb0*/  @P0 BRA `(.L_x_16) ;  /* 0xfffffffc00e00947 */ /* 0x000fea000383ffff */
[----:B------:R-:W-:Y:S05]  /*0ec0*/  EXIT ;  /* 0x000000000000794d */ /* 0x000fea0003800000 */
.L_x_17:
        /* <DEDUP_REMOVED lines=11> */
.L_x_120:


//--------------------- .text._Z11kern16Add3IP6__halfi --------------------------
	.section	.text._Z11kern16Add3IP6__halfi,"ax",@progbits
	.align	128
.text._Z11kern16Add3IP6__halfi:
        .type           _Z11kern16Add3IP6__halfi,@function
        .size           _Z11kern16Add3IP6__halfi,(.L_x_121 - _Z11kern16Add3IP6__halfi)
        .other          _Z11kern16Add3IP6__halfi,@"STO_CUDA_ENTRY STV_DEFAULT"
_Z11kern16Add3IP6__halfi:
        /* <DEDUP_REMOVED lines=13> */
[C---:B------:R-:W-:Y:S01]  /*00d0*/  IMAD R11, R0.reuse, 0xe, RZ ;  /* 0x0000000e000b7824 */ /* 0x040fe200078e02ff */
[----:B------:R-:W-:Y:S01]  /*00e0*/  IADD3 R2, PT, PT, -R3, RZ, RZ ;  /* 0x000000ff03027210 */ /* 0x000fe20007ffe1ff */
[C---:B------:R-:W-:Y:S02]  /*00f0*/  IMAD R13, R0.reuse, 0xd, RZ ;  /* 0x0000000d000d7824 */ /* 0x040fe400078e02ff */
[----:B------:R-:W2:Y:S01]  /*0100*/  LDC R7, c[0x0][0x388] ;  /* 0x0000e200ff077b82 */ /* 0x000ea20000000800 */
[C---:B------:R-:W-:Y:S02]  /*0110*/  IMAD R15, R0.reuse, 0xc, RZ ;  /* 0x0000000c000f7824 */ /* 0x040fe400078e02ff */
[----:B------:R-:W-:-:S02]  /*0120*/  IMAD R17, R0, 0xb, RZ ;  /* 0x0000000b00117824 */ /* 0x000fc400078e02ff */
[C---:B------:R-:W-:Y:S02]  /*0130*/  IMAD R19, R0.reuse, 0xa, RZ ;  /* 0x0000000a00137824 */ /* 0x040fe400078e02ff */
[C---:B------:R-:W-:Y:S02]  /*0140*/  IMAD R29, R0.reuse, 0x9, RZ ;  /* 0x00000009001d7824 */ /* 0x040fe400078e02ff */
[C---:B------:R-:W-:Y:S02]  /*0150*/  IMAD.SHL.U32 R4, R0.reuse, 0x8, RZ ;  /* 0x0000000800047824 */ /* 0x040fe400078e00ff */
[C---:B------:R-:W-:Y:S02]  /*0160*/  IMAD R6, R0.reuse, 0x7, RZ ;  /* 0x0000000700067824 */ /* 0x040fe400078e02ff */
[C---:B------:R-:W-:Y:S02]  /*0170*/  IMAD R8, R0.reuse, 0x6, RZ ;  /* 0x0000000600087824 */ /* 0x040fe400078e02ff */
[----:B------:R-:W-:Y:S01]  /*0180*/  IMAD R10, R0, 0x5, RZ ;  /* 0x00000005000a7824 */ /* 0x000fe200078e02ff */
[----:B-1----:R-:W-:Y:S01]  /*0190*/  IADD3 R20, P0, PT, R20, 0x1e, RZ ;  /* 0x0000001e14147810 */ /* 0x002fe20007f1e0ff */
[----:B------:R-:W-:-:S02]  /*01a0*/  IMAD.SHL.U32 R12, R0, 0x4, RZ ;  /* 0x00000004000c7824 */ /* 0x000fc400078e00ff */
[----:B------:R-:W-:Y:S01]  /*01b0*/  IMAD R14, R0, 0x3, RZ ;  /* 0x00000003000e7824 */ /* 0x000fe200078e02ff */
[----:B------:R-:W-:Y:S01]  /*01c0*/  IADD3.X R21, PT, PT, RZ, R21, RZ, P0, !PT ;  /* 0x00000015ff157210 */ /* 0x000fe200007fe4ff */
[----:B------:R-:W-:-:S08]  /*01d0*/  IMAD.MOV.U32 R16, RZ, RZ, RZ ;  /* 0x000000ffff107224 */ /* 0x000fd000078e00ff */
.L_x_19:
[----:B-1----:R-:W1:Y:S02]  /*01e0*/  LDC.64 R26, c[0x0][0x380] ;  /* 0x0000e000ff1a7b82 */ /* 0x002e640000000a00 */
[----:B-1----:R-:W-:-:S05]  /*01f0*/  IMAD.WIDE.U32 R26, R16, 0x2, R26 ;  /* 0x00000002101a7825 */ /* 0x002fca00078e001a */
[----:B0-----:R-:W3:Y:S01]  /*0200*/  LDG.E.U16 R18, desc[UR4][R26.64] ;  /* 0x000000041a127981 */ /* 0x001ee2000c1e1500 */
[----:B--2---:R-:W-:-:S04]  /*0210*/  IMAD.WIDE.U32 R22, R7, 0x2, R20 ;  /* 0x0000000207167825 */ /* 0x004fc800078e0014 */
[----:B---3--:R-:W-:-:S05]  /*0220*/  HADD2.F32 R18, -RZ, R18.H0_H0 ;  /* 0x20000012ff127230 */ /* 0x008fca0000004100 */
[----:B------:R-:W-:-:S05]  /*0230*/  FADD R18, R18, 3 ;  /* 0x4040000012127421 */ /* 0x000fca0000000000 */
[----:B------:R-:W-:-:S04]  /*0240*/  F2FP.F16.F32.PACK_AB R18, RZ, R18 ;  /* 0x00000012ff12723e */ /* 0x000fc800000000ff */
[----:B------:R-:W-:-:S05]  /*0250*/  PRMT R25, R18, 0x7610, R25 ;  /* 0x0000761012197816 */ /* 0x000fca0000000019 */
[----:B------:R0:W-:Y:S04]  /*0260*/  STG.E.U16 desc[UR4][R26.64], R25 ;  /* 0x000000191a007986 */ /* 0x0001e8000c101504 */
[----:B------:R-:W2:Y:S01]  /*0270*/  LDG.E.U16 R18, desc[UR4][R22.64+-0x1c] ;  /* 0xffffe40416127981 */ /* 0x000ea2000c1e1500 */
[----:B0-----:R-:W-:-:S04]  /*0280*/  IMAD.WIDE.U32 R24, R5, 0x2, R20 ;  /* 0x0000000205187825 */ /* 0x001fc800078e0014 */
[----:B--2---:R-:W-:-:S05]  /*0290*/  HADD2.F32 R18, -RZ, R18.H0_H0 ;  /* 0x20000012ff127230 */ /* 0x004fca0000004100 */
        /* <DEDUP_REMOVED lines=114> */
[----:B------:R-:W-:Y:S01]  /*09c0*/  LEA R13, R0, R13, 0x4 ;  /* 0x0000000d000d7211 */ /* 0x000fe200078e20ff */
[----:B------:R-:W-:Y:S01]  /*09d0*/  VIADD R16, R16, 0x10 ;  /* 0x0000001010107836 */ /* 0x000fe20000000000 */
[----:B------:R-:W-:Y:S01]  /*09e0*/  LEA R9, R0, R9, 0x4 ;  /* 0x0000000900097211 */ /* 0x000fe200078e20ff */
[----:B--2---:R-:W-:-:S05]  /*09f0*/  HADD2.F32 R18, -RZ, R18.H0_H0 ;  /* 0x20000012ff127230 */ /* 0x004fca0000004100 */
[----:B------:R-:W-:-:S05]  /*0a00*/  FADD R18, R18, 3 ;  /* 0x4040000012127421 */ /* 0x000fca0000000000 */
[----:B------:R-:W-:-:S05]  /*0a10*/  F2FP.F16.F32.PACK_AB R18, RZ, R18 ;  /* 0x00000012ff12723e */ /* 0x000fca00000000ff */
[----:B------:R1:W-:Y:S01]  /*0a20*/  STG.E.U16 desc[UR4][R26.64], R18 ;  /* 0x000000121a007986 */ /* 0x0003e2000c101504 */
[----:B------:R-:W-:Y:S05]  /*0a30*/  @P0 BRA `(.L_x_19) ;  /* 0xfffffff400e80947 */ /* 0x000fea000383ffff */
.L_x_18:
        /* <DEDUP_REMOVED lines=10> */
[----:B------:R-:W2:Y:S01]  /*0ae0*/  LDG.E.U16 R2, desc[UR4][R10.64] ;  /* 0x000000040a027981 */ /* 0x000ea2000c1e1500 */
[----:B------:R-:W-:-:S05]  /*0af0*/  IMAD R8, R3, R0, R0 ;  /* 0x0000000003087224 */ /* 0x000fca00078e0200 */
[----:B------:R-:W-:-:S04]  /*0b00*/  IADD3 R7, P1, PT, R3, R8, RZ ;  /* 0x0000000803077210 */ /* 0x000fc80007f3e0ff */
[----:B------:R-:W-:Y:S02]  /*0b10*/  IADD3.X R14, PT, PT, RZ, RZ, RZ, P1, !PT ;  /* 0x000000ffff0e7210 */ /* 0x000fe40000ffe4ff */
[----:B0-----:R-:W-:-:S04]  /*0b20*/  LEA R6, P1, R7, R4, 0x1 ;  /* 0x0000000407067211 */ /* 0x001fc800078208ff */
[----:B------:R-:W-:Y:S01]  /*0b30*/  LEA.HI.X R7, R7, R5, R14, 0x1, P1 ;  /* 0x0000000507077211 */ /* 0x000fe200008f0c0e */
[----:B--2---:R-:W-:-:S05]  /*0b40*/  HADD2.F32 R2, -RZ, R2.H0_H0 ;  /* 0x20000002ff027230 */ /* 0x004fca0000004100 */
[----:B------:R-:W-:-:S05]  /*0b50*/  FADD R2, R2, 3 ;  /* 0x4040000002027421 */ /* 0x000fca0000000000 */
[----:B------:R-:W-:-:S04]  /*0b60*/  F2FP.F16.F32.PACK_AB R2, RZ, R2 ;  /* 0x00000002ff02723e */ /* 0x000fc800000000ff */
[----:B------:R-:W-:-:S05]  /*0b70*/  PRMT R15, R2, 0x7610, R15 ;  /* 0x00007610020f7816 */ /* 0x000fca000000000f */
[----:B------:R0:W-:Y:S04]  /*0b80*/  STG.E.U16 desc[UR4][R10.64], R15 ;  /* 0x0000000f0a007986 */ /* 0x0001e8000c101504 */
[----:B------:R-:W2:Y:S01]  /*0b90*/  LDG.E.U16 R2, desc[UR4][R6.64+0x2] ;  /* 0x0000020406027981 */ /* 0x000ea2000c1e1500 */
[----:B------:R-:W-:-:S05]  /*0ba0*/  IMAD.IADD R13, R8, 0x1, R0 ;  /* 0x00000001080d7824 */ /* 0x000fca00078e0200 */
[----:B------:R-:W-:-:S04]  /*0bb0*/  IADD3 R9, P1, PT, R3, R13, RZ ;  /* 0x0000000d03097210 */ /* 0x000fc80007f3e0ff */
[----:B------:R-:W-:Y:S02]  /*0bc0*/  IADD3.X R14, PT, PT, RZ, RZ, RZ, P1, !PT ;  /* 0x000000ffff0e7210 */ /* 0x000fe40000ffe4ff */
[----:B------:R-:W-:-:S04]  /*0bd0*/  LEA R8, P1, R9, R4, 0x1 ;  /* 0x0000000409087211 */ /* 0x000fc800078208ff */
[----:B------:R-:W-:Y:S01]  /*0be0*/  LEA.HI.X R9, R9, R5, R14, 0x1, P1 ;  /* 0x0000000509097211 */ /* 0x000fe200008f0c0e */
[----:B--2---:R-:W-:-:S05]  /*0bf0*/  HADD2.F32 R2, -RZ, R2.H0_H0 ;  /* 0x20000002ff027230 */ /* 0x004fca0000004100 */
[----:B------:R-:W-:-:S05]  /*0c00*/  FADD R2, R2, 3 ;  /* 0x4040000002027421 */ /* 0x000fca0000000000 */
[----:B------:R-:W-:-:S04]  /*0c10*/  F2FP.F16.F32.PACK_AB R2, RZ, R2 ;  /* 0x00000002ff02723e */ /* 0x000fc800000000ff */
[----:B------:R-:W-:-:S05]  /*0c20*/  PRMT R16, R2, 0x7610, R16 ;  /* 0x0000761002107816 */ /* 0x000fca0000000010 */
[----:B------:R2:W-:Y:S04]  /*0c30*/  STG.E.U16 desc[UR4][R6.64+0x2], R16 ;  /* 0x0000021006007986 */ /* 0x0005e8000c101504 */
[----:B------:R-:W3:Y:S01]  /*0c40*/  LDG.E.U16 R2, desc[UR4][R8.64+0x4] ;  /* 0x0000040408027981 */ /* 0x000ee2000c1e1500 */
[----:B------:R-:W-:-:S05]  /*0c50*/  IMAD.IADD R13, R13, 0x1, R0 ;  /* 0x000000010d0d7824 */ /* 0x000fca00078e0200 */
[----:B0-----:R-:W-:-:S04]  /*0c60*/  IADD3 R11, P1, PT, R3, R13, RZ ;  /* 0x0000000d030b7210 */ /* 0x001fc80007f3e0ff */
[----:B------:R-:W-:Y:S02]  /*0c70*/  IADD3.X R14, PT, PT, RZ, RZ, RZ, P1, !PT ;  /* 0x000000ffff0e7210 */ /* 0x000fe40000ffe4ff */
[----:B------:R-:W-:-:S04]  /*0c80*/  LEA R10, P1, R11, R4, 0x1 ;  /* 0x000000040b0a7211 */ /* 0x000fc800078208ff */
[----:B------:R-:W-:Y:S01]  /*0c90*/  LEA.HI.X R11, R11, R5, R14, 0x1, P1 ;  /* 0x000000050b0b7211 */ /* 0x000fe200008f0c0e */
[----:B---3--:R-:W-:-:S05]  /*0ca0*/  HADD2.F32 R2, -RZ, R2.H0_H0 ;  /* 0x20000002ff027230 */ /* 0x008fca0000004100 */
[----:B------:R-:W-:-:S05]  /*0cb0*/  FADD R2, R2, 3 ;  /* 0x4040000002027421 */ /* 0x000fca0000000000 */
[----:B------:R-:W-:-:S04]  /*0cc0*/  F2FP.F16.F32.PACK_AB R2, RZ, R2 ;  /* 0x00000002ff02723e */ /* 0x000fc800000000ff */
[----:B------:R-:W-:-:S05]  /*0cd0*/  PRMT R15, R2, 0x7610, R15 ;  /* 0x00007610020f7816 */ /* 0x000fca000000000f */
[----:B------:R0:W-:Y:S04]  /*0ce0*/  STG.E.U16 desc[UR4][R8.64+0x4], R15 ;  /* 0x0000040f08007986 */ /* 0x0001e8000c101504 */
[----:B------:R-:W3:Y:S01]  /*0cf0*/  LDG.E.U16 R2, desc[UR4][R10.64+0x6] ;  /* 0x000006040a027981 */ /* 0x000ee2000c1e1500 */
[----:B------:R-:W-:-:S05]  /*0d00*/  IMAD.IADD R13, R13, 0x1, R0 ;  /* 0x000000010d0d7824 */ /* 0x000fca00078e0200 */
[----:B--2---:R-:W-:-:S04]  /*0d10*/  IADD3 R7, P1, PT, R3, R13, RZ ;  /* 0x0000000d03077210 */ /* 0x004fc80007f3e0ff */
        /* <DEDUP_REMOVED lines=31> */
[----:B0-----:R-:W-:-:S05]  /*0f10*/  IMAD.IADD R6, R13, 0x1, R0 ;  /* 0x000000010d067824 */ /* 0x001fca00078e0200 */
[----:B------:R-:W-:-:S04]  /*0f20*/  IADD3 R6, P1, PT, R3, R6, RZ ;  /* 0x0000000603067210 */ /* 0x000fc80007f3e0ff */
        /* <DEDUP_REMOVED lines=9> */
[----:B------:R-:W-:Y:S02]  /*0fc0*/  VIADD R3, R3, 0x8 ;  /* 0x0000000803037836 */ /* 0x000fe40000000000 */
[----:B---3--:R-:W-:-:S05]  /*0fd0*/  HADD2.F32 R2, -RZ, R2.H0_H0 ;  /* 0x20000002ff027230 */ /* 0x008fca0000004100 */
[----:B------:R-:W-:-:S05]  /*0fe0*/  FADD R2, R2, 3 ;  /* 0x4040000002027421 */ /* 0x000fca0000000000 */
[----:B------:R-:W-:-:S05]  /*0ff0*/  F2FP.F16.F32.PACK_AB R2, RZ, R2 ;  /* 0x00000002ff02723e */ /* 0x000fca00000000ff */
[----:B------:R2:W-:Y:S02]  /*1000*/  STG.E.U16 desc[UR4][R4.64+0xe], R2 ;  /* 0x00000e0204007986 */ /* 0x0005e4000c101504 */
.L_x_20:
[----:B------:R-:W-:Y:S05]  /*1010*/  @!P0 EXIT ;  /* 0x000000000000894d */ /* 0x000fea0003800000 */
[----:B------:R-:W-:Y:S02]  /*1020*/  ISETP.GE.U32.AND P1, PT, R12, 0x4, PT ;  /* 0x000000040c00780c */ /* 0x000fe40003f26070 */
[----:B--2---:R-:W-:-:S04]  /*1030*/  LOP3.LUT R2, R0, 0x3, RZ, 0xc0, !PT ;  /* 0x0000000300027812 */ /* 0x004fc800078ec0ff */
        /* <DEDUP_REMOVED lines=9> */
[----:B------:R-:W-:Y:S01]  /*10d0*/  IADD3.X R13, PT, PT, RZ, RZ, RZ, P1, !PT ;  /* 0x000000ffff0d7210 */ /* 0x000fe20000ffe4ff */
[----:B--2---:R-:W-:-:S05]  /*10e0*/  HADD2.F32 R6, -RZ, R6.H0_H0 ;  /* 0x20000006ff067230 */ /* 0x004fca0000004100 */
[----:B------:R-:W-:Y:S01]  /*10f0*/  FADD R7, R6, 3 ;  /* 0x4040000006077421 */ /* 0x000fe20000000000 */
[----:B0-----:R-:W-:-:S04]  /*1100*/  LEA R6, P1, R12, R4, 0x1 ;  /* 0x000000040c067211 */ /* 0x001fc800078208ff */
[----:B------:R-:W-:Y:S02]  /*1110*/  F2FP.F16.F32.PACK_AB R8, RZ, R7 ;  /* 0x00000007ff08723e */ /* 0x000fe400000000ff */
[----:B------:R-:W-:Y:S02]  /*1120*/  LEA.HI.X R7, R12, R5, R13, 0x1, P1 ;  /* 0x000000050c077211 */ /* 0x000fe400008f0c0d */
[----:B------:R-:W-:-:S05]  /*1130*/  PRMT R15, R8, 0x7610, R15 ;  /* 0x00007610080f7816 */ /* 0x000fca000000000f */
[----:B------:R0:W-:Y:S04]  /*1140*/  STG.E.U16 desc[UR4][R10.64], R15 ;  /* 0x0000000f0a007986 */ /* 0x0001e8000c101504 */
[----:B------:R-:W2:Y:S01]  /*1150*/  LDG.E.U16 R8, desc[UR4][R6.64+0x2] ;  /* 0x0000020406087981 */ /* 0x000ea2000c1e1500 */
[----:B------:R-:W-:-:S05]  /*1160*/  IMAD.IADD R12, R9, 0x1, R0 ;  /* 0x00000001090c7824 */ /* 0x000fca00078e0200 */
[----:B------:R-:W-:-:S04]  /*1170*/  IADD3 R13, P1, PT, R3, R12, RZ ;  /* 0x0000000c030d7210 */ /* 0x000fc80007f3e0ff */
[----:B------:R-:W-:Y:S01]  /*1180*/  IADD3.X R14, PT, PT, RZ, RZ, RZ, P1, !PT ;  /* 0x000000ffff0e7210 */ /* 0x000fe20000ffe4ff */
[----:B--2---:R-:W-:-:S05]  /*1190*/  HADD2.F32 R8, -RZ, R8.H0_H0 ;  /* 0x20000008ff087230 */ /* 0x004fca0000004100 */
[----:B------:R-:W-:Y:S01]  /*11a0*/  FADD R9, R8, 3 ;  /* 0x4040000008097421 */ /* 0x000fe20000000000 */
[----:B------:R-:W-:-:S04]  /*11b0*/  LEA R8, P1, R13, R4, 0x1 ;  /* 0x000000040d087211 */ /* 0x000fc800078208ff */
[----:B0-----:R-:W-:Y:S02]  /*11c0*/  F2FP.F16.F32.PACK_AB R11, RZ, R9 ;  /* 0x00000009ff0b723e */ /* 0x001fe400000000ff */
[----:B------:R-:W-:Y:S02]  /*11d0*/  LEA.HI.X R9, R13, R5, R14, 0x1, P1 ;  /* 0x000000050d097211 */ /* 0x000fe400008f0c0e */
        /* <DEDUP_REMOVED lines=10> */
[----:B------:R-:W-:-:S05]  /*1280*/  F2FP.F16.F32.PACK_AB R10, RZ, R10 ;  /* 0x0000000aff0a723e */ /* 0x000fca00000000ff */
[----:B------:R2:W-:Y:S04]  /*1290*/  STG.E.U16 desc[UR4][R8.64+0x4], R10 ;  /* 0x0000040a08007986 */ /* 0x0005e8000c101504 */
[----:B0-----:R-:W3:Y:S01]  /*12a0*/  LDG.E.U16 R6, desc[UR4][R4.64+0x6] ;  /* 0x0000060404067981 */ /* 0x001ee2000c1e1500 */
[----:B------:R-:W-:Y:S02]  /*12b0*/  VIADD R3, R3, 0x4 ;  /* 0x0000000403037836 */ /* 0x000fe40000000000 */
[----:B---3--:R-:W-:-:S05]  /*12c0*/  HADD2.F32 R6, -RZ, R6.H0_H0 ;  /* 0x20000006ff067230 */ /* 0x008fca0000004100 */
[----:B------:R-:W-:-:S05]  /*12d0*/  FADD R6, R6, 3 ;  /* 0x4040000006067421 */ /* 0x000fca0000000000 */
[----:B------:R-:W-:-:S05]  /*12e0*/  F2FP.F16.F32.PACK_AB R6, RZ, R6 ;  /* 0x00000006ff06723e */ /* 0x000fca00000000ff */
[----:B------:R2:W-:Y:S02]  /*12f0*/  STG.E.U16 desc[UR4][R4.64+0x6], R6 ;  /* 0x0000060604007986 */ /* 0x0005e4000c101504 */
.L_x_21:
[----:B------:R-:W-:Y:S05]  /*1300*/  @!P0 EXIT ;  /* 0x000000000000894d */ /* 0x000fea0003800000 */
[----:B--2---:R-:W0:Y:S01]  /*1310*/  LDC.64 R4, c[0x0][0x380] ;  /* 0x0000e000ff047b82 */ /* 0x004e220000000a00 */
[----:B------:R-:W-:Y:S01]  /*1320*/  IMAD R7, R3, R0, R3 ;  /* 0x0000000003077224 */ /* 0x000fe200078e0203 */
[----:B------:R-:W-:-:S07]  /*1330*/  IADD3 R6, PT, PT, -R2, RZ, RZ ;  /* 0x000000ff02067210 */ /* 0x000fce0007ffe1ff */
.L_x_22:
[----:B0-2---:R-:W-:-:S05]  /*1340*/  IMAD.WIDE.U32 R2, R7, 0x2, R4 ;  /* 0x0000000207027825 */ /* 0x005fca00078e0004 */
[----:B------:R-:W2:Y:S01]  /*1350*/  LDG.E.U16 R8, desc[UR4][R2.64] ;  /* 0x0000000402087981 */ /* 0x000ea2000c1e1500 */
[----:B------:R-:W-:Y:S01]  /*1360*/  VIADD R6, R6, 0x1 ;  /* 0x0000000106067836 */ /* 0x000fe20000000000 */
[----:B------:R-:W-:-:S04]  /*1370*/  IADD3.X R7, PT, PT, R7, R0, RZ, PT, !PT ;  /* 0x0000000007077210 */ /* 0x000fc80003ffe4ff */
[----:B------:R-:W-:Y:S01]  /*1380*/  ISETP.NE.AND P0, PT, R6, RZ, PT ;  /* 0x000000ff0600720c */ /* 0x000fe20003f05270 */
[----:B--2---:R-:W-:-:S05]  /*1390*/  HADD2.F32 R8, -RZ, R8.H0_H0 ;  /* 0x20000008ff087230 */ /* 0x004fca0000004100 */
[----:B------:R-:W-:-:S05]  /*13a0*/  FADD R8, R8, 3 ;  /* 0x4040000008087421 */ /* 0x000fca0000000000 */
[----:B------:R-:W-:-:S05]  /*13b0*/  F2FP.F16.F32.PACK_AB R8, RZ, R8 ;  /* 0x00000008ff08723e */ /* 0x000fca00000000ff */
[----:B------:R2:W-:Y:S01]  /*13c0*/  STG.E.U16 desc[UR4][R2.64], R8 ;  /* 0x0000000802007986 */ /* 0x0005e2000c101504 */
[----:B------:R-:W-:Y:S05]  /*13d0*/  @P0 BRA `(.L_x_22) ;  /* 0xfffffffc00d80947 */ /* 0x000fea000383ffff */
[----:B------:R-:W-:Y:S05]  /*13e0*/  EXIT ;  /* 0x000000000000794d */ /* 0x000fea0003800000 */
.L_x_23:
        /* <DEDUP_REMOVED lines=9> */
.L_x_121:


//--------------------- .text._Z18kern64NormSubFromIPdi --------------------------
	.section	.text._Z18kern64NormSubFromIPdi,"ax",@progbits
	.align	128
.text._Z18kern64NormSubFromIPdi:
        .type           _Z18kern64NormSubFromIPdi,@function
        .size           _Z18kern64NormSubFromIPdi,(.L_x_122 - _Z18kern64NormSubFromIPdi)
        .other          _Z18kern64NormSubFromIPdi,@"STO_CUDA_ENTRY STV_DEFAULT"
_Z18kern64NormSubFromIPdi:
[----:B------:R-:W-:Y:S08]  /*0000*/  LDC R1, c[0x0][0x37c] ;  /* 0x0000df00ff017b82 */ /* 0x000ff00000000800 */
[----:B------:R-:W0:Y:S01]  /*0010*/  LDC R4, c[0x0][0x388] ;  /* 0x0000e200ff047b82 */ /* 0x000e220000000800 */
[----:B------:R-:W1:Y:S01]  /*0020*/  LDCU.64 UR8, c[0x0][0x358] ;  /* 0x00006b00ff0877ac */ /* 0x000e620008000a00 */
[----:B------:R-:W-:-:S02]  /*0030*/  CS2R R20, SRZ ;  /* 0x0000000000147805 */ /* 0x000fc4000001ff00 */
[----:B0-----:R-:W-:-:S13]  /*0040*/  ISETP.GE.AND P0, PT, R4, 0x1, PT ;  /* 0x000000010400780c */ /* 0x001fda0003f06270 */
[----:B-1----:R-:W-:Y:S05]  /*0050*/  @!P0 BRA `(.L_x_24) ;  /* 0x0000001000448947 */ /* 0x002fea0003800000 */
[----:B------:R-:W0:Y:S01]  /*0060*/  LDCU.64 UR6, c[0x0][0x380] ;  /* 0x00007000ff0677ac */ /* 0x000e220008000a00 */
[C---:B------:R-:W-:Y:S02]  /*0070*/  LOP3.LUT R0, R4.reuse, 0xf, RZ, 0xc0, !PT ;  /* 0x0000000f04007812 */ /* 0x040fe400078ec0ff */
[----:B------:R-:W-:Y:S02]  /*0080*/  CS2R R20, SRZ ;  /* 0x0000000000147805 */ /* 0x000fe4000001ff00 */
[----:B------:R-:W-:Y:S01]  /*0090*/  LOP3.LUT R2, R4, 0x7, RZ, 0xc0, !PT ;  /* 0x0000000704027812 */ /* 0x000fe200078ec0ff */
[----:B------:R-:W-:-:S04]  /*00a0*/  VIADD R3, R0, 0xffffffff ;  /* 0xffffffff00037836 */ /* 0x000fc80000000000 */
[----:B------:R-:W-:Y:S01]  /*00b0*/  VIADD R5, R2, 0xffffffff ;  /* 0xffffffff02057836 */ /* 0x000fe20000000000 */
[----:B------:R-:W-:-:S04]  /*00c0*/  ISETP.GE.U32.AND P1, PT, R3, 0x7, PT ;  /* 0x000000070300780c */ /* 0x000fc80003f26070 */
[----:B------:R-:W-:Y:S01]  /*00d0*/  ISETP.GE.U32.AND P0, PT, R5, 0x3, PT ;  /* 0x000000030500780c */ /* 0x000fe20003f06070 */
[----:B------:R-:W-:Y:S01]  /*00e0*/  IMAD.MOV.U32 R5, RZ, RZ, RZ ;  /* 0x000000ffff057224 */ /* 0x000fe200078e00ff */
[C---:B------:R-:W-:Y:S02]  /*00f0*/  LOP3.LUT R3, R4.reuse, 0x7ffffff0, RZ, 0xc0, !PT ;  /* 0x7ffffff004037812 */ /* 0x040fe400078ec0ff */
[----:B------:R-:W-:Y:S01]  /*0100*/  LOP3.LUT R4, R4, 0x3, RZ, 0xc0, !PT ;  /* 0x0000000304047812 */ /* 0x000fe200078ec0ff */
[----:B0-----:R-:W-:-:S04]  /*0110*/  UIADD3 UR5, UP0, UPT, UR6, 0x40, URZ ;  /* 0x0000004006057890 */ /* 0x001fc8000ff1e0ff */
[----:B------:R-:W-:-:S12]  /*0120*/  UIADD3.X UR6, UPT, UPT, URZ, UR7, URZ, UP0, !UPT ;  /* 0x00000007ff067290 */ /* 0x000fd800087fe4ff */
.L_x_30:
[----:B------:R-:W0:Y:S01]  /*0130*/  LDCU UR10, c[0x0][0x388] ;  /* 0x00007100ff0a77ac */ /* 0x000e220008000800 */
[----:B------:R-:W-:Y:S01]  /*0140*/  IMAD.MOV.U32 R27, RZ, RZ, RZ ;  /* 0x000000ffff1b7224 */ /* 0x000fe200078e00ff */
[----:B0-----:R-:W-:Y:S02]  /*0150*/  UISETP.GE.U32.AND UP0, UPT, UR10, 0x10, UPT ;  /* 0x000000100a00788c */ /* 0x001fe4000bf06070 */
[----:B------:R-:W-:-:S07]  /*0160*/  IMAD R26, R5, UR10, RZ ;  /* 0x0000000a051a7c24 */ /* 0x000fce000f8e02ff */
[----:B------:R-:W-:Y:S05]  /*0170*/  BRA.U !UP0, `(.L_x_25) ;  /* 0x0000000508c87547 */ /* 0x000fea000b800000 */
[----:B------:R-:W-:Y:S01]  /*0180*/  IMAD.U32 R6, RZ, RZ, UR5 ;  /* 0x00000005ff067e24 */ /* 0x000fe2000f8e00ff */
[----:B------:R-:W-:Y:S01]  /*0190*/  UMOV UR4, URZ ;  /* 0x000000ff00047c82 */ /* 0x000fe20008000000 */
[----:B------:R-:W-:Y:S02]  /*01a0*/  IMAD.U32 R7, RZ, RZ, UR6 ;  /* 0x00000006ff077e24 */ /* 0x000fe4000f8e00ff */
[----:B------:R-:W-:Y:S02]  /*01b0*/  IMAD.MOV R27, RZ, RZ, -R5 ;  /* 0x000000ffff1b7224 */ /* 0x000fe400078e0a05 */
[----:B------:R-:W-:-:S07]  /*01c0*/  IMAD.WIDE.U32 R6, R26, 0x8, R6 ;  /* 0x000000081a067825 */ /* 0x000fce00078e0006 */
.L_x_26:
[----:B------:R-:W2:Y:S04]  /*01d0*/  LDG.E.64 R8, desc[UR8][R6.64+-0x40] ;  /* 0xffffc00806087981 */ /* 0x000ea8000c1e1b00 */
[----:B------:R-:W3:Y:S04]  /*01e0*/  LDG.E.64 R16, desc[UR8][R6.64+-0x38] ;  /* 0xffffc80806107981 */ /* 0x000ee8000c1e1b00 */
[----:B------:R-:W4:Y:S04]  /*01f0*/  LDG.E.64 R18, desc[UR8][R6.64+-0x30] ;  /* 0xffffd00806127981 */ /* 0x000f28000c1e1b00 */
[----:B------:R-:W5:Y:S04]  /*0200*/  LDG.E.64 R22, desc[UR8][R6.64+-0x28] ;  /* 0xffffd80806167981 */ /* 0x000f68000c1e1b00 */
[----:B------:R-:W5:Y:S01]  /*0210*/  LDG.E.64 R10, desc[UR8][R6.64+-0x20] ;  /* 0xffffe008060a7981 */ /* 0x000f62000c1e1b00 */
[----:B------:R-:W-:Y:S01]  /*0220*/  ISETP.NE.AND P2, PT, R27, RZ, PT ;  /* 0x000000ff1b00720c */ /* 0x000fe20003f45270 */
[----:B------:R-:W-:-:S02]  /*0230*/  UIADD3 UR7, UPT, UPT, UR4, 0x1, URZ ;  /* 0x0000000104077890 */ /* 0x000fc4000fffe0ff */
[----:B------:R-:W5:Y:S01]  /*0240*/  LDG.E.64 R12, desc[UR8][R6.64+-0x18] ;  /* 0xffffe808060c7981 */ /* 0x000f62000c1e1b00 */
[----:B------:R-:W-:Y:S01]  /*0250*/  FSEL R25, RZ, 1.875, P2 ;  /* 0x3ff00000ff197808 */ /* 0x000fe20001000000 */
[----:B------:R-:W-:Y:S02]  /*0260*/  IMAD.MOV.U32 R24, RZ, RZ, RZ ;  /* 0x000000ffff187224 */ /* 0x000fe400078e00ff */
[----:B------:R-:W-:Y:S01]  /*0270*/  ISETP.NE.AND P2, PT, R5, UR7, PT ;  /* 0x0000000705007c0c */ /* 0x000fe2000bf45270 */
[----:B------:R-:W5:Y:S01]  /*0280*/  LDG.E.64 R14, desc[UR8][R6.64+-0x10] ;  /* 0xfffff008060e7981 */ /* 0x000f62000c1e1b00 */
[----:B------:R-:W-:Y:S02]  /*0290*/  UIADD3 UR7, UPT, UPT, UR4, 0x2, URZ ;  /* 0x0000000204077890 */ /* 0x000fe4000fffe0ff */
[----:B--2---:R-:W-:Y:S01]  /*02a0*/  DADD R24, -R8, R24 ;  /* 0x0000000008187229 */ /* 0x004fe20000000118 */
[----:B------:R-:W-:Y:S01]  /*02b0*/  FSEL R9, RZ, 1.875, P2 ;  /* 0x3ff00000ff097808 */ /* 0x000fe20001000000 */
[----:B------:R-:W-:-:S06]  /*02c0*/  IMAD.MOV.U32 R8, RZ, RZ, RZ ;  /* 0x000000ffff087224 */ /* 0x000fcc00078e00ff */
[----:B---3--:R-:W-:Y:S01]  /*02d0*/  DADD R8, -R16, R8 ;  /* 0x0000000010087229 */ /* 0x008fe20000000108 */
[----:B------:R-:W2:Y:S01]  /*02e0*/  LDG.E.64 R16, desc[UR8][R6.64+-0x8] ;  /* 0xfffff80806107981 */ /* 0x000ea2000c1e1b00 */
[----:B------:R-:W-:Y:S01]  /*02f0*/  DFMA R24, R24, R24, R20 ;  /* 0x000000181818722b */ /* 0x000fe20000000014 */
[C---:B------:R-:W-:Y:S01]  /*0300*/  ISETP.NE.AND P2, PT, R5.reuse, UR7, PT ;  /* 0x0000000705007c0c */ /* 0x040fe2000bf45270 */
[----:B------:R-:W-:Y:S01]  /*0310*/  UIADD3 UR7, UPT, UPT, UR4, 0x3, URZ ;  /* 0x0000000304077890 */ /* 0x000fe2000fffe0ff */
[----:B------:R-:W3:Y:S05]  /*0320*/  LDG.E.64 R20, desc[UR8][R6.64] ;  /* 0x0000000806147981 */ /* 0x000eea000c1e1b00 */
[----:B------:R-:W-:Y:S01]  /*0330*/  DFMA R24, R8, R8, R24 ;  /* 0x000000080818722b */ /* 0x000fe20000000018 */
[----:B------:R-:W-:Y:S01]  /*0340*/  FSEL R9, RZ, 1.875, P2 ;  /* 0x3ff00000ff097808 */ /* 0x000fe20001000000 */
[----:B------:R-:W-:Y:S01]  /*0350*/  IMAD.MOV.U32 R8, RZ, RZ, RZ ;  /* 0x000000ffff087224 */ /* 0x000fe200078e00ff */
[----:B------:R-:W-:-:S05]  /*0360*/  ISETP.NE.AND P2, PT, R5, UR7, PT ;  /* 0x0000000705007c0c */ /* 0x000fca000bf45270 */
[----:B----4-:R-:W-:Y:S01]  /*0370*/  DADD R18, -R18, R8 ;  /* 0x0000000012127229 */ /* 0x010fe20000000108 */
[----:B------:R-:W-:-:S06]  /*0380*/  FSEL R9, RZ, 1.875, P2 ;  /* 0x3ff00000ff097808 */ /* 0x000fcc0001000000 */
[----:B-----5:R-:W-:Y:S01]  /*0390*/  DADD R22, -R22, R8 ;  /* 0x0000000016167229 */ /* 0x020fe20000000108 */
[----:B------:R-:W4:Y:S01]  /*03a0*/  LDG.E.64 R8, desc[UR8][R6.64+0x8] ;  /* 0x0000080806087981 */ /* 0x000f22000c1e1b00 */
[----:B------:R-:W-:Y:S01]  /*03b0*/  UIADD3 UR7, UPT, UPT, UR4, 0x4, URZ ;  /* 0x0000000404077890 */ /* 0x000fe2000fffe0ff */
[----:B------:R-:W-:Y:S02]  /*03c0*/  DFMA R18, R18, R18, R24 ;  /* 0x000000121212722b */ /* 0x000fe40000000018 */
[----:B------:R-:W5:Y:S03]  /*03d0*/  LDG.E.64 R24, desc[UR8][R6.64+0x30] ;  /* 0x0000300806187981 */ /* 0x000f66000c1e1b00 */
[----:B------:R-:W-:Y:S01]  /*03e0*/  ISETP.NE.AND P2, PT, R5, UR7, PT ;  /* 0x0000000705007c0c */ /* 0x000fe2000bf45270 */
[----:B------:R-:W-:Y:S02]  /*03f0*/  UIADD3 UR7, UPT, UPT, UR4, 0x5, URZ ;  /* 0x0000000504077890 */ /* 0x000fe4000fffe0ff */
[----:B------:R-:W-:Y:S01]  /*0400*/  DFMA R22, R22, R22, R18 ;  /* 0x000000161616722b */ /* 0x000fe20000000012 */
[----:B------:R-:W-:Y:S01]  /*0410*/  FSEL R19, RZ, 1.875, P2 ;  /* 0x3ff00000ff137808 */ /* 0x000fe20001000000 */
[----:B------:R-:W-:-:S02]  /*0420*/  IMAD.MOV.U32 R18, RZ, RZ, RZ ;  /* 0x000000ffff127224 */ /* 0x000fc400078e00ff */
[----:B------:R-:W-:Y:S01]  /*0430*/  ISETP.NE.AND P2, PT, R5, UR7, PT ;  /* 0x0000000705007c0c */ /* 0x000fe2000bf45270 */
[----:B------:R-:W-:-:S03]  /*0440*/  UIADD3 UR7, UPT, UPT, UR4, 0x6, URZ ;  /* 0x0000000604077890 */ /* 0x000fc6000fffe0ff */
[----:B------:R-:W-:Y:S01]  /*0450*/  DADD R10, -R10, R18 ;  /* 0x000000000a0a7229 */ /* 0x000fe20000000112 */
[----:B------:R-:W-:Y:S02]  /*0460*/  FSEL R19, RZ, 1.875, P2 ;  /* 0x3ff00000ff137808 */ /* 0x000fe40001000000 */
[----:B------:R-:W-:Y:S01]  /*0470*/  ISETP.NE.AND P2, PT, R5, UR7, PT ;  /* 0x0000000705007c0c */ /* 0x000fe2000bf45270 */
[----:B------:R-:W-:-:S03]  /*0480*/  UIADD3 UR7, UPT, UPT, UR4, 0x7, URZ ;  /* 0x0000000704077890 */ /* 0x000fc6000fffe0ff */
[----:B------:R-:W-:Y:S02]  /*0490*/  DADD R12, -R12, R18 ;  /* 0x000000000c0c7229 */ /* 0x000fe40000000112 */
[----:B------:R-:W-:Y:S01]  /*04a0*/  DFMA R22, R10, R10, R22 ;  /* 0x0000000a0a16722b */ /* 0x000fe20000000016 */
[----:B------:R-:W-:Y:S01]  /*04b0*/  FSEL R19, RZ, 1.875, P2 ;  /* 0x3ff00000ff137808 */ /* 0x000fe20001000000 */
[----:B------:R-:W5:Y:S01]  /*04c0*/  LDG.E.64 R10, desc[UR8][R6.64+0x10] ;  /* 0x00001008060a7981 */ /* 0x000f62000c1e1b00 */
[----:B------:R-:W-:-:S04]  /*04d0*/  ISETP.NE.AND P2, PT, R5, UR7, PT ;  /* 0x0000000705007c0c */ /* 0x000fc8000bf45270 */
[----:B------:R-:W-:Y:S02]  /*04e0*/  DADD R14, -R14, R18 ;  /* 0x000000000e0e7229 */ /* 0x000fe40000000112 */
[----:B------:R-:W-:Y:S01]  /*04f0*/  DFMA R22, R12, R12, R22 ;  /* 0x0000000c0c16722b */ /* 0x000fe20000000016 */
[----:B------:R-:W-:Y:S01]  /*0500*/  FSEL R19, RZ, 1.875, P2 ;  /* 0x3ff00000ff137808 */ /* 0x000fe20001000000 */
[----:B------:R-:W5:Y:S01]  /*0510*/  LDG.E.64 R12, desc[UR8][R6.64+0x18] ;  /* 0x00001808060c7981 */ /* 0x000f62000c1e1b00 */
[----:B------:R-:W-:-:S05]  /*0520*/  UIADD3 UR7, UPT, UPT, UR4, 0x8, URZ ;  /* 0x0000000804077890 */ /* 0x000fca000fffe0ff */
[----:B------:R-:W-:Y:S01]  /*0530*/  DFMA R22, R14, R14, R22 ;  /* 0x0000000e0e16722b */ /* 0x000fe20000000016 */
[----:B------:R-:W5:Y:S01]  /*0540*/  LDG.E.64 R14, desc[UR8][R6.64+0x20] ;  /* 0x00002008060e7981 */ /* 0x000f62000c1e1b00 */
[C---:B------:R-:W-:Y:S01]  /*0550*/  ISETP.NE.AND P2, PT, R5.reuse, UR7, PT ;  /* 0x0000000705007c0c */ /* 0x040fe2000bf45270 */
[----:B------:R-:W-:Y:S01]  /*0560*/  UIADD3 UR7, UPT, UPT, UR4, 0x9, URZ ;  /* 0x0000000904077890 */ /* 0x000fe2000fffe0ff */
[----:B--2---:R-:W-:Y:S01]  /*0570*/  DADD R16, -R16, R18 ;  /* 0x0000000010107229 */ /* 0x004fe20000000112 */
[----:B------:R-:W2:Y:S07]  /*0580*/  LDG.E.64 R18, desc[UR8][R6.64+0x28] ;  /* 0x0000280806127981 */ /* 0x000eae000c1e1b00 */
[----:B------:R-:W-:Y:S01]  /*0590*/  DFMA R16, R16, R16, R22 ;  /* 0x000000101010722b */ /* 0x000fe20000000016 */
[----:B------:R-:W-:Y:S01]  /*05a0*/  FSEL R23, RZ, 1.875, P2 ;  /* 0x3ff00000ff177808 */ /* 0x000fe20001000000 */
[----:B------:R-:W-:Y:S01]  /*05b0*/  IMAD.MOV.U32 R22, RZ, RZ, RZ ;  /* 0x000000ffff167224 */ /* 0x000fe200078e00ff */
[----:B------:R-:W-:-:S05]  /*05c0*/  ISETP.NE.AND P2, PT, R5, UR7, PT ;  /* 0x0000000705007c0c */ /* 0x000fca000bf45270 */
[----:B---3--:R-:W-:Y:S01]  /*05d0*/  DADD R20, -R20, R22 ;  /* 0x0000000014147229 */ /* 0x008fe20000000116 */
[----:B------:R-:W-:-:S07]  /*05e0*/  FSEL R23, RZ, 1.875, P2 ;  /* 0x3ff00000ff177808 */ /* 0x000fce0001000000 */
[----:B------:R-:W-:Y:S02]  /*05f0*/  DFMA R16, R20, R20, R16 ;  /* 0x000000141410722b */ /* 0x000fe40000000010 */
[----:B----4-:R-:W-:Y:S01]  /*0600*/  DADD R20, -R8, R22 ;  /* 0x0000000008147229 */ /* 0x010fe20000000116 */
[----:B------:R0:W3:Y:S01]  /*0610*/  LDG.E.64 R8, desc[UR8][R6.64+0x38] ;  /* 0x0000380806087981 */ /* 0x0000e2000c1e1b00 */
[----:B------:R-:W-:-:S06]  /*0620*/  UIADD3 UR7, UPT, UPT, UR4, 0xa, URZ ;  /* 0x0000000a04077890 */ /* 0x000fcc000fffe0ff */
[C---:B------:R-:W-:Y:S01]  /*0630*/  ISETP.NE.AND P2, PT, R5.reuse, UR7, PT ;  /* 0x0000000705007c0c */ /* 0x040fe2000bf45270 */
[----:B------:R-:W-:Y:S01]  /*0640*/  UIADD3 UR7, UPT, UPT, UR4, 0xb, URZ ;  /* 0x0000000b04077890 */ /* 0x000fe2000fffe0ff */
[----:B------:R-:W-:Y:S02]  /*0650*/  DFMA R20, R20, R20, R16 ;  /* 0x000000141414722b */ /* 0x000fe40000000010 */
[----:B------:R-:W-:Y:S01]  /*0660*/  FSEL R17, RZ, 1.875, P2 ;  /* 0x3ff00000ff117808 */ /* 0x000fe20001000000 */
[----:B------:R-:W-:Y:S02]  /*0670*/  IMAD.MOV.U32 R16, RZ, RZ, RZ ;  /* 0x000000ffff107224 */ /* 0x000fe400078e00ff */
[----:B------:R-:W-:Y:S01]  /*0680*/  ISETP.NE.AND P2, PT, R5, UR7, PT ;  /* 0x0000000705007c0c */ /* 0x000fe2000bf45270 */
[----:B------:R-:W-:-:S03]  /*0690*/  UIADD3 UR7, UPT, UPT, UR4, 0xc, URZ ;  /* 0x0000000c04077890 */ /* 0x000fc6000fffe0ff */
[----:B-----5:R-:W-:Y:S01]  /*06a0*/  DADD R16, -R10, R16 ;  /* 0x000000000a107229 */ /* 0x020fe20000000110 */
[----:B------:R-:W-:Y:S01]  /*06b0*/  FSEL R11, RZ, 1.875, P2 ;  /* 0x3ff00000ff0b7808 */ /* 0x000fe20001000000 */
[----:B------:R-:W-:Y:S01]  /*06c0*/  IMAD.MOV.U32 R10, RZ, RZ, RZ ;  /* 0x000000ffff0a7224 */ /* 0x000fe200078e00ff */
[----:B------:R-:W-:Y:S01]  /*06d0*/  ISETP.NE.AND P2, PT, R5, UR7, PT ;  /* 0x0000000705007c0c */ /* 0x000fe2000bf45270 */
[----:B------:R-:W-:-:S04]  /*06e0*/  UIADD3 UR7, UPT, UPT, UR4, 0xd, URZ ;  /* 0x0000000d04077890 */ /* 0x000fc8000fffe0ff */
[----:B------:R-:W-:Y:S02]  /*06f0*/  DFMA R20, R16, R16, R20 ;  /* 0x000000101014722b */ /* 0x000fe40000000014 */
[----:B------:R-:W-:Y:S01]  /*0700*/  DADD R12, -R12, R10 ;  /* 0x000000000c0c7229 */ /* 0x000fe2000000010a */
[----:B------:R-:W-:Y:S02]  /*0710*/  FSEL R11, RZ, 1.875, P2 ;  /* 0x3ff00000ff0b7808 */ /* 0x000fe40001000000 */
[----:B------:R-:W-:Y:S01]  /*0720*/  ISETP.NE.AND P2, PT, R5, UR7, PT ;  /* 0x0000000705007c0c */ /* 0x000fe2000bf45270 */
[----:B------:R-:W-:-:S04]  /*0730*/  UIADD3 UR7, UPT, UPT, UR4, 0xe, URZ ;  /* 0x0000000e04077890 */ /* 0x000fc8000fffe0ff */
[----:B------:R-:W-:Y:S02]  /*0740*/  DFMA R20, R12, R12, R20 ;  /* 0x0000000c0c14722b */ /* 0x000fe40000000014 */
[----:B------:R-:W-:Y:S01]  /*0750*/  DADD R14, -R14, R10 ;  /* 0x000000000e0e7229 */ /* 0x000fe2000000010a */
[----:B------:R-:W-:Y:S02]  /*0760*/  FSEL R11, RZ, 1.875, P2 ;  /* 0x3ff00000ff0b7808 */ /* 0x000fe40001000000 */
[----:B------:R-:W-:Y:S01]  /*0770*/  ISETP.NE.AND P2, PT, R5, UR7, PT ;  /* 0x0000000705007c0c */ /* 0x000fe2000bf45270 */
[----:B------:R-:W-:-:S04]  /*0780*/  UIADD3 UR7, UPT, UPT, UR4, 0xf, URZ ;  /* 0x0000000f04077890 */ /* 0x000fc8000fffe0ff */
[----:B------:R-:W-:Y:S01]  /*0790*/  DFMA R20, R14, R14, R20 ;  /* 0x0000000e0e14722b */ /* 0x000fe20000000014 */
[----:B------:R-:W-:Y:S01]  /*07a0*/  UIADD3 UR4, UPT, UPT, UR4, 0x10, URZ ;  /* 0x0000001004047890 */ /* 0x000fe2000fffe0ff */
[----:B0-----:R-:W-:Y:S01]  /*07b0*/  IADD3 R6, P3, PT, R6, 0x80, RZ ;  /* 0x0000008006067810 */ /* 0x001fe20007f7e0ff */
[----:B------:R-:W-:-:S04]  /*07c0*/  VIADD R27, R27, 0x10 ;  /* 0x000000101b1b7836 */ /* 0x000fc80000000000 */
[----:B------:R-:W-:Y:S01]  /*07d0*/  IMAD.X R7, RZ, RZ, R7, P3 ;  /* 0x000000ffff077224 */ /* 0x000fe200018e0607 */
[----:B--2---:R-:W-:Y:S01]  /*07e0*/  DADD R18, -R18, R10 ;  /* 0x0000000012127229 */ /* 0x004fe2000000010a */
[----:B------:R-:W-:Y:S02]  /*07f0*/  FSEL R11, RZ, 1.875, P2 ;  /* 0x3ff00000ff0b7808 */ /* 0x000fe40001000000 */
[----:B------:R-:W-:-:S05]  /*0800*/  ISETP.NE.AND P2, PT, R5, UR7, PT ;  /* 0x0000000705007c0c */ /* 0x000fca000bf45270 */
[----:B------:R-:W-:Y:S02]  /*0810*/  DFMA R20, R18, R18, R20 ;  /* 0x000000121214722b */ /* 0x000fe40000000014 */
[----:B------:R-:W-:Y:S01]  /*0820*/  DADD R24, -R24, R10 ;  /* 0x0000000018187229 */ /* 0x000fe2000000010a */
[----:B------:R-:W-:Y:S02]  /*0830*/  FSEL R11, RZ, 1.875, P2 ;  /* 0x3ff00000ff0b7808 */ /* 0x000fe40001000000 */
[----:B------:R-:W-:-:S05]  /*0840*/  ISETP.NE.AND P2, PT, R3, UR4, PT ;  /* 0x0000000403007c0c */ /* 0x000fca000bf45270 */
[----:B------:R-:W-:Y:S02]  /*0850*/  DFMA R20, R24, R24, R20 ;  /* 0x000000181814722b */ /* 0x000fe40000000014 */
[----:B---3--:R-:W-:-:S08]  /*0860*/  DADD R8, -R8, R10 ;  /* 0x0000000008087229 */ /* 0x008fd0000000010a */
[----:B------:R-:W-:Y:S01]  /*0870*/  DFMA R20, R8, R8, R20 ;  /* 0x000000080814722b */ /* 0x000fe20000000014 */
[----:B------:R-:W-:Y:S10]  /*0880*/  @P2 BRA `(.L_x_26) ;  /* 0xfffffff800502947 */ /* 0x000ff4000383ffff */
[----:B------:R-:W-:-:S07]  /*0890*/  IMAD.MOV.U32 R27, RZ, RZ, R3 ;  /* 0x000000ffff1b7224 */ /* 0x000fce00078e0003 */
.L_x_25:
[----:B------:R-:W-:-:S13]  /*08a0*/  ISETP.NE.AND P2, PT, R0, RZ, PT ;  /* 0x000000ff0000720c */ /* 0x000fda0003f45270 */
[----:B------:R-:W-:Y:S05]  /*08b0*/  @!P2 BRA `(.L_x_27) ;  /* 0x000000080020a947 */ /* 0x000fea0003800000 */
[----:B------:R-:W-:Y:S01]  /*08c0*/  ISETP.NE.AND P2, PT, R2, RZ, PT ;  /* 0x000000ff0200720c */ /* 0x000fe20003f45270 */
[----:B------:R-:W-:-:S12]  /*08d0*/  @!P1 BRA `(.L_x_28) ;  /* 0x0000000000fc9947 */ /* 0x000fd80003800000 */
[----:B------:R-:W0:Y:S01]  /*08e0*/  LDC.64 R14, c[0x0][0x380] ;  /* 0x0000e000ff0e7b82 */ /* 0x000e220000000a00 */
[----:B------:R-:W-:-:S07]  /*08f0*/  IMAD.IADD R7, R26, 0x1, R27 ;  /* 0x000000011a077824 */ /* 0x000fce00078e021b */
[----:B------:R-:W1:Y:S01]  /*0900*/  LDC.64 R28, c[0x0][0x380] ;  /* 0x0000e000ff1c7b82 */ /* 0x000e620000000a00 */
[----:B0-----:R-:W-:-:S06]  /*0910*/  IMAD.WIDE.U32 R14, R7, 0x8, R14 ;  /* 0x00000008070e7825 */ /* 0x001fcc00078e000e */
[----:B------:R-:W2:Y:S01]  /*0920*/  LDG.E.64 R14, desc[UR8][R14.64] ;  /* 0x000000080e0e7981 */ /* 0x000ea2000c1e1b00 */
[----:B------:R-:W-:-:S05]  /*0930*/  IADD3 R6, P3, PT, R26, R27, RZ ;  /* 0x0000001b1a067210 */ /* 0x000fca0007f7e0ff */
[----:B------:R-:W-:Y:S01]  /*0940*/  IMAD.X R7, RZ, RZ, RZ, P3 ;  /* 0x000000ffff077224 */ /* 0x000fe200018e06ff */
[----:B-1----:R-:W-:-:S04]  /*0950*/  LEA R28, P3, R6, R28, 0x3 ;  /* 0x0000001c061c7211 */ /* 0x002fc800078618ff */
[----:B------:R-:W-:-:S05]  /*0960*/  LEA.HI.X R29, R6, R29, R7, 0x3, P3 ;  /* 0x0000001d061d7211 */ /* 0x000fca00018f1c07 */
[----:B------:R-:W3:Y:S04]  /*0970*/  LDG.E.64 R22, desc[UR8][R28.64+0x8] ;  /* 0x000008081c167981 */ /* 0x000ee8000c1e1b00 */
[----:B------:R-:W4:Y:S04]  /*0980*/  LDG.E.64 R6, desc[UR8][R28.64+0x10] ;  /* 0x000010081c067981 */ /* 0x000f28000c1e1b00 */
[----:B------:R-:W5:Y:S04]  /*0990*/  LDG.E.64 R8, desc[UR8][R28.64+0x18] ;  /* 0x000018081c087981 */ /* 0x000f68000c1e1b00 */
[----:B------:R-:W5:Y:S01]  /*09a0*/  LDG.E.64 R10, desc[UR8][R28.64+0x20] ;  /* 0x000020081c0a7981 */ /* 0x000f62000c1e1b00 */
[----:B------:R-:W-:-:S03]  /*09b0*/  ISETP.NE.AND P3, PT, R5, R27, PT ;  /* 0x0000001b0500720c */ /* 0x000fc60003f65270 */
[----:B------:R-:W5:Y:S01]  /*09c0*/  LDG.E.64 R12, desc[UR8][R28.64+0x28] ;  /* 0x000028081c0c7981 */ /* 0x000f62000c1e1b00 */
[----:B------:R-:W-:Y:S01]  /*09d0*/  FSEL R25, RZ, 1.875, P3 ;  /* 0x3ff00000ff197808 */ /* 0x000fe20001800000 */
[----:B------:R-:W-:Y:S02]  /*09e0*/  IMAD.MOV.U32 R24, RZ, RZ, RZ ;  /* 0x000000ffff187224 */ /* 0x000fe400078e00ff */
[----:B------:R-:W5:Y:S01]  /*09f0*/  LDG.E.64 R16, desc[UR8][R28.64+0x38] ;  /* 0x000038081c107981 */ /* 0x000f62000c1e1b00 */
[----:B------:R-:W-:-:S05]  /*0a00*/  VIADD R18, R27, 0x1 ;  /* 0x000000011b127836 */ /* 0x000fca0000000000 */
[----:B------:R-:W-:Y:S01]  /*0a10*/  ISETP.NE.AND P3, PT, R5, R18, PT ;  /* 0x000000120500720c */ /* 0x000fe20003f65270 */
[----:B------:R-:W-:-:S03]  /*0a20*/  IMAD.MOV.U32 R18, RZ, RZ, RZ ;  /* 0x000000ffff127224 */ /* 0x000fc600078e00ff */
[----:B------:R-:W-:Y:S01]  /*0a30*/  FSEL R19, RZ, 1.875, P3 ;  /* 0x3ff00000ff137808 */ /* 0x000fe20001800000 */
[----:B--2---:R-:W-:Y:S01]  /*0a40*/  DADD R24, -R14, R24 ;  /* 0x000000000e187229 */ /* 0x004fe20000000118 */
[----:B------:R-:W2:Y:S04]  /*0a50*/  LDG.E.64 R14, desc[UR8][R28.64+0x30] ;  /* 0x000030081c0e7981 */ /* 0x000ea8000c1e1b00 */
[----:B---3--:R-:W-:Y:S01]  /*0a60*/  DADD R22, -R22, R18 ;  /* 0x0000000016167229 */ /* 0x008fe20000000112 */
[----:B------:R-:W-:-:S05]  /*0a70*/  VIADD R18, R27, 0x2 ;  /* 0x000000021b127836 */ /* 0x000fca0000000000 */
[----:B------:R-:W-:Y:S01]  /*0a80*/  ISETP.NE.AND P3, PT, R5, R18, PT ;  /* 0x000000120500720c */ /* 0x000fe20003f65270 */
[----:B------:R-:W-:-:S03]  /*0a90*/  VIADD R18, R27, 0x3 ;  /* 0x000000031b127836 */ /* 0x000fc60000000000 */
[----:B------:R-:W-:Y:S02]  /*0aa0*/  FSEL R19, RZ, 1.875, P3 ;  /* 0x3ff00000ff137808 */ /* 0x000fe40001800000 */
[----:B------:R-:W-:Y:S01]  /*0ab0*/  ISETP.NE.AND P3, PT, R5, R18, PT ;  /* 0x000000120500720c */ /* 0x000fe20003f65270 */
[----:B------:R-:W-:-:S06]  /*0ac0*/  IMAD.MOV.U32 R18, RZ, RZ, RZ ;  /* 0x000000ffff127224 */ /* 0x000fcc00078e00ff */
[----:B----4-:R-:W-:Y:S01]  /*0ad0*/  DADD R18, -R6, R18 ;  /* 0x0000000006127229 */ /* 0x010fe20000000112 */
[----:B------:R-:W-:Y:S01]  /*0ae0*/  VIADD R6, R27, 0x4 ;  /* 0x000000041b067836 */ /* 0x000fe20000000000 */
[----:B------:R-:W-:-:S04]  /*0af0*/  FSEL R7, RZ, 1.875, P3 ;  /* 0x3ff00000ff077808 */ /* 0x000fc80001800000 */
[----:B------:R-:W-:Y:S01]  /*0b00*/  ISETP.NE.AND P3, PT, R5, R6, PT ;  /* 0x000000060500720c */ /* 0x000fe20003f65270 */
[----:B------:R-:W-:Y:S01]  /*0b10*/  IMAD.MOV.U32 R6, RZ, RZ, RZ ;  /* 0x000000ffff067224 */ /* 0x000fe200078e00ff */
[----:B------:R-:W-:-:S05]  /*0b20*/  DFMA R20, R24, R24, R20 ;  /* 0x000000181814722b */ /* 0x000fca0000000014 */
[----:B-----5:R-:W-:Y:S01]  /*0b30*/  DADD R8, -R8, R6 ;  /* 0x0000000008087229 */ /* 0x020fe20000000106 */
[----:B------:R-:W-:Y:S01]  /*0b40*/  VIADD R6, R27, 0x5 ;  /* 0x000000051b067836 */ /* 0x000fe20000000000 */
[----:B------:R-:W-:Y:S01]  /*0b50*/  FSEL R7, RZ, 1.875, P3 ;  /* 0x3ff00000ff077808 */ /* 0x000fe20001800000 */
[----:B------:R-:W-:-:S03]  /*0b60*/  DFMA R20, R22, R22, R20 ;  /* 0x000000161614722b */ /* 0x000fc60000000014 */
[----:B------:R-:W-:Y:S01]  /*0b70*/  ISETP.NE.AND P3, PT, R5, R6, PT ;  /* 0x000000060500720c */ /* 0x000fe20003f65270 */
[----:B------:R-:W-:-:S04]  /*0b80*/  IMAD.MOV.U32 R6, RZ, RZ, RZ ;  /* 0x000000ffff067224 */ /* 0x000fc800078e00ff */
[----:B------:R-:W-:Y:S02]  /*0b90*/  DFMA R20, R18, R18, R20 ;  /* 0x000000121214722b */ /* 0x000fe40000000014 */
[----:B------:R-:W-:Y:S01]  /*0ba0*/  DADD R10, -R10, R6 ;  /* 0x000000000a0a7229 */ /* 0x000fe20000000106 */
[----:B------:R-:W-:Y:S01]  /*0bb0*/  VIADD R6, R27, 0x6 ;  /* 0x000000061b067836 */ /* 0x000fe20000000000 */
[----:B------:R-:W-:-:S04]  /*0bc0*/  FSEL R7, RZ, 1.875, P3 ;  /* 0x3ff00000ff077808 */ /* 0x000fc80001800000 */
[----:B------:R-:W-:Y:S01]  /*0bd0*/  ISETP.NE.AND P3, PT, R5, R6, PT ;  /* 0x000000060500720c */ /* 0x000fe20003f65270 */
[----:B------:R-:W-:Y:S01]  /*0be0*/  IMAD.MOV.U32 R6, RZ, RZ, RZ ;  /* 0x000000ffff067224 */ /* 0x000fe200078e00ff */
[----:B------:R-:W-:-:S05]  /*0bf0*/  DFMA R20, R8, R8, R20 ;  /* 0x000000080814722b */ /* 0x000fca0000000014 */
[----:B------:R-:W-:Y:S01]  /*0c00*/  DADD R12, -R12, R6 ;  /* 0x000000000c0c7229 */ /* 0x000fe20000000106 */
[----:B------:R-:W-:Y:S02]  /*0c10*/  VIADD R6, R27, 0x7 ;  /* 0x000000071b067836 */ /* 0x000fe40000000000 */
[----:B------:R-:W-:Y:S01]  /*0c20*/  DFMA R20, R10, R10, R20 ;  /* 0x0000000a0a14722b */ /* 0x000fe20000000014 */
[----:B------:R-:W-:Y:S02]  /*0c30*/  FSEL R7, RZ, 1.875, P3 ;  /* 0x3ff00000ff077808 */ /* 0x000fe40001800000 */
[----:B------:R-:W-:Y:S01]  /*0c40*/  ISETP.NE.AND P3, PT, R5, R6, PT ;  /* 0x000000060500720c */ /* 0x000fe20003f65270 */
[----:B------:R-:W-:-:S04]  /*0c50*/  IMAD.MOV.U32 R6, RZ, RZ, RZ ;  /* 0x000000ffff067224 */ /* 0x000fc800078e00ff */
[----:B------:R-:W-:Y:S01]  /*0c60*/  DFMA R20, R12, R12, R20 ;  /* 0x0000000c0c14722b */ /* 0x000fe20000000014 */
[----:B------:R-:W-:Y:S01]  /*0c70*/  VIADD R27, R27, 0x8 ;  /* 0x000000081b1b7836 */ /* 0x000fe20000000000 */
[----:B--2---:R-:W-:Y:S01]  /*0c80*/  DADD R14, -R14, R6 ;  /* 0x000000000e0e7229 */ /* 0x004fe20000000106 */
[----:B------:R-:W-:-:S06]  /*0c90*/  FSEL R7, RZ, 1.875, P3 ;  /* 0x3ff00000ff077808 */ /* 0x000fcc0001800000 */
[----:B------:R-:W-:Y:S02]  /*0ca0*/  DADD R16, -R16, R6 ;  /* 0x0000000010107229 */ /* 0x000fe40000000106 */
[----:B------:R-:W-:-:S08]  /*0cb0*/  DFMA R20, R14, R14, R20 ;  /* 0x0000000e0e14722b */ /* 0x000fd00000000014 */
[----:B------:R-:W-:-:S11]  /*0cc0*/  DFMA R20, R16, R16, R20 ;  /* 0x000000101014722b */ /* 0x000fd60000000014 */
.L_x_28:
[----:B------:R-:W-:Y:S05]  /*0cd0*/  @!P2 BRA `(.L_x_27) ;  /* 0x000000040018a947 */ /* 0x000fea0003800000 */
[----:B------:R-:W-:Y:S01]  /*0ce0*/  ISETP.NE.AND P2, PT, R4, RZ, PT ;  /* 0x000000ff0400720c */ /* 0x000fe20003f45270 */
[----:B------:R-:W-:-:S12]  /*0cf0*/  @!P0 BRA `(.L_x_29) ;  /* 0x0000000000908947 */ /* 0x000fd80003800000 */
[----:B------:R-:W0:Y:S01]  /*0d00*/  LDC.64 R8, c[0x0][0x380] ;  /* 0x0000e000ff087b82 */ /* 0x000e220000000a00 */
[C---:B------:R-:W-:Y:S01]  /*0d10*/  IMAD.IADD R13, R26.reuse, 0x1, R27 ;  /* 0x000000011a0d7824 */ /* 0x040fe200078e021b */
[----:B------:R-:W-:-:S06]  /*0d20*/  IADD3 R10, P3, PT, R26, R27, RZ ;  /* 0x0000001b1a0a7210 */ /* 0x000fcc0007f7e0ff */
[----:B------:R-:W1:Y:S01]  /*0d30*/  LDC.64 R6, c[0x0][0x380] ;  /* 0x0000e000ff067b82 */ /* 0x000e620000000a00 */
[----:B0-----:R-:W-:-:S04]  /*0d40*/  IMAD.WIDE.U32 R12, R13, 0x8, R8 ;  /* 0x000000080d0c7825 */ /* 0x001fc800078e0008 */
[----:B------:R-:W-:Y:S02]  /*0d50*/  IMAD.X R8, RZ, RZ, RZ, P3 ;  /* 0x000000ffff087224 */ /* 0x000fe400018e06ff */
[----:B------:R-:W2:Y:S01]  /*0d60*/  LDG.E.64 R12, desc[UR8][R12.64] ;  /* 0x000000080c0c7981 */ /* 0x000ea2000c1e1b00 */
[----:B-1----:R-:W-:-:S04]  /*0d70*/  LEA R14, P3, R10, R6, 0x3 ;  /* 0x000000060a0e7211 */ /* 0x002fc800078618ff */
[----:B------:R-:W-:-:S05]  /*0d80*/  LEA.HI.X R15, R10, R7, R8, 0x3, P3 ;  /* 0x000000070a0f7211 */ /* 0x000fca00018f1c08 */
[----:B------:R-:W3:Y:S04]  /*0d90*/  LDG.E.64 R8, desc[UR8][R14.64+0x8] ;  /* 0x000008080e087981 */ /* 0x000ee8000c1e1b00 */
[----:B------:R-:W4:Y:S04]  /*0da0*/  LDG.E.64 R6, desc[UR8][R14.64+0x10] ;  /* 0x000010080e067981 */ /* 0x000f28000c1e1b00 */
[----:B------:R-:W5:Y:S01]  /*0db0*/  LDG.E.64 R10, desc[UR8][R14.64+0x18] ;  /* 0x000018080e0a7981 */ /* 0x000f62000c1e1b00 */
[----:B------:R-:W-:Y:S01]  /*0dc0*/  ISETP.NE.AND P3, PT, R5, R27, PT ;  /* 0x0000001b0500720c */ /* 0x000fe20003f65270 */
[----:B------:R-:W-:-:S03]  /*0dd0*/  VIADD R16, R27, 0x1 ;  /* 0x000000011b107836 */ /* 0x000fc60000000000 */
[----:B------:R-:W-:Y:S02]  /*0de0*/  FSEL R17, RZ, 1.875, P3 ;  /* 0x3ff00000ff117808 */ /* 0x000fe40001800000 */
[----:B------:R-:W-:Y:S01]  /*0df0*/  ISETP.NE.AND P3, PT, R5, R16, PT ;  /* 0x000000100500720c */ /* 0x000fe20003f65270 */
[----:B------:R-:W-:-:S06]  /*0e00*/  IMAD.MOV.U32 R16, RZ, RZ, RZ ;  /* 0x000000ffff107224 */ /* 0x000fcc00078e00ff */
[----:B--2---:R-:W-:Y:S01]  /*0e10*/  DADD R16, -R12, R16 ;  /* 0x000000000c107229 */ /* 0x004fe20000000110 */
[----:B------:R-:W-:Y:S01]  /*0e20*/  VIADD R12, R27, 0x2 ;  /* 0x000000021b0c7836 */ /* 0x000fe20000000000 */
[----:B------:R-:W-:-:S04]  /*0e30*/  FSEL R13, RZ, 1.875, P3 ;  /* 0x3ff00000ff0d7808 */ /* 0x000fc80001800000 */
[----:B------:R-:W-:Y:S01]  /*0e40*/  ISETP.NE.AND P3, PT, R5, R12, PT ;  /* 0x0000000c0500720c */ /* 0x000fe20003f65270 */
[----:B------:R-:W-:Y:S01]  /*0e50*/  IMAD.MOV.U32 R12, RZ, RZ, RZ ;  /* 0x000000ffff0c7224 */ /* 0x000fe200078e00ff */
[----:B------:R-:W-:-:S05]  /*0e60*/  DFMA R20, R16, R16, R20 ;  /* 0x000000101014722b */ /* 0x000fca0000000014 */
[----:B---3--:R-:W-:Y:S01]  /*0e70*/  DADD R8, -R8, R12 ;  /* 0x0000000008087229 */ /* 0x008fe2000000010c */
[----:B------:R-:W-:Y:S01]  /*0e80*/  VIADD R12, R27, 0x3 ;  /* 0x000000031b0c7836 */ /* 0x000fe20000000000 */
[----:B------:R-:W-:-:S04]  /*0e90*/  FSEL R13, RZ, 1.875, P3 ;  /* 0x3ff00000ff0d7808 */ /* 0x000fc80001800000 */
[----:B------:R-:W-:Y:S01]  /*0ea0*/  ISETP.NE.AND P3, PT, R5, R12, PT ;  /* 0x0000000c0500720c */ /* 0x000fe20003f65270 */
[----:B------:R-:W-:Y:S01]  /*0eb0*/  IMAD.MOV.U32 R12, RZ, RZ, RZ ;  /* 0x000000ffff0c7224 */ /* 0x000fe200078e00ff */
[----:B------:R-:W-:Y:S02]  /*0ec0*/  DFMA R20, R8, R8, R20 ;  /* 0x000000080814722b */ /* 0x000fe40000000014 */
[----:B------:R-:W-:Y:S01]  /*0ed0*/  FSEL R9, RZ, 1.875, P3 ;  /* 0x3ff00000ff097808 */ /* 0x000fe20001800000 */
[----:B------:R-:W-:Y:S02]  /*0ee0*/  IMAD.MOV.U32 R8, RZ, RZ, RZ ;  /* 0x000000ffff087224 */ /* 0x000fe400078e00ff */
[----:B----4-:R-:W-:-:S04]  /*0ef0*/  DADD R6, -R6, R12 ;  /* 0x0000000006067229 */ /* 0x010fc8000000010c */
[----:B-----5:R-:W-:-:S04]  /*0f00*/  DADD R10, -R10, R8 ;  /* 0x000000000a0a7229 */ /* 0x020fc80000000108 */
[----:B------:R-:W-:Y:S01]  /*0f10*/  DFMA R20, R6, R6, R20 ;  /* 0x000000060614722b */ /* 0x000fe20000000014 */
[----:B------:R-:W-:-:S07]  /*0f20*/  VIADD R27, R27, 0x4 ;  /* 0x000000041b1b7836 */ /* 0x000fce0000000000 */
[----:B------:R-:W-:-:S11]  /*0f30*/  DFMA R20, R10, R10, R20 ;  /* 0x0000000a0a14722b */ /* 0x000fd60000000014 */
.L_x_29:
[----:B------:R-:W-:Y:S05]  /*0f40*/  @!P2 BRA `(.L_x_27) ;  /* 0x00000000007ca947 */ /* 0x000fea0003800000 */
[----:B------:R-:W0:Y:S01]  /*0f50*/  LDC.64 R6, c[0x0][0x380] ;  /* 0x0000e000ff067b82 */ /* 0x000e220000000a00 */
[----:B------:R-:W-:-:S04]  /*0f60*/  IMAD.IADD R9, R26, 0x1, R27 ;  /* 0x000000011a097824 */ /* 0x000fc800078e021b */
[----:B0-----:R-:W-:-:S06]  /*0f70*/  IMAD.WIDE.U32 R6, R9, 0x8, R6 ;  /* 0x0000000809067825 */ /* 0x001fcc00078e0006 */
[----:B------:R-:W2:Y:S01]  /*0f80*/  LDG.E.64 R6, desc[UR8][R6.64] ;  /* 0x0000000806067981 */ /* 0x000ea2000c1e1b00 */
[----:B------:R-:W-:Y:S01]  /*0f90*/  ISETP.NE.AND P2, PT, R5, R27, PT ;  /* 0x0000001b0500720c */ /* 0x000fe20003f45270 */
[----:B------:R-:W-:-:S03]  /*0fa0*/  IMAD.MOV.U32 R8, RZ, RZ, RZ ;  /* 0x000000ffff087224 */ /* 0x000fc600078e00ff */
[----:B------:R-:W-:Y:S02]  /*0fb0*/  FSEL R9, RZ, 1.875, P2 ;  /* 0x3ff00000ff097808 */ /* 0x000fe40001000000 */
[----:B------:R-:W-:-:S04]  /*0fc0*/  ISETP.NE.AND P2, PT, R4, 0x1, PT ;  /* 0x000000010400780c */ /* 0x000fc80003f45270 */
[----:B--2---:R-:W-:-:S08]  /*0fd0*/  DADD R8, -R6, R8 ;  /* 0x0000000006087229 */ /* 0x004fd00000000108 */
[----:B------:R-:W-:Y:S01]  /*0fe0*/  DFMA R20, R8, R8, R20 ;  /* 0x000000080814722b */ /* 0x000fe20000000014 */
[----:B------:R-:W-:Y:S10]  /*0ff0*/  @!P2 BRA `(.L_x_27) ;  /* 0x000000000050a947 */ /* 0x000ff40003800000 */
[----:B------:R-:W0:Y:S01]  /*1000*/  LDC.64 R12, c[0x0][0x380] ;  /* 0x0000e000ff0c7b82 */ /* 0x000e220000000a00 */
[----:B------:R-:W-:-:S05]  /*1010*/  IADD3 R26, P2, PT, R26, R27, RZ ;  /* 0x0000001b1a1a7210 */ /* 0x000fca0007f5e0ff */
[----:B------:R-:W-:Y:S01]  /*1020*/  IMAD.X R6, RZ, RZ, RZ, P2 ;  /* 0x000000ffff067224 */ /* 0x000fe200010e06ff */
[----:B------:R-:W-:Y:S02]  /*1030*/  ISETP.NE.AND P2, PT, R4, 0x2, PT ;  /* 0x000000020400780c */ /* 0x000fe40003f45270 */
[----:B0-----:R-:W-:-:S04]  /*1040*/  LEA R12, P3, R26, R12, 0x3 ;  /* 0x0000000c1a0c7211 */ /* 0x001fc800078618ff */
[----:B------:R-:W-:-:S05]  /*1050*/  LEA.HI.X R13, R26, R13, R6, 0x3, P3 ;  /* 0x0000000d1a0d7211 */ /* 0x000fca00018f1c06 */
[----:B------:R-:W2:Y:S04]  /*1060*/  LDG.E.64 R6, desc[UR8][R12.64+0x8] ;  /* 0x000008080c067981 */ /* 0x000ea8000c1e1b00 */
[----:B------:R-:W3:Y:S01]  /*1070*/  @P2 LDG.E.64 R8, desc[UR8][R12.64+0x10] ;  /* 0x000010080c082981 */ /* 0x000ee2000c1e1b00 */
[----:B------:R-:W-:-:S05]  /*1080*/  VIADD R10, R27, 0x1 ;  /* 0x000000011b0a7836 */ /* 0x000fca0000000000 */
[----:B------:R-:W-:Y:S01]  /*1090*/  ISETP.NE.AND P3, PT, R5, R10, PT ;  /* 0x0000000a0500720c */ /* 0x000fe20003f65270 */
[----:B------:R-:W-:-:S03]  /*10a0*/  @P2 VIADD R10, R27, 0x2 ;  /* 0x000000021b0a2836 */ /* 0x000fc60000000000 */
[----:B------:R-:W-:Y:S02]  /*10b0*/  FSEL R11, RZ, 1.875, P3 ;  /* 0x3ff00000ff0b7808 */ /* 0x000fe40001800000 */
[----:B------:R-:W-:Y:S01]  /*10c0*/  @P2 ISETP.NE.AND P3, PT, R5, R10, PT ;  /* 0x0000000a0500220c */ /* 0x000fe20003f65270 */
[----:B------:R-:W-:-:S06]  /*10d0*/  IMAD.MOV.U32 R10, RZ, RZ, RZ ;  /* 0x000000ffff0a7224 */ /* 0x000fcc00078e00ff */
[----:B--2---:R-:W-:Y:S01]  /*10e0*/  DADD R6, -R6, R10 ;  /* 0x0000000006067229 */ /* 0x004fe2000000010a */
[----:B------:R-:W-:Y:S01]  /*10f0*/  @P2 FSEL R11, RZ, 1.875, P3 ;  /* 0x3ff00000ff0b2808 */ /* 0x000fe20001800000 */
[----:B------:R-:W-:-:S06]  /*1100*/  @P2 IMAD.MOV.U32 R10, RZ, RZ, RZ ;  /* 0x000000ffff0a2224 */ /* 0x000fcc00078e00ff */
[----:B------:R-:W-:Y:S02]  /*1110*/  DFMA R20, R6, R6, R20 ;  /* 0x000000060614722b */ /* 0x000fe40000000014 */
[----:B---3--:R-:W-:-:S08]  /*1120*/  @P2 DADD R8, -R8, R10 ;  /* 0x0000000008082229 */ /* 0x008fd0000000010a */
[----:B------:R-:W-:-:S11]  /*1130*/  @P2 DFMA R20, R8, R8, R20 ;  /* 0x000000080814222b */ /* 0x000fd60000000014 */
.L_x_27:
[----:B------:R-:W-:-:S05]  /*1140*/  VIADD R5, R5, 0x1 ;  /* 0x0000000105057836 */ /* 0x000fca0000000000 */
[----:B------:R-:W-:-:S13]  /*1150*/  ISETP.NE.AND P2, PT, R5, UR10, PT ;  /* 0x0000000a05007c0c */ /* 0x000fda000bf45270 */
[----:B------:R-:W-:Y:S05]  /*1160*/  @P2 BRA `(.L_x_30) ;  /* 0xffffffec00f02947 */ /* 0x000fea000383ffff */
.L_x_24:
[----:B------:R-:W0:Y:S01]  /*1170*/  MUFU.RSQ64H R3, R21 ;  /* 0x0000001500037308 */ /* 0x000e220000001c00 */
[----:B------:R-:W-:Y:S02]  /*1180*/  VIADD R2, R21, 0xfcb00000 ;  /* 0xfcb0000015027836 */ /* 0x000fe40000000000 */
[----:B------:R-:W-:Y:S02]  /*1190*/  IMAD.MOV.U32 R6, RZ, RZ, 0x0 ;  /* 0x00000000ff067424 */ /* 0x000fe400078e00ff */
[----:B------:R-:W-:Y:S01]  /*11a0*/  IMAD.MOV.U32 R7, RZ, RZ, 0x3fd80000 ;  /* 0x3fd80000ff077424 */ /* 0x000fe200078e00ff */
[----:B------:R-:W-:Y:S01]  /*11b0*/  ISETP.GE.U32.AND P0, PT, R2, 0x7ca00000, PT ;  /* 0x7ca000000200780c */ /* 0x000fe20003f06070 */
[----:B0-----:R-:W-:-:S08]  /*11c0*/  DMUL R4, R2, R2 ;  /* 0x0000000202047228 */ /* 0x001fd00000000000 */
[----:B------:R-:W-:-:S08]  /*11d0*/  DFMA R4, -R4, R20, 1 ;  /* 0x3ff000000404742b */ /* 0x000fd00000000114 */
[----:B------:R-:W-:Y:S02]  /*11e0*/  DFMA R6, R4, R6, 0.5 ;  /* 0x3fe000000406742b */ /* 0x000fe40000000006 */
[----:B------:R-:W-:-:S08]  /*11f0*/  DMUL R4, R2, R4 ;  /* 0x0000000402047228 */ /* 0x000fd00000000000 */
[----:B------:R-:W-:-:S08]  /*1200*/  DFMA R8, R6, R4, R2 ;  /* 0x000000040608722b */ /* 0x000fd00000000002 */
[----:B------:R-:W-:Y:S02]  /*1210*/  DMUL R10, R8, R20 ;  /* 0x00000014080a7228 */ /* 0x000fe40000000000 */
[----:B------:R-:W-:Y:S02]  /*1220*/  VIADD R7, R9, 0xfff00000 ;  /* 0xfff0000009077836 */ /* 0x000fe40000000000 */
[----:B------:R-:W-:-:S04]  /*1230*/  IMAD.MOV.U32 R6, RZ, RZ, R8 ;  /* 0x000000ffff067224 */ /* 0x000fc800078e0008 */
[----:B------:R-:W-:-:S08]  /*1240*/  DFMA R12, R10, -R10, R20 ;  /* 0x8000000a0a0c722b */ /* 0x000fd00000000014 */
[----:B------:R-:W-:Y:S01]  /*1250*/  DFMA R4, R12, R6, R10 ;  /* 0x000000060c04722b */ /* 0x000fe2000000000a */
[----:B------:R-:W-:Y:S10]  /*1260*/  @!P0 BRA `(.L_x_31) ;  /* 0x0000000000108947 */ /* 0x000ff40003800000 */
[----:B------:R-:W-:Y:S01]  /*1270*/  IMAD.MOV.U32 R4, RZ, RZ, R20 ;  /* 0x000000ffff047224 */ /* 0x000fe200078e0014 */
[----:B------:R-:W-:Y:S01]  /*1280*/  MOV R0, 0x12b0 ;  /* 0x000012b000007802 */ /* 0x000fe20000000f00 */
[----:B------:R-:W-:-:S07]  /*1290*/  IMAD.MOV.U32 R5, RZ, RZ, R21 ;  /* 0x000000ffff057224 */ /* 0x000fce00078e0015 */
[----:B------:R-:W-:Y:S05]  /*12a0*/  CALL.REL.NOINC `($__internal_0_$__cuda_sm20_dsqrt_rn_f64_mediumpath_v1) ;  /* 0x00000000000c7944 */ /* 0x000fea0003c00000 */
.L_x_31:
[----:B------:R-:W0:Y:S02]  /*12b0*/  LDC.64 R2, c[0x4][RZ] ;  /* 0x01000000ff027b82 */ /* 0x000e240000000a00 */
[----:B0-----:R-:W-:Y:S01]  /*12c0*/  STG.E.64 desc[UR8][R2.64], R4 ;  /* 0x0000000402007986 */ /* 0x001fe2000c101b08 */
[----:B------:R-:W-:Y:S05]  /*12d0*/  EXIT ;  /* 0x000000000000794d */ /* 0x000fea0003800000 */
        .weak           $__internal_0_$__cuda_sm20_dsqrt_rn_f64_mediumpath_v1
        .type           $__internal_0_$__cuda_sm20_dsqrt_rn_f64_mediumpath_v1,@function
        .size           $__internal_0_$__cuda_sm20_dsqrt_rn_f64_mediumpath_v1,(.L_x_122 - $__internal_0_$__cuda_sm20_dsqrt_rn_f64_mediumpath_v1)
$__internal_0_$__cuda_sm20_dsqrt_rn_f64_mediumpath_v1:
[----:B------:R-:W-:Y:S01]  /*12e0*/  ISETP.GE.U32.AND P0, PT, R2, -0x3400000, PT ;  /* 0xfcc000000200780c */ /* 0x000fe20003f06070 */
[----:B------:R-:W-:Y:S02]  /*12f0*/  IMAD.MOV.U32 R6, RZ, RZ, R8 ;  /* 0x000000ffff067224 */ /* 0x000fe400078e0008 */
[----:B------:R-:W-:Y:S02]  /*1300*/  IMAD.MOV.U32 R2, RZ, RZ, R12 ;  /* 0x000000ffff027224 */ /* 0x000fe400078e000c */
[----:B------:R-:W-:-:S08]  /*1310*/  IMAD.MOV.U32 R3, RZ, RZ, R13 ;  /* 0x000000ffff037224 */ /* 0x000fd000078e000d */
[----:B------:R-:W-:Y:S05]  /*1320*/  @!P0 BRA `(.L_x_32) ;  /* 0x0000000000208947 */ /* 0x000fea0003800000 */
[----:B------:R-:W-:-:S10]  /*1330*/  DFMA.RM R2, R2, R6, R10 ;  /* 0x000000060202722b */ /* 0x000fd4000000400a */
[----:B------:R-:W-:-:S05]  /*1340*/  IADD3 R6, P0, PT, R2, 0x1, RZ ;  /* 0x0000000102067810 */ /* 0x000fca0007f1e0ff */
[----:B------:R-:W-:-:S06]  /*1350*/  IMAD.X R7, RZ, RZ, R3, P0 ;  /* 0x000000ffff077224 */ /* 0x000fcc00000e0603 */
[----:B------:R-:W-:-:S08]  /*1360*/  DFMA.RP R4, -R2, R6, R4 ;  /* 0x000000060204722b */ /* 0x000fd00000008104 */
[----:B------:R-:W-:-:S06]  /*1370*/  DSETP.GT.AND P0, PT, R4, RZ, PT ;  /* 0x000000ff0400722a */ /* 0x000fcc0003f04000 */
[----:B------:R-:W-:Y:S02]  /*1380*/  FSEL R2, R6, R2, P0 ;  /* 0x0000000206027208 */ /* 0x000fe40000000000 */
[----:B------:R-:W-:Y:S01]  /*1390*/  FSEL R3, R7, R3, P0 ;  /* 0x0000000307037208 */ /* 0x000fe20000000000 */
[----:B------:R-:W-:Y:S06]  /*13a0*/  BRA `(.L_x_33) ;  /* 0x0000000000647947 */ /* 0x000fec0003800000 */
.L_x_32:
[----:B------:R-:W-:-:S14]  /*13b0*/  DSETP.NE.AND P0, PT, R4, RZ, PT ;  /* 0x000000ff0400722a */ /* 0x000fdc0003f05000 */
[----:B------:R-:W-:Y:S05]  /*13c0*/  @!P0 BRA `(.L_x_34) ;  /* 0x0000000000588947 */ /* 0x000fea0003800000 */
[----:B------:R-:W-:-:S13]  /*13d0*/  ISETP.GE.AND P0, PT, R5, RZ, PT ;  /* 0x000000ff0500720c */ /* 0x000fda0003f06270 */
[----:B------:R-:W-:Y:S02]  /*13e0*/  @!P0 IMAD.MOV.U32 R2, RZ, RZ, 0x0 ;  /* 0x00000000ff028424 */ /* 0x000fe400078e00ff */
[----:B------:R-:W-:Y:S01]  /*13f0*/  @!P0 IMAD.MOV.U32 R3, RZ, RZ, -0x80000 ;  /* 0xfff80000ff038424 */ /* 0x000fe200078e00ff */
[----:B------:R-:W-:Y:S06]  /*1400*/  @!P0 BRA `(.L_x_33) ;  /* 0x00000000004c8947 */ /* 0x000fec0003800000 */
[----:B------:R-:W-:-:S13]  /*1410*/  ISETP.GT.AND P0, PT, R5, 0x7fefffff, PT ;  /* 0x7fefffff0500780c */ /* 0x000fda0003f04270 */
[----:B------:R-:W-:Y:S05]  /*1420*/  @P0 BRA `(.L_x_34) ;  /* 0x0000000000400947 */ /* 0x000fea0003800000 */
[----:B------:R-:W-:Y:S01]  /*1430*/  DMUL R2, R4, 8.11296384146066816958e+31 ;  /* 0x4690000004027828 */ /* 0x000fe20000000000 */
[----:B------:R-:W-:Y:S02]  /*1440*/  IMAD.MOV.U32 R8, RZ, RZ, 0x0 ;  /* 0x00000000ff087424 */ /* 0x000fe400078e00ff */
[----:B------:R-:W-:Y:S02]  /*1450*/  IMAD.MOV.U32 R4, RZ, RZ, RZ ;  /* 0x000000ffff047224 */ /* 0x000fe400078e00ff */
[----:B------:R-:W-:Y:S01]  /*1460*/  IMAD.MOV.U32 R9, RZ, RZ, 0x3fd80000 ;  /* 0x3fd80000ff097424 */ /* 0x000fe200078e00ff */
[----:B------:R-:W0:Y:S03]  /*1470*/  MUFU.RSQ64H R5, R3 ;  /* 0x0000000300057308 */ /* 0x000e260000001c00 */
[----:B0-----:R-:W-:-:S08]  /*1480*/  DMUL R6, R4, R4 ;  /* 0x0000000404067228 */ /* 0x001fd00000000000 */
[----:B------:R-:W-:-:S08]  /*1490*/  DFMA R6, R2, -R6, 1 ;  /* 0x3ff000000206742b */ /* 0x000fd00000000806 */
[----:B------:R-:W-:Y:S02]  /*14a0*/  DFMA R8, R6, R8, 0.5 ;  /* 0x3fe000000608742b */ /* 0x000fe40000000008 */
[----:B------:R-:W-:-:S08]  /*14b0*/  DMUL R6, R4, R6 ;  /* 0x0000000604067228 */ /* 0x000fd00000000000 */
[----:B------:R-:W-:-:S08]  /*14c0*/  DFMA R6, R8, R6, R4 ;  /* 0x000000060806722b */ /* 0x000fd00000000004 */
[----:B------:R-:W-:Y:S02]  /*14d0*/  DMUL R4, R2, R6 ;  /* 0x0000000602047228 */ /* 0x000fe40000000000 */
[----:B------:R-:W-:-:S06]  /*14e0*/  VIADD R7, R7, 0xfff00000 ;  /* 0xfff0000007077836 */ /* 0x000fcc0000000000 */
[----:B------:R-:W-:-:S08]  /*14f0*/  DFMA R8, R4, -R4, R2 ;  /* 0x800000040408722b */ /* 0x000fd00000000002 */
[----:B------:R-:W-:-:S10]  /*1500*/  DFMA R2, R6, R8, R4 ;  /* 0x000000080602722b */ /* 0x000fd40000000004 */
[----:B------:R-:W-:Y:S01]  /*1510*/  VIADD R3, R3, 0xfcb00000 ;  /* 0xfcb0000003037836 */ /* 0x000fe20000000000 */
[----:B------:R-:W-:Y:S06]  /*1520*/  BRA `(.L_x_33) ;  /* 0x0000000000047947 */ /* 0x000fec0003800000 */
.L_x_34:
[----:B------:R-:W-:-:S11]  /*1530*/  DADD R2, R4, R4 ;  /* 0x0000000004027229 */ /* 0x000fd60000000004 */
.L_x_33:
[----:B------:R-:W-:Y:S02]  /*1540*/  IMAD.MOV.U32 R4, RZ, RZ, R2 ;  /* 0x000000ffff047224 */ /* 0x000fe400078e0002 */
[----:B------:R-:W-:Y:S02]  /*1550*/  IMAD.MOV.U32 R5, RZ, RZ, R3 ;  /* 0x000000ffff057224 */ /* 0x000fe400078e0003 */
[----:B------:R-:W-:Y:S02]  /*1560*/  IMAD.MOV.U32 R2, RZ, RZ, R0 ;  /* 0x000000ffff027224 */ /* 0x000fe400078e0000 */
[----:B------:R-:W-:-:S04]  /*1570*/  IMAD.MOV.U32 R3, RZ, RZ, 0x0 ;  /* 0x00000000ff037424 */ /* 0x000fc800078e00ff */
[----:B------:R-:W-:Y:S05]  /*1580*/  RET.REL.NODEC R2 `(_Z18kern64NormSubFromIPdi) ;  /* 0xffffffe8029c7950 */ /* 0x000fea0003c3ffff */
.L_x_35:
        /* <DEDUP_REMOVED lines=15> */
.L_x_122:


//--------------------- .text._Z18kern32NormSubFromIPfi --------------------------
	.section	.text._Z18kern32NormSubFromIPfi,"ax",@progbits
	.align	128
.text._Z18kern32NormSubFromIPfi:
        .type           _Z18kern32NormSubFromIPfi,@function
        .size           _Z18kern32NormSubFromIPfi,(.L_x_124 - _Z18kern32NormSubFromIPfi)
        .other          _Z18kern32NormSubFromIPfi,@"STO_CUDA_ENTRY STV_DEFAULT"
_Z18kern32NormSubFromIPfi:
        /* <DEDUP_REMOVED lines=19> */
.L_x_42:
        /* <DEDUP_REMOVED lines=9> */
[----:B------:R-:W-:-:S04]  /*01c0*/  IMAD.WIDE.U32 R8, R6, 0x4, R8 ;  /* 0x0000000406087825 */ /* 0x000fc800078e0008 */
[----:B------:R-:W-:Y:S02]  /*01d0*/  IMAD.MOV.U32 R12, RZ, RZ, R8 ;  /* 0x000000ffff0c7224 */ /* 0x000fe400078e0008 */
[----:B------:R-:W-:-:S07]  /*01e0*/  IMAD.MOV.U32 R13, RZ, RZ, R9 ;  /* 0x000000ffff0d7224 */ /* 0x000fce00078e0009 */
.L_x_38:
[----:B------:R-:W2:Y:S04]  /*01f0*/  LDG.E R9, desc[UR10][R12.64+-0x20] ;  /* 0xffffe00a0c097981 */ /* 0x000ea8000c1e1900 */
[----:B------:R-:W3:Y:S04]  /*0200*/  LDG.E R14, desc[UR10][R12.64+-0x1c] ;  /* 0xffffe40a0c0e7981 */ /* 0x000ee8000c1e1900 */
[----:B------:R-:W4:Y:S04]  /*0210*/  LDG.E R26, desc[UR10][R12.64+-0x18] ;  /* 0xffffe80a0c1a7981 */ /* 0x000f28000c1e1900 */
[----:B------:R-:W5:Y:S04]  /*0220*/  LDG.E R27, desc[UR10][R12.64+-0x14] ;  /* 0xffffec0a0c1b7981 */ /* 0x000f68000c1e1900 */
[----:B------:R-:W5:Y:S04]  /*0230*/  LDG.E R25, desc[UR10][R12.64+-0x10] ;  /* 0xfffff00a0c197981 */ /* 0x000f68000c1e1900 */
[----:B------:R-:W5:Y:S04]  /*0240*/  LDG.E R24, desc[UR10][R12.64+-0xc] ;  /* 0xfffff40a0c187981 */ /* 0x000f68000c1e1900 */
[----:B------:R-:W5:Y:S04]  /*0250*/  LDG.E R23, desc[UR10][R12.64+-0x8] ;  /* 0xfffff80a0c177981 */ /* 0x000f68000c1e1900 */
[----:B------:R-:W5:Y:S04]  /*0260*/  LDG.E R22, desc[UR10][R12.64+-0x4] ;  /* 0xfffffc0a0c167981 */ /* 0x000f68000c1e1900 */
[----:B------:R-:W5:Y:S01]  /*0270*/  LDG.E R21, desc[UR10][R12.64] ;  /* 0x0000000a0c157981 */ /* 0x000f62000c1e1900 */
[----:B------:R-:W-:-:S03]  /*0280*/  ISETP.NE.AND P2, PT, R7, RZ, PT ;  /* 0x000000ff0700720c */ /* 0x000fc60003f45270 */
[----:B------:R-:W5:Y:S01]  /*0290*/  LDG.E R19, desc[UR10][R12.64+0x4] ;  /* 0x0000040a0c137981 */ /* 0x000f62000c1e1900 */
[----:B------:R-:W-:-:S03]  /*02a0*/  FSEL R8, RZ, 1, P2 ;  /* 0x3f800000ff087808 */ /* 0x000fc60001000000 */
[----:B------:R-:W5:Y:S01]  /*02b0*/  LDG.E R20, desc[UR10][R12.64+0x8] ;  /* 0x0000080a0c147981 */ /* 0x000f62000c1e1900 */
[----:B------:R-:W-:-:S03]  /*02c0*/  UIADD3 UR7, UPT, UPT, UR4, 0x1, URZ ;  /* 0x0000000104077890 */ /* 0x000fc6000fffe0ff */
[----:B------:R-:W5:Y:S03]  /*02d0*/  LDG.E R18, desc[UR10][R12.64+0x10] ;  /* 0x0000100a0c127981 */ /* 0x000f66000c1e1900 */
[----:B------:R-:W-:Y:S01]  /*02e0*/  ISETP.NE.AND P2, PT, R5, UR7, PT ;  /* 0x0000000705007c0c */ /* 0x000fe2000bf45270 */
[----:B------:R-:W-:Y:S02]  /*02f0*/  UIADD3 UR7, UPT, UPT, UR4, 0x2, URZ ;  /* 0x0000000204077890 */ /* 0x000fe4000fffe0ff */
[----:B------:R-:W-:Y:S01]  /*0300*/  UIADD3 UR8, UPT, UPT, UR4, 0x3, URZ ;  /* 0x0000000304087890 */ /* 0x000fe2000fffe0ff */
[----:B--2---:R-:W-:Y:S02]  /*0310*/  FADD R28, R8, -R9 ;  /* 0x80000009081c7221 */ /* 0x004fe40000000000 */
[----:B------:R-:W2:Y:S02]  /*0320*/  LDG.E R8, desc[UR10][R12.64+0xc] ;  /* 0x00000c0a0c087981 */ /* 0x000ea4000c1e1900 */
[----:B------:R-:W0:Y:S01]  /*0330*/  F2F.F64.F32 R16, R28 ;  /* 0x0000001c00107310 */ /* 0x000e220000201800 */
[----:B------:R-:W-:Y:S01]  /*0340*/  FSEL R9, RZ, 1, P2 ;  /* 0x3f800000ff097808 */ /* 0x000fe20001000000 */
[----:B0-----:R-:W-:Y:S01]  /*0350*/  DFMA R16, R16, R16, R10 ;  /* 0x000000101010722b */ /* 0x001fe2000000000a */
[----:B------:R-:W2:Y:S04]  /*0360*/  LDG.E R11, desc[UR10][R12.64+0x14] ;  /* 0x0000140a0c0b7981 */ /* 0x000ea8000c1e1900 */
[----:B------:R-:W2:Y:S01]  /*0370*/  LDG.E R10, desc[UR10][R12.64+0x18] ;  /* 0x0000180a0c0a7981 */ /* 0x000ea2000c1e1900 */
[----:B---3--:R-:W-:-:S03]  /*0380*/  FADD R29, R9, -R14 ;  /* 0x8000000e091d7221 */ /* 0x008fc60000000000 */
[----:B------:R0:W3:Y:S01]  /*0390*/  LDG.E R9, desc[UR10][R12.64+0x1c] ;  /* 0x00001c0a0c097981 */ /* 0x0000e2000c1e1900 */
[----:B------:R-:W1:Y:S01]  /*03a0*/  F2F.F64.F32 R14, R29 ;  /* 0x0000001d000e7310 */ /* 0x000e620000201800 */
[----:B------:R-:W-:Y:S01]  /*03b0*/  ISETP.NE.AND P2, PT, R5, UR7, PT ;  /* 0x0000000705007c0c */ /* 0x000fe2000bf45270 */
[----:B-1----:R-:W-:-:S03]  /*03c0*/  DFMA R14, R14, R14, R16 ;  /* 0x0000000e0e0e722b */ /* 0x002fc60000000010 */
[----:B------:R-:W-:Y:S02]  /*03d0*/  FSEL R17, RZ, 1, P2 ;  /* 0x3f800000ff117808 */ /* 0x000fe40001000000 */
[----:B------:R-:W-:-:S04]  /*03e0*/  ISETP.NE.AND P2, PT, R5, UR8, PT ;  /* 0x0000000805007c0c */ /* 0x000fc8000bf45270 */
[----:B------:R-:W-:Y:S01]  /*03f0*/  FSEL R16, RZ, 1, P2 ;  /* 0x3f800000ff107808 */ /* 0x000fe20001000000 */
[----:B----4-:R-:W-:-:S04]  /*0400*/  FADD R26, R17, -R26 ;  /* 0x8000001a111a7221 */ /* 0x010fc80000000000 */
[----:B-----5:R-:W-:Y:S02]  /*0410*/  FADD R27, R16, -R27 ;  /* 0x8000001b101b7221 */ /* 0x020fe40000000000 */
[----:B------:R-:W1:Y:S01]  /*0420*/  F2F.F64.F32 R16, R26 ;  /* 0x0000001a00107310 */ /* 0x000e620000201800 */
[----:B------:R-:W-:-:S06]  /*0430*/  UIADD3 UR7, UPT, UPT, UR4, 0x4, URZ ;  /* 0x0000000404077890 */ /* 0x000fcc000fffe0ff */
[----:B------:R-:W-:Y:S01]  /*0440*/  ISETP.NE.AND P2, PT, R5, UR7, PT ;  /* 0x0000000705007c0c */ /* 0x000fe2000bf45270 */
[----:B-1----:R-:W-:Y:S01]  /*0450*/  DFMA R14, R16, R16, R14 ;  /* 0x00000010100e722b */ /* 0x002fe2000000000e */
[----:B------:R-:W1:Y:S02]  /*0460*/  F2F.F64.F32 R16, R27 ;  /* 0x0000001b00107310 */ /* 0x000e640000201800 */
[----:B------:R-:W-:Y:S01]  /*0470*/  FSEL R28, RZ, 1, P2 ;  /* 0x3f800000ff1c7808 */ /* 0x000fe20001000000 */
[----:B------:R-:W-:-:S04]  /*0480*/  UIADD3 UR7, UPT, UPT, UR4, 0x5, URZ ;  /* 0x0000000504077890 */ /* 0x000fc8000fffe0ff */
[----:B------:R-:W-:Y:S02]  /*0490*/  FADD R25, R28, -R25 ;  /* 0x800000191c197221 */ /* 0x000fe40000000000 */
[----:B------:R-:W-:Y:S01]  /*04a0*/  ISETP.NE.AND P2, PT, R5, UR7, PT ;  /* 0x0000000705007c0c */ /* 0x000fe2000bf45270 */
[----:B-1----:R-:W-:Y:S01]  /*04b0*/  DFMA R14, R16, R16, R14 ;  /* 0x00000010100e722b */ /* 0x002fe2000000000e */
[----:B------:R-:W1:Y:S01]  /*04c0*/  F2F.F64.F32 R16, R25 ;  /* 0x0000001900107310 */ /* 0x000e620000201800 */
[----:B------:R-:W-:Y:S01]  /*04d0*/  UIADD3 UR7, UPT, UPT, UR4, 0x6, URZ ;  /* 0x0000000604077890 */ /* 0x000fe2000fffe0ff */
[----:B------:R-:W-:-:S05]  /*04e0*/  FSEL R29, RZ, 1, P2 ;  /* 0x3f800000ff1d7808 */ /* 0x000fca0001000000 */
[----:B------:R-:W-:Y:S01]  /*04f0*/  FADD R29, R29, -R24 ;  /* 0x800000181d1d7221 */ /* 0x000fe20000000000 */
[----:B------:R-:W-:Y:S01]  /*0500*/  ISETP.NE.AND P2, PT, R5, UR7, PT ;  /* 0x0000000705007c0c */ /* 0x000fe2000bf45270 */
[----:B------:R-:W-:-:S03]  /*0510*/  UIADD3 UR7, UPT, UPT, UR4, 0x7, URZ ;  /* 0x0000000704077890 */ /* 0x000fc6000fffe0ff */
[----:B------:R-:W-:Y:S01]  /*0520*/  FSEL R24, RZ, 1, P2 ;  /* 0x3f800000ff187808 */ /* 0x000fe20001000000 */
[----:B-1----:R-:W-:Y:S01]  /*0530*/  DFMA R16, R16, R16, R14 ;  /* 0x000000101010722b */ /* 0x002fe2000000000e */
[----:B------:R-:W1:Y:S01]  /*0540*/  F2F.F64.F32 R14, R29 ;  /* 0x0000001d000e7310 */ /* 0x000e620000201800 */
[----:B------:R-:W-:Y:S02]  /*0550*/  ISETP.NE.AND P2, PT, R5, UR7, PT ;  /* 0x0000000705007c0c */ /* 0x000fe4000bf45270 */
[----:B------:R-:W-:Y:S01]  /*0560*/  FADD R23, R24, -R23 ;  /* 0x8000001718177221 */ /* 0x000fe20000000000 */
[----:B------:R-:W-:Y:S01]  /*0570*/  UIADD3 UR7, UPT, UPT, UR4, 0x8, URZ ;  /* 0x0000000804077890 */ /* 0x000fe2000fffe0ff */
[----:B------:R-:W-:-:S03]  /*0580*/  FSEL R27, RZ, 1, P2 ;  /* 0x3f800000ff1b7808 */ /* 0x000fc60001000000 */
[----:B------:R-:W4:Y:S02]  /*0590*/  F2F.F64.F32 R24, R23 ;  /* 0x0000001700187310 */ /* 0x000f240000201800 */
[----:B------:R-:W-:Y:S01]  /*05a0*/  ISETP.NE.AND P2, PT, R5, UR7, PT ;  /* 0x0000000705007c0c */ /* 0x000fe2000bf45270 */
[----:B------:R-:W-:-:S03]  /*05b0*/  FADD R22, R27, -R22 ;  /* 0x800000161b167221 */ /* 0x000fc60000000000 */
[----:B------:R-:W-:Y:S01]  /*05c0*/  FSEL R26, RZ, 1, P2 ;  /* 0x3f800000ff1a7808 */ /* 0x000fe20001000000 */
[----:B-1----:R-:W-:Y:S01]  /*05d0*/  DFMA R16, R14, R14, R16 ;  /* 0x0000000e0e10722b */ /* 0x002fe20000000010 */
[----:B------:R-:W1:Y:S01]  /*05e0*/  F2F.F64.F32 R14, R22 ;  /* 0x00000016000e7310 */ /* 0x000e620000201800 */
[----:B------:R-:W-:Y:S02]  /*05f0*/  UIADD3 UR7, UPT, UPT, UR4, 0x9, URZ ;  /* 0x0000000904077890 */ /* 0x000fe4000fffe0ff */
[----:B------:R-:W-:-:S04]  /*0600*/  FADD R21, R26, -R21 ;  /* 0x800000151a157221 */ /* 0x000fc80000000000 */
[----:B----4-:R-:W-:Y:S01]  /*0610*/  DFMA R24, R24, R24, R16 ;  /* 0x000000181818722b */ /* 0x010fe20000000010 */
[----:B------:R-:W-:Y:S01]  /*0620*/  ISETP.NE.AND P2, PT, R5, UR7, PT ;  /* 0x0000000705007c0c */ /* 0x000fe2000bf45270 */
[----:B------:R-:W4:Y:S01]  /*0630*/  F2F.F64.F32 R16, R21 ;  /* 0x0000001500107310 */ /* 0x000f220000201800 */
[----:B------:R-:W-:Y:S02]  /*0640*/  UIADD3 UR7, UPT, UPT, UR4, 0xa, URZ ;  /* 0x0000000a04077890 */ /* 0x000fe4000fffe0ff */
[----:B------:R-:W-:-:S03]  /*0650*/  FSEL R26, RZ, 1, P2 ;  /* 0x3f800000ff1a7808 */ /* 0x000fc60001000000 */
[----:B-1----:R-:W-:Y:S01]  /*0660*/  DFMA R24, R14, R14, R24 ;  /* 0x0000000e0e18722b */ /* 0x002fe20000000018 */
[C---:B------:R-:W-:Y:S01]  /*0670*/  ISETP.NE.AND P2, PT, R5.reuse, UR7, PT ;  /* 0x0000000705007c0c */ /* 0x040fe2000bf45270 */
[----:B------:R-:W-:Y:S01]  /*0680*/  FADD R19, R26, -R19 ;  /* 0x800000131a137221 */ /* 0x000fe20000000000 */
[----:B------:R-:W-:Y:S02]  /*0690*/  UIADD3 UR7, UPT, UPT, UR4, 0xb, URZ ;  /* 0x0000000b04077890 */ /* 0x000fe4000fffe0ff */
[----:B------:R-:W-:Y:S01]  /*06a0*/  FSEL R23, RZ, 1, P2 ;  /* 0x3f800000ff177808 */ /* 0x000fe20001000000 */
[----:B------:R-:W1:Y:S02]  /*06b0*/  F2F.F64.F32 R14, R19 ;  /* 0x00000013000e7310 */ /* 0x000e640000201800 */
[----:B----4-:R-:W-:Y:S01]  /*06c0*/  DFMA R24, R16, R16, R24 ;  /* 0x000000101018722b */ /* 0x010fe20000000018 */
[----:B------:R-:W-:Y:S01]  /*06d0*/  ISETP.NE.AND P2, PT, R5, UR7, PT ;  /* 0x0000000705007c0c */ /* 0x000fe2000bf45270 */
[----:B------:R-:W-:Y:S01]  /*06e0*/  FADD R16, R23, -R20 ;  /* 0x8000001417107221 */ /* 0x000fe20000000000 */
[----:B------:R-:W-:-:S02]  /*06f0*/  UIADD3 UR7, UPT, UPT, UR4, 0xc, URZ ;  /* 0x0000000c04077890 */ /* 0x000fc4000fffe0ff */
[----:B------:R-:W-:-:S03]  /*0700*/  FSEL R21, RZ, 1, P2 ;  /* 0x3f800000ff157808 */ /* 0x000fc60001000000 */
[----:B------:R-:W4:Y:S01]  /*0710*/  F2F.F64.F32 R16, R16 ;  /* 0x0000001000107310 */ /* 0x000f220000201800 */
[----:B------:R-:W-:Y:S01]  /*0720*/  ISETP.NE.AND P2, PT, R5, UR7, PT ;  /* 0x0000000705007c0c */ /* 0x000fe2000bf45270 */
[----:B------:R-:W-:Y:S01]  /*0730*/  UIADD3 UR7, UPT, UPT, UR4, 0xd, URZ ;  /* 0x0000000d04077890 */ /* 0x000fe2000fffe0ff */
[----:B-1----:R-:W-:Y:S02]  /*0740*/  DFMA R24, R14, R14, R24 ;  /* 0x0000000e0e18722b */ /* 0x002fe40000000018 */
[----:B------:R-:W-:-:S03]  /*0750*/  FSEL R19, RZ, 1, P2 ;  /* 0x3f800000ff137808 */ /* 0x000fc60001000000 */
[----:B------:R-:W-:Y:S01]  /*0760*/  ISETP.NE.AND P2, PT, R5, UR7, PT ;  /* 0x0000000705007c0c */ /* 0x000fe2000bf45270 */
[----:B------:R-:W-:Y:S01]  /*0770*/  UIADD3 UR7, UPT, UPT, UR4, 0xe, URZ ;  /* 0x0000000e04077890 */ /* 0x000fe2000fffe0ff */
[----:B------:R-:W-:Y:S02]  /*0780*/  FADD R18, R19, -R18 ;  /* 0x8000001213127221 */ /* 0x000fe40000000000 */
[----:B------:R-:W-:Y:S01]  /*0790*/  FSEL R20, RZ, 1, P2 ;  /* 0x3f800000ff147808 */ /* 0x000fe20001000000 */
[----:B----4-:R-:W-:Y:S01]  /*07a0*/  DFMA R24, R16, R16, R24 ;  /* 0x000000101018722b */ /* 0x010fe20000000018 */
[----:B------:R-:W-:Y:S01]  /*07b0*/  F2F.F64.F32 R16, R18 ;  /* 0x0000001200107310 */ /* 0x000fe20000201800 */
[----:B------:R-:W-:Y:S01]  /*07c0*/  ISETP.NE.AND P2, PT, R5, UR7, PT ;  /* 0x0000000705007c0c */ /* 0x000fe2000bf45270 */
[----:B------:R-:W-:Y:S02]  /*07d0*/  UIADD3 UR7, UPT, UPT, UR4, 0xf, URZ ;  /* 0x0000000f04077890 */ /* 0x000fe4000fffe0ff */
[----:B------:R-:W-:Y:S01]  /*07e0*/  UIADD3 UR4, UPT, UPT, UR4, 0x10, URZ ;  /* 0x0000001004047890 */ /* 0x000fe2000fffe0ff */
[----:B0-----:R-:W-:Y:S01]  /*07f0*/  IADD3 R12, P3, PT, R12, 0x40, RZ ;  /* 0x000000400c0c7810 */ /* 0x001fe20007f7e0ff */
[----:B------:R-:W-:-:S04]  /*0800*/  VIADD R7, R7, 0x10 ;  /* 0x0000001007077836 */ /* 0x000fc80000000000 */
[----:B------:R-:W-:Y:S02]  /*0810*/  IMAD.X R13, RZ, RZ, R13, P3 ;  /* 0x000000ffff0d7224 */ /* 0x000fe400018e060d */
[----:B--2---:R-:W-:-:S04]  /*0820*/  FADD R8, R21, -R8 ;  /* 0x8000000815087221 */ /* 0x004fc80000000000 */
[----:B------:R-:W0:Y:S01]  /*0830*/  F2F.F64.F32 R14, R8 ;  /* 0x00000008000e7310 */ /* 0x000e220000201800 */
[----:B------:R-:W-:Y:S01]  /*0840*/  FADD R20, R20, -R11 ;  /* 0x8000000b14147221 */ /* 0x000fe20000000000 */
[----:B0-----:R-:W-:Y:S01]  /*0850*/  DFMA R24, R14, R14, R24 ;  /* 0x0000000e0e18722b */ /* 0x001fe20000000018 */
[----:B------:R-:W-:-:S05]  /*0860*/  FSEL R11, RZ, 1, P2 ;  /* 0x3f800000ff0b7808 */ /* 0x000fca0001000000 */
[----:B------:R-:W0:Y:S01]  /*0870*/  F2F.F64.F32 R14, R20 ;  /* 0x00000014000e7310 */ /* 0x000e220000201800 */
[----:B------:R-:W-:Y:S01]  /*0880*/  ISETP.NE.AND P2, PT, R5, UR7, PT ;  /* 0x0000000705007c0c */ /* 0x000fe2000bf45270 */
[----:B------:R-:W-:-:S03]  /*0890*/  FADD R19, R11, -R10 ;  /* 0x8000000a0b137221 */ /* 0x000fc60000000000 */
[----:B------:R-:W-:Y:S01]  /*08a0*/  FSEL R8, RZ, 1, P2 ;  /* 0x3f800000ff087808 */ /* 0x000fe20001000000 */
[----:B------:R-:W-:Y:S02]  /*08b0*/  DFMA R24, R16, R16, R24 ;  /* 0x000000101018722b */ /* 0x000fe40000000018 */
[----:B------:R-:W1:Y:S02]  /*08c0*/  F2F.F64.F32 R10, R19 ;  /* 0x00000013000a7310 */ /* 0x000e640000201800 */
[----:B---3--:R-:W-:Y:S01]  /*08d0*/  FADD R8, R8, -R9 ;  /* 0x8000000908087221 */ /* 0x008fe20000000000 */
[----:B------:R-:W-:-:S03]  /*08e0*/  ISETP.NE.AND P2, PT, R3, UR4, PT ;  /* 0x0000000403007c0c */ /* 0x000fc6000bf45270 */
[----:B0-----:R-:W-:Y:S02]  /*08f0*/  DFMA R24, R14, R14, R24 ;  /* 0x0000000e0e18722b */ /* 0x001fe40000000018 */
[----:B------:R-:W0:Y:S06]  /*0900*/  F2F.F64.F32 R8, R8 ;  /* 0x0000000800087310 */ /* 0x000e2c0000201800 */
[----:B-1----:R-:W-:-:S08]  /*0910*/  DFMA R10, R10, R10, R24 ;  /* 0x0000000a0a0a722b */ /* 0x002fd00000000018 */
[----:B0-----:R-:W-:Y:S01]  /*0920*/  DFMA R10, R8, R8, R10 ;  /* 0x00000008080a722b */ /* 0x001fe2000000000a */
[----:B------:R-:W-:Y:S10]  /*0930*/  @P2 BRA `(.L_x_38) ;  /* 0xfffffff8002c2947 */ /* 0x000ff4000383ffff */
[----:B------:R-:W-:-:S07]  /*0940*/  IMAD.MOV.U32 R7, RZ, RZ, R3 ;  /* 0x000000ffff077224 */ /* 0x000fce00078e0003 */
.L_x_37:
[----:B------:R-:W-:-:S13]  /*0950*/  ISETP.NE.AND P2, PT, R0, RZ, PT ;  /* 0x000000ff0000720c */ /* 0x000fda0003f45270 */
        /* <DEDUP_REMOVED lines=9> */
[----:B------:R0:W2:Y:S01]  /*09f0*/  LDG.E R13, desc[UR10][R12.64] ;  /* 0x0000000a0c0d7981 */ /* 0x0000a2000c1e1900 */
[----:B-1----:R-:W-:-:S04]  /*0a00*/  LEA R8, P3, R14, R8, 0x2 ;  /* 0x000000080e087211 */ /* 0x002fc800078610ff */
[----:B------:R-:W-:-:S05]  /*0a10*/  LEA.HI.X R9, R14, R9, R15, 0x2, P3 ;  /* 0x000000090e097211 */ /* 0x000fca00018f140f */
[----:B------:R-:W3:Y:S04]  /*0a20*/  LDG.E R22, desc[UR10][R8.64+0x4] ;  /* 0x0000040a08167981 */ /* 0x000ee8000c1e1900 */
[----:B------:R-:W4:Y:S04]  /*0a30*/  LDG.E R19, desc[UR10][R8.64+0x8] ;  /* 0x0000080a08137981 */ /* 0x000f28000c1e1900 */
[----:B------:R-:W5:Y:S04]  /*0a40*/  LDG.E R18, desc[UR10][R8.64+0xc] ;  /* 0x00000c0a08127981 */ /* 0x000f68000c1e1900 */
[----:B------:R-:W5:Y:S04]  /*0a50*/  LDG.E R17, desc[UR10][R8.64+0x10] ;  /* 0x0000100a08117981 */ /* 0x000f68000c1e1900 */
[----:B------:R-:W5:Y:S04]  /*0a60*/  LDG.E R15, desc[UR10][R8.64+0x14] ;  /* 0x0000140a080f7981 */ /* 0x000f68000c1e1900 */
[----:B------:R-:W5:Y:S04]  /*0a70*/  LDG.E R14, desc[UR10][R8.64+0x18] ;  /* 0x0000180a080e7981 */ /* 0x000f68000c1e1900 */
[----:B------:R1:W5:Y:S01]  /*0a80*/  LDG.E R16, desc[UR10][R8.64+0x1c] ;  /* 0x00001c0a08107981 */ /* 0x000362000c1e1900 */
[----:B------:R-:W-:Y:S01]  /*0a90*/  ISETP.NE.AND P3, PT, R5, R7, PT ;  /* 0x000000070500720c */ /* 0x000fe20003f65270 */
[----:B------:R-:W-:-:S03]  /*0aa0*/  VIADD R20, R7, 0x1 ;  /* 0x0000000107147836 */ /* 0x000fc60000000000 */
[----:B0-----:R-:W-:Y:S02]  /*0ab0*/  FSEL R12, RZ, 1, P3 ;  /* 0x3f800000ff0c7808 */ /* 0x001fe40001800000 */
[----:B------:R-:W-:Y:S01]  /*0ac0*/  ISETP.NE.AND P3, PT, R5, R20, PT ;  /* 0x000000140500720c */ /* 0x000fe20003f65270 */
[----:B------:R-:W-:-:S03]  /*0ad0*/  VIADD R24, R7, 0x2 ;  /* 0x0000000207187836 */ /* 0x000fc60000000000 */
[----:B------:R-:W-:Y:S02]  /*0ae0*/  FSEL R21, RZ, 1, P3 ;  /* 0x3f800000ff157808 */ /* 0x000fe40001800000 */
[----:B------:R-:W-:Y:S01]  /*0af0*/  ISETP.NE.AND P3, PT, R5, R24, PT ;  /* 0x000000180500720c */ /* 0x000fe20003f65270 */
[----:B------:R-:W-:Y:S02]  /*0b00*/  VIADD R24, R7, 0x3 ;  /* 0x0000000307187836 */ /* 0x000fe40000000000 */
[----:B--2---:R-:W-:-:S04]  /*0b10*/  FADD R20, R12, -R13 ;  /* 0x8000000d0c147221 */ /* 0x004fc80000000000 */
[----:B------:R-:W0:Y:S01]  /*0b20*/  F2F.F64.F32 R12, R20 ;  /* 0x00000014000c7310 */ /* 0x000e220000201800 */
[----:B---3--:R-:W-:Y:S01]  /*0b30*/  FADD R21, R21, -R22 ;  /* 0x8000001615157221 */ /* 0x008fe20000000000 */
[----:B------:R-:W-:-:S06]  /*0b40*/  FSEL R22, RZ, 1, P3 ;  /* 0x3f800000ff167808 */ /* 0x000fcc0001800000 */
[----:B-1----:R-:W1:Y:S01]  /*0b50*/  F2F.F64.F32 R8, R21 ;  /* 0x0000001500087310 */ /* 0x002e620000201800 */
[----:B------:R-:W-:Y:S01]  /*0b60*/  ISETP.NE.AND P3, PT, R5, R24, PT ;  /* 0x000000180500720c */ /* 0x000fe20003f65270 */
[----:B----4-:R-:W-:Y:S01]  /*0b70*/  FADD R19, R22, -R19 ;  /* 0x8000001316137221 */ /* 0x010fe20000000000 */
[----:B------:R-:W-:Y:S01]  /*0b80*/  VIADD R22, R7, 0x4 ;  /* 0x0000000407167836 */ /* 0x000fe20000000000 */
[----:B0-----:R-:W-:Y:S01]  /*0b90*/  DFMA R12, R12, R12, R10 ;  /* 0x0000000c0c0c722b */ /* 0x001fe2000000000a */
[----:B------:R-:W-:-:S03]  /*0ba0*/  FSEL R23, RZ, 1, P3 ;  /* 0x3f800000ff177808 */ /* 0x000fc60001800000 */
[----:B------:R-:W0:Y:S01]  /*0bb0*/  F2F.F64.F32 R10, R19 ;  /* 0x00000013000a7310 */ /* 0x000e220000201800 */
[----:B------:R-:W-:Y:S01]  /*0bc0*/  ISETP.NE.AND P3, PT, R5, R22, PT ;  /* 0x000000160500720c */ /* 0x000fe20003f65270 */
[----:B-----5:R-:W-:Y:S01]  /*0bd0*/  FADD R18, R23, -R18 ;  /* 0x8000001217127221 */ /* 0x020fe20000000000 */
[----:B------:R-:W-:Y:S02]  /*0be0*/  VIADD R22, R7, 0x5 ;  /* 0x0000000507167836 */ /* 0x000fe40000000000 */
[----:B------:R-:W-:Y:S01]  /*0bf0*/  FSEL R20, RZ, 1, P3 ;  /* 0x3f800000ff147808 */ /* 0x000fe20001800000 */
[----:B-1----:R-:W-:Y:S02]  /*0c00*/  DFMA R12, R8, R8, R12 ;  /* 0x00000008080c722b */ /* 0x002fe4000000000c */
[----:B------:R-:W1:Y:S01]  /*0c10*/  F2F.F64.F32 R8, R18 ;  /* 0x0000001200087310 */ /* 0x000e620000201800 */
[----:B------:R-:W-:Y:S01]  /*0c20*/  ISETP.NE.AND P3, PT, R5, R22, PT ;  /* 0x000000160500720c */ /* 0x000fe20003f65270 */
[----:B------:R-:W-:Y:S01]  /*0c30*/  FADD R17, R20, -R17 ;  /* 0x8000001114117221 */ /* 0x000fe20000000000 */
[----:B------:R-:W-:-:S02]  /*0c40*/  VIADD R22, R7, 0x6 ;  /* 0x0000000607167836 */ /* 0x000fc40000000000 */
[----:B------:R-:W-:Y:S01]  /*0c50*/  FSEL R20, RZ, 1, P3 ;  /* 0x3f800000ff147808 */ /* 0x000fe20001800000 */
[----:B0-----:R-:W-:Y:S02]  /*0c60*/  DFMA R12, R10, R10, R12 ;  /* 0x0000000a0a0c722b */ /* 0x001fe4000000000c */
[----:B------:R-:W0:Y:S01]  /*0c70*/  F2F.F64.F32 R10, R17 ;  /* 0x00000011000a7310 */ /* 0x000e220000201800 */
[----:B------:R-:W-:Y:S01]  /*0c80*/  ISETP.NE.AND P3, PT, R5, R22, PT ;  /* 0x000000160500720c */ /* 0x000fe20003f65270 */
[----:B------:R-:W-:Y:S01]  /*0c90*/  FADD R15, R20, -R15 ;  /* 0x8000000f140f7221 */ /* 0x000fe20000000000 */
[----:B------:R-:W-:Y:S02]  /*0ca0*/  VIADD R20, R7, 0x7 ;  /* 0x0000000707147836 */ /* 0x000fe40000000000 */
[----:B------:R-:W-:Y:S01]  /*0cb0*/  FSEL R19, RZ, 1, P3 ;  /* 0x3f800000ff137808 */ /* 0x000fe20001800000 */
[----:B-1----:R-:W-:Y:S02]  /*0cc0*/  DFMA R12, R8, R8, R12 ;  /* 0x00000008080c722b */ /* 0x002fe4000000000c */
[----:B------:R-:W1:Y:S01]  /*0cd0*/  F2F.F64.F32 R8, R15 ;  /* 0x0000000f00087310 */ /* 0x000e620000201800 */
[----:B------:R-:W-:Y:S01]  /*0ce0*/  ISETP.NE.AND P3, PT, R5, R20, PT ;  /* 0x000000140500720c */ /* 0x000fe20003f65270 */
[----:B------:R-:W-:-:S03]  /*0cf0*/  FADD R14, R19, -R14 ;  /* 0x8000000e130e7221 */ /* 0x000fc60000000000 */
[----:B------:R-:W-:Y:S01]  /*0d00*/  FSEL R19, RZ, 1, P3 ;  /* 0x3f800000ff137808 */ /* 0x000fe20001800000 */
[----:B0-----:R-:W-:Y:S02]  /*0d10*/  DFMA R12, R10, R10, R12 ;  /* 0x0000000a0a0c722b */ /* 0x001fe4000000000c */
[----:B------:R-:W0:Y:S02]  /*0d20*/  F2F.F64.F32 R10, R14 ;  /* 0x0000000e000a7310 */ /* 0x000e240000201800 */
[----:B------:R-:W-:-:S04]  /*0d30*/  FADD R16, R19, -R16 ;  /* 0x8000001013107221 */ /* 0x000fc80000000000 */
[----:B-1----:R-:W-:Y:S02]  /*0d40*/  DFMA R12, R8, R8, R12 ;  /* 0x00000008080c722b */ /* 0x002fe4000000000c */
[----:B------:R-:W1:Y:S06]  /*0d50*/  F2F.F64.F32 R8, R16 ;  /* 0x0000001000087310 */ /* 0x000e6c0000201800 */
[----:B0-----:R-:W-:Y:S01]  /*0d60*/  DFMA R10, R10, R10, R12 ;  /* 0x0000000a0a0a722b */ /* 0x001fe2000000000c */
[----:B------:R-:W-:-:S07]  /*0d70*/  VIADD R7, R7, 0x8 ;  /* 0x0000000807077836 */ /* 0x000fce0000000000 */
[----:B-1----:R-:W-:-:S11]  /*0d80*/  DFMA R10, R8, R8, R10 ;  /* 0x00000008080a722b */ /* 0x002fd6000000000a */
.L_x_40:
        /* <DEDUP_REMOVED lines=9> */
[----:B------:R-:W2:Y:S01]  /*0e20*/  LDG.E R12, desc[UR10][R12.64] ;  /* 0x0000000a0c0c7981 */ /* 0x000ea2000c1e1900 */
[----:B-1----:R-:W-:-:S04]  /*0e30*/  LEA R8, P3, R14, R8, 0x2 ;  /* 0x000000080e087211 */ /* 0x002fc800078610ff */
[----:B------:R-:W-:-:S05]  /*0e40*/  LEA.HI.X R9, R14, R9, R15, 0x2, P3 ;  /* 0x000000090e097211 */ /* 0x000fca00018f140f */
[----:B------:R-:W3:Y:S04]  /*0e50*/  LDG.E R17, desc[UR10][R8.64+0x4] ;  /* 0x0000040a08117981 */ /* 0x000ee8000c1e1900 */
[----:B------:R-:W4:Y:S04]  /*0e60*/  LDG.E R20, desc[UR10][R8.64+0x8] ;  /* 0x0000080a08147981 */ /* 0x000f28000c1e1900 */
[----:B------:R0:W5:Y:S01]  /*0e70*/  LDG.E R14, desc[UR10][R8.64+0xc] ;  /* 0x00000c0a080e7981 */ /* 0x000162000c1e1900 */
[----:B------:R-:W-:Y:S01]  /*0e80*/  ISETP.NE.AND P3, PT, R5, R7, PT ;  /* 0x000000070500720c */ /* 0x000fe20003f65270 */
[----:B------:R-:W-:-:S03]  /*0e90*/  VIADD R16, R7, 0x1 ;  /* 0x0000000107107836 */ /* 0x000fc60000000000 */
[----:B------:R-:W-:Y:S02]  /*0ea0*/  FSEL R15, RZ, 1, P3 ;  /* 0x3f800000ff0f7808 */ /* 0x000fe40001800000 */
[----:B------:R-:W-:Y:S01]  /*0eb0*/  ISETP.NE.AND P3, PT, R5, R16, PT ;  /* 0x000000100500720c */ /* 0x000fe20003f65270 */
[----:B------:R-:W-:-:S03]  /*0ec0*/  VIADD R18, R7, 0x2 ;  /* 0x0000000207127836 */ /* 0x000fc60000000000 */
[----:B------:R-:W-:Y:S02]  /*0ed0*/  FSEL R16, RZ, 1, P3 ;  /* 0x3f800000ff107808 */ /* 0x000fe40001800000 */
[----:B------:R-:W-:Y:S01]  /*0ee0*/  ISETP.NE.AND P3, PT, R5, R18, PT ;  /* 0x000000120500720c */ /* 0x000fe20003f65270 */
[C---:B------:R-:W-:Y:S02]  /*0ef0*/  VIADD R18, R7.reuse, 0x3 ;  /* 0x0000000307127836 */ /* 0x040fe40000000000 */
[----:B------:R-:W-:Y:S02]  /*0f00*/  VIADD R7, R7, 0x4 ;  /* 0x0000000407077836 */ /* 0x000fe40000000000 */
[----:B--2---:R-:W-:-:S04]  /*0f10*/  FADD R15, R15, -R12 ;  /* 0x8000000c0f0f7221 */ /* 0x004fc80000000000 */
[----:B------:R-:W1:Y:S01]  /*0f20*/  F2F.F64.F32 R12, R15 ;  /* 0x0000000f000c7310 */ /* 0x000e620000201800 */
[----:B---3--:R-:W-:Y:S01]  /*0f30*/  FADD R16, R16, -R17 ;  /* 0x8000001110107221 */ /* 0x008fe20000000000 */
[----:B------:R-:W-:-:S06]  /*0f40*/  FSEL R17, RZ, 1, P3 ;  /* 0x3f800000ff117808 */ /* 0x000fcc0001800000 */
[----:B0-----:R-:W0:Y:S01]  /*0f50*/  F2F.F64.F32 R8, R16 ;  /* 0x0000001000087310 */ /* 0x001e220000201800 */
[----:B------:R-:W-:Y:S01]  /*0f60*/  ISETP.NE.AND P3, PT, R5, R18, PT ;  /* 0x000000120500720c */ /* 0x000fe20003f65270 */
[----:B----4-:R-:W-:Y:S01]  /*0f70*/  FADD R17, R17, -R20 ;  /* 0x8000001411117221 */ /* 0x010fe20000000000 */
[----:B-1----:R-:W-:Y:S02]  /*0f80*/  DFMA R12, R12, R12, R10 ;  /* 0x0000000c0c0c722b */ /* 0x002fe4000000000a */
[----:B------:R-:W-:-:S03]  /*0f90*/  FSEL R19, RZ, 1, P3 ;  /* 0x3f800000ff137808 */ /* 0x000fc60001800000 */
[----:B------:R-:W1:Y:S02]  /*0fa0*/  F2F.F64.F32 R10, R17 ;  /* 0x00000011000a7310 */ /* 0x000e640000201800 */
[----:B-----5:R-:W-:Y:S01]  /*0fb0*/  FADD R14, R19, -R14 ;  /* 0x8000000e130e7221 */ /* 0x020fe20000000000 */
[----:B0-----:R-:W-:-:S05]  /*0fc0*/  DFMA R12, R8, R8, R12 ;  /* 0x00000008080c722b */ /* 0x001fca000000000c */
[----:B------:R-:W0:Y:S03]  /*0fd0*/  F2F.F64.F32 R8, R14 ;  /* 0x0000000e00087310 */ /* 0x000e260000201800 */
[----:B-1----:R-:W-:-:S08]  /*0fe0*/  DFMA R10, R10, R10, R12 ;  /* 0x0000000a0a0a722b */ /* 0x002fd0000000000c */
[----:B0-----:R-:W-:-:S11]  /*0ff0*/  DFMA R10, R8, R8, R10 ;  /* 0x00000008080a722b */ /* 0x001fd6000000000a */
.L_x_41:
[----:B------:R-:W-:Y:S05]  /*1000*/  @!P2 BRA `(.L_x_39) ;  /* 0x00000000007ca947 */ /* 0x000fea0003800000 */
[----:B------:R-:W0:Y:S01]  /*1010*/  LDC.64 R8, c[0x0][0x380] ;  /* 0x0000e000ff087b82 */ /* 0x000e220000000a00 */
[----:B------:R-:W-:-:S04]  /*1020*/  IMAD.IADD R13, R6, 0x1, R7 ;  /* 0x00000001060d7824 */ /* 0x000fc800078e0207 */
[----:B0-----:R-:W-:-:S06]  /*1030*/  IMAD.WIDE.U32 R8, R13, 0x4, R8 ;  /* 0x000000040d087825 */ /* 0x001fcc00078e0008 */
[----:B------:R-:W2:Y:S01]  /*1040*/  LDG.E R9, desc[UR10][R8.64] ;  /* 0x0000000a08097981 */ /* 0x000ea2000c1e1900 */
[----:B------:R-:W-:-:S04]  /*1050*/  ISETP.NE.AND P2, PT, R5, R7, PT ;  /* 0x000000070500720c */ /* 0x000fc80003f45270 */
[----:B------:R-:W-:Y:S02]  /*1060*/  FSEL R12, RZ, 1, P2 ;  /* 0x3f800000ff0c7808 */ /* 0x000fe40001000000 */
[----:B------:R-:W-:-:S03]  /*1070*/  ISETP.NE.AND P2, PT, R4, 0x1, PT ;  /* 0x000000010400780c */ /* 0x000fc60003f45270 */
[----:B--2---:R-:W-:-:S06]  /*1080*/  FADD R12, R12, -R9 ;  /* 0x800000090c0c7221 */ /* 0x004fcc0000000000 */
[----:B------:R-:W0:Y:S02]  /*1090*/  F2F.F64.F32 R12, R12 ;  /* 0x0000000c000c7310 */ /* 0x000e240000201800 */
[----:B0-----:R-:W-:Y:S02]  /*10a0*/  DFMA R10, R12, R12, R10 ;  /* 0x0000000c0c0a722b */ /* 0x001fe4000000000a */
[----:B------:R-:W-:Y:S09]  /*10b0*/  @!P2 BRA `(.L_x_39) ;  /* 0x000000000050a947 */ /* 0x000ff20003800000 */
[----:B------:R-:W0:Y:S01]  /*10c0*/  LDC.64 R12, c[0x0][0x380] ;  /* 0x0000e000ff0c7b82 */ /* 0x000e220000000a00 */
[----:B------:R-:W-:-:S05]  /*10d0*/  IADD3 R6, P2, PT, R6, R7, RZ ;  /* 0x0000000706067210 */ /* 0x000fca0007f5e0ff */
[----:B------:R-:W-:Y:S01]  /*10e0*/  IMAD.X R8, RZ, RZ, RZ, P2 ;  /* 0x000000ffff087224 */ /* 0x000fe200010e06ff */
[----:B0-----:R-:W-:-:S04]  /*10f0*/  LEA R12, P2, R6, R12, 0x2 ;  /* 0x0000000c060c7211 */ /* 0x001fc800078410ff */
[----:B------:R-:W-:Y:S02]  /*1100*/  LEA.HI.X R13, R6, R13, R8, 0x2, P2 ;  /* 0x0000000d060d7211 */ /* 0x000fe400010f1408 */
[----:B------:R-:W-:-:S03]  /*1110*/  ISETP.NE.AND P2, PT, R4, 0x2, PT ;  /* 0x000000020400780c */ /* 0x000fc60003f45270 */
[----:B------:R-:W2:Y:S10]  /*1120*/  LDG.E R9, desc[UR10][R12.64+0x4] ;  /* 0x0000040a0c097981 */ /* 0x000eb4000c1e1900 */
[----:B------:R-:W3:Y:S01]  /*1130*/  @P2 LDG.E R15, desc[UR10][R12.64+0x8] ;  /* 0x0000080a0c0f2981 */ /* 0x000ee2000c1e1900 */
[----:B------:R-:W-:-:S02]  /*1140*/  VIADD R6, R7, 0x1 ;  /* 0x0000000107067836 */ /* 0x000fc40000000000 */
[----:B------:R-:W-:-:S03]  /*1150*/  @P2 VIADD R8, R7, 0x2 ;  /* 0x0000000207082836 */ /* 0x000fc60000000000 */
[----:B------:R-:W-:-:S04]  /*1160*/  ISETP.NE.AND P3, PT, R5, R6, PT ;  /* 0x000000060500720c */ /* 0x000fc80003f65270 */
[----:B------:R-:W-:Y:S02]  /*1170*/  FSEL R6, RZ, 1, P3 ;  /* 0x3f800000ff067808 */ /* 0x000fe40001800000 */
[----:B------:R-:W-:-:S04]  /*1180*/  @P2 ISETP.NE.AND P3, PT, R5, R8, PT ;  /* 0x000000080500220c */ /* 0x000fc80003f65270 */
[----:B------:R-:W-:Y:S01]  /*1190*/  @P2 FSEL R8, RZ, 1, P3 ;  /* 0x3f800000ff082808 */ /* 0x000fe20001800000 */
[----:B--2---:R-:W-:-:S06]  /*11a0*/  FADD R6, R6, -R9 ;  /* 0x8000000906067221 */ /* 0x004fcc0000000000 */
[----:B------:R-:W0:Y:S01]  /*11b0*/  F2F.F64.F32 R6, R6 ;  /* 0x0000000600067310 */ /* 0x000e220000201800 */
[----:B---3--:R-:W-:-:S07]  /*11c0*/  @P2 FADD R8, R8, -R15 ;  /* 0x8000000f08082221 */ /* 0x008fce0000000000 */
[----:B------:R-:W1:Y:S01]  /*11d0*/  @P2 F2F.F64.F32 R8, R8 ;  /* 0x0000000800082310 */ /* 0x000e620000201800 */
[----:B0-----:R-:W-:-:S08]  /*11e0*/  DFMA R10, R6, R6, R10 ;  /* 0x00000006060a722b */ /* 0x001fd0000000000a */
[----:B-1----:R-:W-:-:S11]  /*11f0*/  @P2 DFMA R10, R8, R8, R10 ;  /* 0x00000008080a222b */ /* 0x002fd6000000000a */
.L_x_39:
[----:B------:R-:W-:-:S05]  /*1200*/  VIADD R5, R5, 0x1 ;  /* 0x0000000105057836 */ /* 0x000fca0000000000 */
[----:B------:R-:W-:-:S13]  /*1210*/  ISETP.NE.AND P2, PT, R5, UR9, PT ;  /* 0x0000000905007c0c */ /* 0x000fda000bf45270 */
[----:B------:R-:W-:Y:S05]  /*1220*/  @P2 BRA `(.L_x_42) ;  /* 0xffffffec00c02947 */ /* 0x000fea000383ffff */
.L_x_36:
        /* <DEDUP_REMOVED lines=19> */
[----:B------:R-:W-:Y:S05]  /*1360*/  CALL.REL.NOINC `($__internal_1_$__cuda_sm20_dsqrt_rn_f64_mediumpath_v1) ;  /* 0x00000000000c7944 */ /* 0x000fea0003c00000 */
.L_x_43:
[----:B------:R-:W0:Y:S02]  /*1370*/  LDC.64 R2, c[0x4][RZ] ;  /* 0x01000000ff027b82 */ /* 0x000e240000000a00 */
[----:B0-----:R-:W-:Y:S01]  /*1380*/  STG.E.64 desc[UR10][R2.64], R4 ;  /* 0x0000000402007986 */ /* 0x001fe2000c101b0a */
[----:B------:R-:W-:Y:S05]  /*1390*/  EXIT ;  /* 0x000000000000794d */ /* 0x000fea0003800000 */
        .weak           $__internal_1_$__cuda_sm20_dsqrt_rn_f64_mediumpath_v1
        .type           $__internal_1_$__cuda_sm20_dsqrt_rn_f64_mediumpath_v1,@function
        .size           $__internal_1_$__cuda_sm20_dsqrt_rn_f64_mediumpath_v1,(.L_x_124 - $__internal_1_$__cuda_sm20_dsqrt_rn_f64_mediumpath_v1)
$__internal_1_$__cuda_sm20_dsqrt_rn_f64_mediumpath_v1:
        /* <DEDUP_REMOVED lines=13> */
.L_x_44:
        /* <DEDUP_REMOVED lines=24> */
.L_x_46:
[----:B------:R-:W-:-:S11]  /*15f0*/  DADD R2, R4, R4 ;  /* 0x0000000004027229 */ /* 0x000fd60000000004 */
.L_x_45:
[----:B------:R-:W-:Y:S02]  /*1600*/  IMAD.MOV.U32 R4, RZ, RZ, R2 ;  /* 0x000000ffff047224 */ /* 0x000fe400078e0002 */
[----:B------:R-:W-:Y:S02]  /*1610*/  IMAD.MOV.U32 R5, RZ, RZ, R3 ;  /* 0x000000ffff057224 */ /* 0x000fe400078e0003 */
[----:B------:R-:W-:Y:S02]  /*1620*/  IMAD.MOV.U32 R2, RZ, RZ, R0 ;  /* 0x000000ffff027224 */ /* 0x000fe400078e0000 */
[----:B------:R-:W-:-:S04]  /*1630*/  IMAD.MOV.U32 R3, RZ, RZ, 0x0 ;  /* 0x00000000ff037424 */ /* 0x000fc800078e00ff */
[----:B------:R-:W-:Y:S05]  /*1640*/  RET.REL.NODEC R2 `(_Z18kern32NormSubFromIPfi) ;  /* 0xffffffe8026c7950 */ /* 0x000fea0003c3ffff */
.L_x_47:
        /* <DEDUP_REMOVED lines=11> */
.L_x_124:


//--------------------- .text._Z18kern16NormSubFromIP6__halfi --------------------------
	.section	.text._Z18kern16NormSubFromIP6__halfi,"ax",@progbits
	.align	128
.text._Z18kern16NormSubFromIP6__halfi:
        .type           _Z18kern16NormSubFromIP6__halfi,@function
        .size           _Z18kern16NormSubFromIP6__halfi,(.L_x_126 - _Z18kern16NormSubFromIP6__halfi)
        .other          _Z18kern16NormSubFromIP6__halfi,@"STO_CUDA_ENTRY STV_DEFAULT"
_Z18kern16NormSubFromIP6__halfi:
        /* <DEDUP_REMOVED lines=19> */
.L_x_54:
[----:B------:R-:W0:Y:S01]  /*0130*/  LDCU UR10, c[0x0][0x388] ;  /* 0x00007100ff0a77ac */ /* 0x000e220008000800 */
[----:B------:R-:W-:Y:S01]  /*0140*/  HFMA2 R7, -RZ, RZ, 0, 0 ;  /* 0x00000000ff077431 */ /* 0x000fe200000001ff */
        /* <DEDUP_REMOVED lines=8> */
[----:B------:R-:W-:Y:S01]  /*01d0*/  IMAD.MOV.U32 R13, RZ, RZ, R11 ;  /* 0x000000ffff0d7224 */ /* 0x000fe200078e000b */
[----:B------:R-:W-:-:S07]  /*01e0*/  MOV R12, R10 ;  /* 0x0000000a000c7202 */ /* 0x000fce0000000f00 */
.L_x_50:
[----:B------:R-:W2:Y:S04]  /*01f0*/  LDG.E.U16 R14, desc[UR8][R12.64+-0x10] ;  /* 0xfffff0080c0e7981 */ /* 0x000ea8000c1e1500 */
[----:B------:R-:W3:Y:S04]  /*0200*/  LDG.E.U16 R15, desc[UR8][R12.64+-0xe] ;  /* 0xfffff2080c0f7981 */ /* 0x000ee8000c1e1500 */
[----:B------:R-:W4:Y:S04]  /*0210*/  LDG.E.U16 R26, desc[UR8][R12.64+-0xc] ;  /* 0xfffff4080c1a7981 */ /* 0x000f28000c1e1500 */
[----:B------:R-:W5:Y:S04]  /*0220*/  LDG.E.U16 R27, desc[UR8][R12.64+-0xa] ;  /* 0xfffff6080c1b7981 */ /* 0x000f68000c1e1500 */
[----:B------:R-:W4:Y:S04]  /*0230*/  LDG.E.U16 R25, desc[UR8][R12.64+-0x8] ;  /* 0xfffff8080c197981 */ /* 0x000f28000c1e1500 */
[----:B------:R-:W4:Y:S04]  /*0240*/  LDG.E.U16 R24, desc[UR8][R12.64+-0x6] ;  /* 0xfffffa080c187981 */ /* 0x000f28000c1e1500 */
[----:B------:R-:W4:Y:S04]  /*0250*/  LDG.E.U16 R23, desc[UR8][R12.64+-0x4] ;  /* 0xfffffc080c177981 */ /* 0x000f28000c1e1500 */
[----:B------:R-:W4:Y:S04]  /*0260*/  LDG.E.U16 R21, desc[UR8][R12.64+-0x2] ;  /* 0xfffffe080c157981 */ /* 0x000f28000c1e1500 */
[----:B------:R-:W4:Y:S04]  /*0270*/  LDG.E.U16 R22, desc[UR8][R12.64] ;  /* 0x000000080c167981 */ /* 0x000f28000c1e1500 */
[----:B------:R-:W4:Y:S01]  /*0280*/  LDG.E.U16 R18, desc[UR8][R12.64+0x2] ;  /* 0x000002080c127981 */ /* 0x000f22000c1e1500 */
[----:B------:R-:W-:-:S03]  /*0290*/  ISETP.NE.AND P2, PT, R7, RZ, PT ;  /* 0x000000ff0700720c */ /* 0x000fc60003f45270 */
[----:B------:R-:W4:Y:S01]  /*02a0*/  LDG.E.U16 R10, desc[UR8][R12.64+0x4] ;  /* 0x000004080c0a7981 */ /* 0x000f22000c1e1500 */
[----:B------:R-:W-:Y:S01]  /*02b0*/  UIADD3 UR7, UPT, UPT, UR4, 0x1, URZ ;  /* 0x0000000104077890 */ /* 0x000fe2000fffe0ff */
[----:B------:R-:W-:Y:S02]  /*02c0*/  FSEL R11, RZ, 1, P2 ;  /* 0x3f800000ff0b7808 */ /* 0x000fe40001000000 */
[----:B------:R-:W4:Y:S03]  /*02d0*/  LDG.E.U16 R20, desc[UR8][R12.64+0x6] ;  /* 0x000006080c147981 */ /* 0x000f26000c1e1500 */
[----:B------:R-:W-:Y:S01]  /*02e0*/  ISETP.NE.AND P2, PT, R5, UR7, PT ;  /* 0x0000000705007c0c */ /* 0x000fe2000bf45270 */
[----:B------:R-:W4:Y:S01]  /*02f0*/  LDG.E.U16 R19, desc[UR8][R12.64+0x8] ;  /* 0x000008080c137981 */ /* 0x000f22000c1e1500 */
[----:B------:R-:W-:Y:S01]  /*0300*/  UIADD3 UR7, UPT, UPT, UR4, 0x2, URZ ;  /* 0x0000000204077890 */ /* 0x000fe2000fffe0ff */
[----:B--2---:R-:W-:-:S05]  /*0310*/  HADD2.F32 R14, -RZ, R14.H0_H0 ;  /* 0x2000000eff0e7230 */ /* 0x004fca0000004100 */
[----:B------:R-:W-:Y:S01]  /*0320*/  FADD R28, R11, -R14 ;  /* 0x8000000e0b1c7221 */ /* 0x000fe20000000000 */
[----:B---3--:R-:W-:Y:S01]  /*0330*/  HADD2.F32 R14, -RZ, R15.H0_H0 ;  /* 0x2000000fff0e7230 */ /* 0x008fe20000004100 */
[----:B------:R-:W-:Y:S02]  /*0340*/  FSEL R11, RZ, 1, P2 ;  /* 0x3f800000ff0b7808 */ /* 0x000fe40001000000 */
[----:B------:R-:W0:Y:S03]  /*0350*/  F2F.F64.F32 R16, R28 ;  /* 0x0000001c00107310 */ /* 0x000e260000201800 */
[----:B------:R-:W-:Y:S02]  /*0360*/  FADD R29, R11, -R14 ;  /* 0x8000000e0b1d7221 */ /* 0x000fe40000000000 */
[----:B------:R-:W2:Y:S01]  /*0370*/  LDG.E.U16 R11, desc[UR8][R12.64+0xa] ;  /* 0x00000a080c0b7981 */ /* 0x000ea2000c1e1500 */
[----:B0-----:R-:W-:-:S03]  /*0380*/  DFMA R16, R16, R16, R8 ;  /* 0x000000101010722b */ /* 0x001fc60000000008 */
[----:B------:R-:W3:Y:S04]  /*0390*/  LDG.E.U16 R9, desc[UR8][R12.64+0xc] ;  /* 0x00000c080c097981 */ /* 0x000ee8000c1e1500 */
[----:B------:R0:W3:Y:S01]  /*03a0*/  LDG.E.U16 R8, desc[UR8][R12.64+0xe] ;  /* 0x00000e080c087981 */ /* 0x0000e2000c1e1500 */
[----:B------:R-:W1:Y:S01]  /*03b0*/  F2F.F64.F32 R14, R29 ;  /* 0x0000001d000e7310 */ /* 0x000e620000201800 */
[----:B------:R-:W-:Y:S01]  /*03c0*/  ISETP.NE.AND P2, PT, R5, UR7, PT ;  /* 0x0000000705007c0c */ /* 0x000fe2000bf45270 */
[----:B------:R-:W-:Y:S01]  /*03d0*/  UIADD3 UR7, UPT, UPT, UR4, 0x3, URZ ;  /* 0x0000000304077890 */ /* 0x000fe2000fffe0ff */
[----:B-----5:R-:W-:Y:S01]  /*03e0*/  HADD2.F32 R27, -RZ, R27.H0_H0 ;  /* 0x2000001bff1b7230 */ /* 0x020fe20000004100 */
[----:B-1----:R-:W-:Y:S01]  /*03f0*/  DFMA R14, R14, R14, R16 ;  /* 0x0000000e0e0e722b */ /* 0x002fe20000000010 */
[----:B----4-:R-:W-:Y:S01]  /*0400*/  HADD2.F32 R17, -RZ, R26.H0_H0 ;  /* 0x2000001aff117230 */ /* 0x010fe20000004100 */
[----:B------:R-:W-:-:S02]  /*0410*/  FSEL R16, RZ, 1, P2 ;  /* 0x3f800000ff107808 */ /* 0x000fc40001000000 */
[----:B------:R-:W-:-:S03]  /*0420*/  ISETP.NE.AND P2, PT, R5, UR7, PT ;  /* 0x0000000705007c0c */ /* 0x000fc6000bf45270 */
[----:B------:R-:W-:Y:S01]  /*0430*/  FADD R26, R16, -R17 ;  /* 0x80000011101a7221 */ /* 0x000fe20000000000 */
[----:B------:R-:W-:-:S05]  /*0440*/  FSEL R16, RZ, 1, P2 ;  /* 0x3f800000ff107808 */ /* 0x000fca0001000000 */
[----:B------:R-:W-:Y:S02]  /*0450*/  FADD R27, R16, -R27 ;  /* 0x8000001b101b7221 */ /* 0x000fe40000000000 */
[----:B------:R-:W1:Y:S01]  /*0460*/  F2F.F64.F32 R16, R26 ;  /* 0x0000001a00107310 */ /* 0x000e620000201800 */
[----:B------:R-:W-:Y:S01]  /*0470*/  UIADD3 UR7, UPT, UPT, UR4, 0x4, URZ ;  /* 0x0000000404077890 */ /* 0x000fe2000fffe0ff */
[----:B-1----:R-:W-:-:S06]  /*0480*/  DFMA R14, R16, R16, R14 ;  /* 0x00000010100e722b */ /* 0x002fcc000000000e */
[----:B------:R-:W1:Y:S01]  /*0490*/  F2F.F64.F32 R16, R27 ;  /* 0x0000001b00107310 */ /* 0x000e620000201800 */
[----:B------:R-:W-:Y:S01]  /*04a0*/  ISETP.NE.AND P2, PT, R5, UR7, PT ;  /* 0x0000000705007c0c */ /* 0x000fe2000bf45270 */
[----:B------:R-:W-:Y:S01]  /*04b0*/  UIADD3 UR7, UPT, UPT, UR4, 0x5, URZ ;  /* 0x0000000504077890 */ /* 0x000fe2000fffe0ff */
[----:B------:R-:W-:Y:S01]  /*04c0*/  HADD2.F32 R25, -RZ, R25.H0_H0 ;  /* 0x20000019ff197230 */ /* 0x000fe20000004100 */
[----:B-1----:R-:W-:Y:S01]  /*04d0*/  DFMA R14, R16, R16, R14 ;  /* 0x00000010100e722b */ /* 0x002fe2000000000e */
[----:B------:R-:W-:-:S03]  /*04e0*/  FSEL R16, RZ, 1, P2 ;  /* 0x3f800000ff107808 */ /* 0x000fc60001000000 */
[----:B------:R-:W-:Y:S02]  /*04f0*/  ISETP.NE.AND P2, PT, R5, UR7, PT ;  /* 0x0000000705007c0c */ /* 0x000fe4000bf45270 */
[----:B------:R-:W-:Y:S02]  /*0500*/  FADD R25, R16, -R25 ;  /* 0x8000001910197221 */ /* 0x000fe40000000000 */
[----:B------:R-:W-:Y:S01]  /*0510*/  FSEL R16, RZ, 1, P2 ;  /* 0x3f800000ff107808 */ /* 0x000fe20001000000 */
[----:B------:R-:W-:Y:S01]  /*0520*/  HADD2.F32 R17, -RZ, R24.H0_H0 ;  /* 0x20000018ff117230 */ /* 0x000fe20000004100 */
[----:B------:R-:W-:Y:S02]  /*0530*/  UIADD3 UR7, UPT, UPT, UR4, 0x6, URZ ;  /* 0x0000000604077890 */ /* 0x000fe4000fffe0ff */
[----:B------:R-:W1:Y:S02]  /*0540*/  F2F.F64.F32 R24, R25 ;  /* 0x0000001900187310 */ /* 0x000e640000201800 */
[----:B------:R-:W-:-:S02]  /*0550*/  FADD R16, R16, -R17 ;  /* 0x8000001110107221 */ /* 0x000fc40000000000 */
[C---:B------:R-:W-:Y:S01]  /*0560*/  ISETP.NE.AND P2, PT, R5.reuse, UR7, PT ;  /* 0x0000000705007c0c */ /* 0x040fe2000bf45270 */
[----:B------:R-:W-:Y:S01]  /*0570*/  UIADD3 UR7, UPT, UPT, UR4, 0x7, URZ ;  /* 0x0000000704077890 */ /* 0x000fe2000fffe0ff */
[----:B------:R-:W-:Y:S02]  /*0580*/  HADD2.F32 R26, -RZ, R23.H0_H0 ;  /* 0x20000017ff1a7230 */ /* 0x000fe40000004100 */
[----:B------:R-:W4:Y:S01]  /*0590*/  F2F.F64.F32 R16, R16 ;  /* 0x0000001000107310 */ /* 0x000f220000201800 */
[----:B------:R-:W-:Y:S02]  /*05a0*/  FSEL R23, RZ, 1, P2 ;  /* 0x3f800000ff177808 */ /* 0x000fe40001000000 */
[----:B------:R-:W-:Y:S01]  /*05b0*/  ISETP.NE.AND P2, PT, R5, UR7, PT ;  /* 0x0000000705007c0c */ /* 0x000fe2000bf45270 */
[----:B-1----:R-:W-:Y:S02]  /*05c0*/  DFMA R14, R24, R24, R14 ;  /* 0x00000018180e722b */ /* 0x002fe4000000000e */
[----:B------:R-:W-:Y:S01]  /*05d0*/  FADD R23, R23, -R26 ;  /* 0x8000001a17177221 */ /* 0x000fe20000000000 */
[----:B------:R-:W-:Y:S01]  /*05e0*/  HADD2.F32 R26, -RZ, R21.H0_H0 ;  /* 0x20000015ff1a7230 */ /* 0x000fe20000004100 */
[----:B------:R-:W-:Y:S01]  /*05f0*/  UIADD3 UR7, UPT, UPT, UR4, 0x8, URZ ;  /* 0x0000000804077890 */ /* 0x000fe2000fffe0ff */
[----:B------:R-:W-:Y:S01]  /*0600*/  FSEL R21, RZ, 1, P2 ;  /* 0x3f800000ff157808 */ /* 0x000fe20001000000 */
[----:B------:R1:W5:Y:S02]  /*0610*/  F2F.F64.F32 R24, R23 ;  /* 0x0000001700187310 */ /* 0x0003640000201800 */
[----:B----4-:R-:W-:-:S02]  /*0620*/  DFMA R14, R16, R16, R14 ;  /* 0x00000010100e722b */ /* 0x010fc4000000000e */
[----:B------:R-:W-:Y:S01]  /*0630*/  ISETP.NE.AND P2, PT, R5, UR7, PT ;  /* 0x0000000705007c0c */ /* 0x000fe2000bf45270 */
[----:B------:R-:W-:Y:S01]  /*0640*/  FADD R16, R21, -R26 ;  /* 0x8000001a15107221 */ /* 0x000fe20000000000 */
[----:B------:R-:W-:Y:S01]  /*0650*/  UIADD3 UR7, UPT, UPT, UR4, 0x9, URZ ;  /* 0x0000000904077890 */ /* 0x000fe2000fffe0ff */
[----:B------:R-:W-:Y:S01]  /*0660*/  HADD2.F32 R22, -RZ, R22.H0_H0 ;  /* 0x20000016ff167230 */ /* 0x000fe20000004100 */
[----:B------:R-:W-:-:S03]  /*0670*/  FSEL R21, RZ, 1, P2 ;  /* 0x3f800000ff157808 */ /* 0x000fc60001000000 */
[----:B------:R-:W4:Y:S01]  /*0680*/  F2F.F64.F32 R16, R16 ;  /* 0x0000001000107310 */ /* 0x000f220000201800 */
[----:B------:R-:W-:Y:S01]  /*0690*/  ISETP.NE.AND P2, PT, R5, UR7, PT ;  /* 0x0000000705007c0c */ /* 0x000fe2000bf45270 */
[----:B------:R-:W-:Y:S01]  /*06a0*/  FADD R21, R21, -R22 ;  /* 0x8000001615157221 */ /* 0x000fe20000000000 */
[----:B-1----:R-:W-:Y:S01]  /*06b0*/  HADD2.F32 R23, -RZ, R18.H0_H0 ;  /* 0x20000012ff177230 */ /* 0x002fe20000004100 */
[----:B-----5:R-:W-:Y:S01]  /*06c0*/  DFMA R24, R24, R24, R14 ;  /* 0x000000181818722b */ /* 0x020fe2000000000e */
[----:B------:R-:W-:Y:S01]  /*06d0*/  FSEL R22, RZ, 1, P2 ;  /* 0x3f800000ff167808 */ /* 0x000fe20001000000 */
[----:B------:R-:W-:Y:S02]  /*06e0*/  UIADD3 UR7, UPT, UPT, UR4, 0xa, URZ ;  /* 0x0000000a04077890 */ /* 0x000fe4000fffe0ff */
[----:B------:R-:W1:Y:S02]  /*06f0*/  F2F.F64.F32 R14, R21 ;  /* 0x00000015000e7310 */ /* 0x000e640000201800 */
[----:B------:R-:W-:-:S02]  /*0700*/  FADD R22, R22, -R23 ;  /* 0x8000001716167221 */ /* 0x000fc40000000000 */
[C---:B------:R-:W-:Y:S01]  /*0710*/  ISETP.NE.AND P2, PT, R5.reuse, UR7, PT ;  /* 0x0000000705007c0c */ /* 0x040fe2000bf45270 */
[----:B----4-:R-:W-:Y:S01]  /*0720*/  DFMA R24, R16, R16, R24 ;  /* 0x000000101018722b */ /* 0x010fe20000000018 */
[----:B------:R-:W-:Y:S02]  /*0730*/  UIADD3 UR7, UPT, UPT, UR4, 0xb, URZ ;  /* 0x0000000b04077890 */ /* 0x000fe4000fffe0ff */
[----:B------:R-:W4:Y:S01]  /*0740*/  F2F.F64.F32 R16, R22 ;  /* 0x0000001600107310 */ /* 0x000f220000201800 */
[----:B------:R-:W-:Y:S01]  /*0750*/  FSEL R18, RZ, 1, P2 ;  /* 0x3f800000ff127808 */ /* 0x000fe20001000000 */
[----:B------:R-:W-:Y:S02]  /*0760*/  HADD2.F32 R23, -RZ, R10.H0_H0 ;  /* 0x2000000aff177230 */ /* 0x000fe40000004100 */
[----:B------:R-:W-:Y:S01]  /*0770*/  ISETP.NE.AND P2, PT, R5, UR7, PT ;  /* 0x0000000705007c0c */ /* 0x000fe2000bf45270 */
[----:B-1----:R-:W-:Y:S02]  /*0780*/  DFMA R24, R14, R14, R24 ;  /* 0x0000000e0e18722b */ /* 0x002fe40000000018 */
[----:B------:R-:W-:Y:S01]  /*0790*/  FADD R14, R18, -R23 ;  /* 0x80000017120e7221 */ /* 0x000fe20000000000 */
[----:B------:R-:W-:Y:S01]  /*07a0*/  UIADD3 UR7, UPT, UPT, UR4, 0xc, URZ ;  /* 0x0000000c04077890 */ /* 0x000fe2000fffe0ff */
[----:B------:R-:W-:Y:S01]  /*07b0*/  FSEL R10, RZ, 1, P2 ;  /* 0x3f800000ff0a7808 */ /* 0x000fe20001000000 */
[----:B------:R-:W-:-:S03]  /*07c0*/  HADD2.F32 R21, -RZ, R20.H0_H0 ;  /* 0x20000014ff157230 */ /* 0x000fc60000004100 */
[----:B------:R-:W1:Y:S01]  /*07d0*/  F2F.F64.F32 R14, R14 ;  /* 0x0000000e000e7310 */ /* 0x000e620000201800 */
[----:B----4-:R-:W-:Y:S01]  /*07e0*/  DFMA R24, R16, R16, R24 ;  /* 0x000000101018722b */ /* 0x010fe20000000018 */
[----:B------:R-:W-:Y:S01]  /*07f0*/  ISETP.NE.AND P2, PT, R5, UR7, PT ;  /* 0x0000000705007c0c */ /* 0x000fe2000bf45270 */
[----:B------:R-:W-:Y:S01]  /*0800*/  FADD R16, R10, -R21 ;  /* 0x800000150a107221 */ /* 0x000fe20000000000 */
[----:B------:R-:W-:Y:S01]  /*0810*/  HADD2.F32 R19, -RZ, R19.H0_H0 ;  /* 0x20000013ff137230 */ /* 0x000fe20000004100 */
[----:B------:R-:W-:Y:S01]  /*0820*/  UIADD3 UR7, UPT, UPT, UR4, 0xd, URZ ;  /* 0x0000000d04077890 */ /* 0x000fe2000fffe0ff */
[----:B------:R-:W-:-:S03]  /*0830*/  FSEL R10, RZ, 1, P2 ;  /* 0x3f800000ff0a7808 */ /* 0x000fc60001000000 */
[----:B------:R-:W4:Y:S02]  /*0840*/  F2F.F64.F32 R16, R16 ;  /* 0x0000001000107310 */ /* 0x000f240000201800 */
[----:B------:R-:W-:Y:S01]  /*0850*/  FADD R10, R10, -R19 ;  /* 0x800000130a0a7221 */ /* 0x000fe20000000000 */
[----:B------:R-:W-:Y:S01]  /*0860*/  ISETP.NE.AND P2, PT, R5, UR7, PT ;  /* 0x0000000705007c0c */ /* 0x000fe2000bf45270 */
[----:B------:R-:W-:Y:S01]  /*0870*/  UIADD3 UR7, UPT, UPT, UR4, 0xe, URZ ;  /* 0x0000000e04077890 */ /* 0x000fe2000fffe0ff */
[----:B-1----:R-:W-:Y:S02]  /*0880*/  DFMA R24, R14, R14, R24 ;  /* 0x0000000e0e18722b */ /* 0x002fe40000000018 */
[----:B------:R-:W-:-:S03]  /*0890*/  FSEL R14, RZ, 1, P2 ;  /* 0x3f800000ff0e7808 */ /* 0x000fc60001000000 */
[----:B------:R-:W-:Y:S01]  /*08a0*/  ISETP.NE.AND P2, PT, R5, UR7, PT ;  /* 0x0000000705007c0c */ /* 0x000fe2000bf45270 */
[----:B------:R-:W-:Y:S02]  /*08b0*/  UIADD3 UR7, UPT, UPT, UR4, 0xf, URZ ;  /* 0x0000000f04077890 */ /* 0x000fe4000fffe0ff */
[----:B----4-:R-:W-:Y:S01]  /*08c0*/  DFMA R24, R16, R16, R24 ;  /* 0x000000101018722b */ /* 0x010fe20000000018 */
[----:B------:R-:W-:-:S03]  /*08d0*/  FSEL R16, RZ, 1, P2 ;  /* 0x3f800000ff107808 */ /* 0x000fc60001000000 */
[----:B------:R-:W-:Y:S01]  /*08e0*/  ISETP.NE.AND P2, PT, R5, UR7, PT ;  /* 0x0000000705007c0c */ /* 0x000fe2000bf45270 */
[----:B------:R-:W-:Y:S01]  /*08f0*/  UIADD3 UR4, UPT, UPT, UR4, 0x10, URZ ;  /* 0x0000001004047890 */ /* 0x000fe2000fffe0ff */
[----:B0-----:R-:W-:Y:S01]  /*0900*/  IADD3 R12, P3, PT, R12, 0x20, RZ ;  /* 0x000000200c0c7810 */ /* 0x001fe20007f7e0ff */
[----:B------:R-:W-:-:S04]  /*0910*/  VIADD R7, R7, 0x10 ;  /* 0x0000001007077836 */ /* 0x000fc80000000000 */
[----:B------:R-:W-:Y:S02]  /*0920*/  IMAD.X R13, RZ, RZ, R13, P3 ;  /* 0x000000ffff0d7224 */ /* 0x000fe400018e060d */
[----:B--2---:R-:W-:Y:S02]  /*0930*/  HADD2.F32 R15, -RZ, R11.H0_H0 ;  /* 0x2000000bff0f7230 */ /* 0x004fe40000004100 */
[----:B------:R-:W0:Y:S03]  /*0940*/  F2F.F64.F32 R10, R10 ;  /* 0x0000000a000a7310 */ /* 0x000e260000201800 */
[----:B------:R-:W-:-:S06]  /*0950*/  FADD R14, R14, -R15 ;  /* 0x8000000f0e0e7221 */ /* 0x000fcc0000000000 */
[----:B------:R-:W1:Y:S01]  /*0960*/  F2F.F64.F32 R14, R14 ;  /* 0x0000000e000e7310 */ /* 0x000e620000201800 */
[----:B---3--:R-:W-:-:S05]  /*0970*/  HADD2.F32 R9, -RZ, R9.H0_H0 ;  /* 0x20000009ff097230 */ /* 0x008fca0000004100 */
[----:B------:R-:W-:Y:S01]  /*0980*/  FADD R16, R16, -R9 ;  /* 0x8000000910107221 */ /* 0x000fe20000000000 */
[----:B0-----:R-:W-:Y:S01]  /*0990*/  DFMA R24, R10, R10, R24 ;  /* 0x0000000a0a18722b */ /* 0x001fe20000000018 */
[----:B------:R-:W-:Y:S01]  /*09a0*/  FSEL R10, RZ, 1, P2 ;  /* 0x3f800000ff0a7808 */ /* 0x000fe20001000000 */
[----:B------:R-:W-:Y:S02]  /*09b0*/  HADD2.F32 R11, -RZ, R8.H0_H0 ;  /* 0x20000008ff0b7230 */ /* 0x000fe40000004100 */
[----:B------:R-:W0:Y:S03]  /*09c0*/  F2F.F64.F32 R8, R16 ;  /* 0x0000001000087310 */ /* 0x000e260000201800 */
[----:B------:R-:W-:Y:S01]  /*09d0*/  FADD R10, R10, -R11 ;  /* 0x8000000b0a0a7221 */ /* 0x000fe20000000000 */
[----:B-1----:R-:W-:Y:S01]  /*09e0*/  DFMA R24, R14, R14, R24 ;  /* 0x0000000e0e18722b */ /* 0x002fe20000000018 */
[----:B------:R-:W-:-:S04]  /*09f0*/  ISETP.NE.AND P2, PT, R3, UR4, PT ;  /* 0x0000000403007c0c */ /* 0x000fc8000bf45270 */
[----:B------:R-:W1:Y:S03]  /*0a00*/  F2F.F64.F32 R10, R10 ;  /* 0x0000000a000a7310 */ /* 0x000e660000201800 */
[----:B0-----:R-:W-:-:S08]  /*0a10*/  DFMA R8, R8, R8, R24 ;  /* 0x000000080808722b */ /* 0x001fd00000000018 */
[----:B-1----:R-:W-:Y:S01]  /*0a20*/  DFMA R8, R10, R10, R8 ;  /* 0x0000000a0a08722b */ /* 0x002fe20000000008 */
[----:B------:R-:W-:Y:S10]  /*0a30*/  @P2 BRA `(.L_x_50) ;  /* 0xfffffff400ec2947 */ /* 0x000ff4000383ffff */
[----:B------:R-:W-:-:S07]  /*0a40*/  MOV R7, R3 ;  /* 0x0000000300077202 */ /* 0x000fce0000000f00 */
.L_x_49:
        /* <DEDUP_REMOVED lines=10> */
[----:B------:R0:W2:Y:S01]  /*0af0*/  LDG.E.U16 R13, desc[UR8][R12.64] ;  /* 0x000000080c0d7981 */ /* 0x0000a2000c1e1500 */
[----:B-1----:R-:W-:-:S04]  /*0b00*/  LEA R10, P3, R14, R10, 0x1 ;  /* 0x0000000a0e0a7211 */ /* 0x002fc800078608ff */
[----:B------:R-:W-:-:S05]  /*0b10*/  LEA.HI.X R11, R14, R11, R15, 0x1, P3 ;  /* 0x0000000b0e0b7211 */ /* 0x000fca00018f0c0f */
[----:B------:R-:W3:Y:S04]  /*0b20*/  LDG.E.U16 R22, desc[UR8][R10.64+0x2] ;  /* 0x000002080a167981 */ /* 0x000ee8000c1e1500 */
[----:B------:R-:W4:Y:S04]  /*0b30*/  LDG.E.U16 R19, desc[UR8][R10.64+0x4] ;  /* 0x000004080a137981 */ /* 0x000f28000c1e1500 */
[----:B------:R-:W5:Y:S04]  /*0b40*/  LDG.E.U16 R18, desc[UR8][R10.64+0x6] ;  /* 0x000006080a127981 */ /* 0x000f68000c1e1500 */
[----:B------:R-:W5:Y:S04]  /*0b50*/  LDG.E.U16 R17, desc[UR8][R10.64+0x8] ;  /* 0x000008080a117981 */ /* 0x000f68000c1e1500 */
[----:B------:R-:W5:Y:S04]  /*0b60*/  LDG.E.U16 R15, desc[UR8][R10.64+0xa] ;  /* 0x00000a080a0f7981 */ /* 0x000f68000c1e1500 */
[----:B------:R-:W5:Y:S04]  /*0b70*/  LDG.E.U16 R14, desc[UR8][R10.64+0xc] ;  /* 0x00000c080a0e7981 */ /* 0x000f68000c1e1500 */
[----:B------:R1:W5:Y:S01]  /*0b80*/  LDG.E.U16 R16, desc[UR8][R10.64+0xe] ;  /* 0x00000e080a107981 */ /* 0x000362000c1e1500 */
[----:B------:R-:W-:Y:S01]  /*0b90*/  ISETP.NE.AND P3, PT, R5, R7, PT ;  /* 0x000000070500720c */ /* 0x000fe20003f65270 */
[----:B------:R-:W-:-:S03]  /*0ba0*/  VIADD R20, R7, 0x1 ;  /* 0x0000000107147836 */ /* 0x000fc60000000000 */
[----:B0-----:R-:W-:Y:S02]  /*0bb0*/  FSEL R12, RZ, 1, P3 ;  /* 0x3f800000ff0c7808 */ /* 0x001fe40001800000 */
[----:B------:R-:W-:Y:S02]  /*0bc0*/  ISETP.NE.AND P3, PT, R5, R20, PT ;  /* 0x000000140500720c */ /* 0x000fe40003f65270 */
[----:B------:R-:W-:Y:S02]  /*0bd0*/  IADD3 R24, PT, PT, R7, 0x2, RZ ;  /* 0x0000000207187810 */ /* 0x000fe40007ffe0ff */
[----:B------:R-:W-:Y:S02]  /*0be0*/  FSEL R21, RZ, 1, P3 ;  /* 0x3f800000ff157808 */ /* 0x000fe40001800000 */
[----:B------:R-:W-:Y:S01]  /*0bf0*/  ISETP.NE.AND P3, PT, R5, R24, PT ;  /* 0x000000180500720c */ /* 0x000fe20003f65270 */
[----:B------:R-:W-:Y:S02]  /*0c00*/  VIADD R24, R7, 0x3 ;  /* 0x0000000307187836 */ /* 0x000fe40000000000 */
[----:B--2---:R-:W-:-:S05]  /*0c10*/  HADD2.F32 R13, -RZ, R13.H0_H0 ;  /* 0x2000000dff0d7230 */ /* 0x004fca0000004100 */
[----:B------:R-:W-:-:S04]  /*0c20*/  FADD R20, R12, -R13 ;  /* 0x8000000d0c147221 */ /* 0x000fc80000000000 */
[----:B------:R-:W0:Y:S01]  /*0c30*/  F2F.F64.F32 R12, R20 ;  /* 0x00000014000c7310 */ /* 0x000e220000201800 */
[----:B---3--:R-:W-:-:S05]  /*0c40*/  HADD2.F32 R22, -RZ, R22.H0_H0 ;  /* 0x20000016ff167230 */ /* 0x008fca0000004100 */
[----:B-1----:R-:W-:Y:S01]  /*0c50*/  FADD R10, R21, -R22 ;  /* 0x80000016150a7221 */ /* 0x002fe20000000000 */
[----:B------:R-:W-:Y:S01]  /*0c60*/  FSEL R21, RZ, 1, P3 ;  /* 0x3f800000ff157808 */ /* 0x000fe20001800000 */
[----:B----4-:R-:W-:Y:S01]  /*0c70*/  HADD2.F32 R22, -RZ, R19.H0_H0 ;  /* 0x20000013ff167230 */ /* 0x010fe20000004100 */
[----:B------:R-:W-:-:S03]  /*0c80*/  ISETP.NE.AND P3, PT, R5, R24, PT ;  /* 0x000000180500720c */ /* 0x000fc60003f65270 */
[----:B------:R-:W1:Y:S01]  /*0c90*/  F2F.F64.F32 R10, R10 ;  /* 0x0000000a000a7310 */ /* 0x000e620000201800 */
[----:B0-----:R-:W-:Y:S01]  /*0ca0*/  DFMA R12, R12, R12, R8 ;  /* 0x0000000c0c0c722b */ /* 0x001fe20000000008 */
[----:B------:R-:W-:Y:S01]  /*0cb0*/  FADD R8, R21, -R22 ;  /* 0x8000001615087221 */ /* 0x000fe20000000000 */
[----:B------:R-:W-:Y:S01]  /*0cc0*/  VIADD R20, R7, 0x4 ;  /* 0x0000000407147836 */ /* 0x000fe20000000000 */
[----:B------:R-:W-:Y:S01]  /*0cd0*/  FSEL R19, RZ, 1, P3 ;  /* 0x3f800000ff137808 */ /* 0x000fe20001800000 */
[----:B-----5:R-:W-:-:S03]  /*0ce0*/  HADD2.F32 R18, -RZ, R18.H0_H0 ;  /* 0x20000012ff127230 */ /* 0x020fc60000004100 */
[----:B------:R-:W0:Y:S01]  /*0cf0*/  F2F.F64.F32 R8, R8 ;  /* 0x0000000800087310 */ /* 0x000e220000201800 */
[----:B------:R-:W-:Y:S01]  /*0d00*/  ISETP.NE.AND P3, PT, R5, R20, PT ;  /* 0x000000140500720c */ /* 0x000fe20003f65270 */
[----:B------:R-:W-:Y:S01]  /*0d10*/  FADD R18, R19, -R18 ;  /* 0x8000001213127221 */ /* 0x000fe20000000000 */
[----:B------:R-:W-:Y:S01]  /*0d20*/  VIADD R22, R7, 0x5 ;  /* 0x0000000507167836 */ /* 0x000fe20000000000 */
[----:B-1----:R-:W-:Y:S01]  /*0d30*/  DFMA R12, R10, R10, R12 ;  /* 0x0000000a0a0c722b */ /* 0x002fe2000000000c */
[----:B------:R-:W-:Y:S01]  /*0d40*/  FSEL R19, RZ, 1, P3 ;  /* 0x3f800000ff137808 */ /* 0x000fe20001800000 */
[----:B------:R-:W-:Y:S02]  /*0d50*/  HADD2.F32 R20, -RZ, R17.H0_H0 ;  /* 0x20000011ff147230 */ /* 0x000fe40000004100 */
[----:B------:R1:W2:Y:S01]  /*0d60*/  F2F.F64.F32 R10, R18 ;  /* 0x00000012000a7310 */ /* 0x0002a20000201800 */
[----:B------:R-:W-:Y:S02]  /*0d70*/  ISETP.NE.AND P3, PT, R5, R22, PT ;  /* 0x000000160500720c */ /* 0x000fe40003f65270 */
[----:B------:R-:W-:Y:S01]  /*0d80*/  FADD R19, R19, -R20 ;  /* 0x8000001413137221 */ /* 0x000fe20000000000 */
[----:B------:R-:W-:Y:S01]  /*0d90*/  IADD3 R22, PT, PT, R7, 0x6, RZ ;  /* 0x0000000607167810 */ /* 0x000fe20007ffe0ff */
[----:B------:R-:W-:Y:S01]  /*0da0*/  HADD2.F32 R20, -RZ, R15.H0_H0 ;  /* 0x2000000fff147230 */ /* 0x000fe20000004100 */
[----:B0-----:R-:W-:Y:S01]  /*0db0*/  DFMA R12, R8, R8, R12 ;  /* 0x00000008080c722b */ /* 0x001fe2000000000c */
[----:B------:R-:W-:Y:S01]  /*0dc0*/  FSEL R17, RZ, 1, P3 ;  /* 0x3f800000ff117808 */ /* 0x000fe20001800000 */
[----:B------:R-:W0:Y:S01]  /*0dd0*/  F2F.F64.F32 R8, R19 ;  /* 0x0000001300087310 */ /* 0x000e220000201800 */
[----:B------:R-:W-:Y:S01]  /*0de0*/  ISETP.NE.AND P3, PT, R5, R22, PT ;  /* 0x000000160500720c */ /* 0x000fe20003f65270 */
[----:B-1----:R-:W-:-:S02]  /*0df0*/  VIADD R18, R7, 0x7 ;  /* 0x0000000707127836 */ /* 0x002fc40000000000 */
[----:B------:R-:W-:Y:S01]  /*0e00*/  FADD R17, R17, -R20 ;  /* 0x8000001411117221 */ /* 0x000fe20000000000 */
[----:B------:R-:W-:Y:S01]  /*0e10*/  FSEL R15, RZ, 1, P3 ;  /* 0x3f800000ff0f7808 */ /* 0x000fe20001800000 */
[----:B--2---:R-:W-:Y:S01]  /*0e20*/  DFMA R12, R10, R10, R12 ;  /* 0x0000000a0a0c722b */ /* 0x004fe2000000000c */
[----:B------:R-:W-:Y:S01]  /*0e30*/  HADD2.F32 R14, -RZ, R14.H0_H0 ;  /* 0x2000000eff0e7230 */ /* 0x000fe20000004100 */
[----:B------:R-:W1:Y:S01]  /*0e40*/  F2F.F64.F32 R10, R17 ;  /* 0x00000011000a7310 */ /* 0x000e620000201800 */
[----:B------:R-:W-:-:S03]  /*0e50*/  ISETP.NE.AND P3, PT, R5, R18, PT ;  /* 0x000000120500720c */ /* 0x000fc60003f65270 */
[----:B------:R-:W-:Y:S01]  /*0e60*/  FADD R14, R15, -R14 ;  /* 0x8000000e0f0e7221 */ /* 0x000fe20000000000 */
[----:B------:R-:W-:Y:S01]  /*0e70*/  FSEL R15, RZ, 1, P3 ;  /* 0x3f800000ff0f7808 */ /* 0x000fe20001800000 */
[----:B------:R-:W-:Y:S01]  /*0e80*/  HADD2.F32 R16, -RZ, R16.H0_H0 ;  /* 0x20000010ff107230 */ /* 0x000fe20000004100 */
[----:B0-----:R-:W-:Y:S01]  /*0e90*/  DFMA R12, R8, R8, R12 ;  /* 0x00000008080c722b */ /* 0x001fe2000000000c */
[----:B------:R-:W0:Y:S03]  /*0ea0*/  F2F.F64.F32 R8, R14 ;  /* 0x0000000e00087310 */ /* 0x000e260000201800 */
[----:B------:R-:W-:-:S04]  /*0eb0*/  FADD R15, R15, -R16 ;  /* 0x800000100f0f7221 */ /* 0x000fc80000000000 */
[----:B-1----:R-:W-:Y:S01]  /*0ec0*/  DFMA R12, R10, R10, R12 ;  /* 0x0000000a0a0c722b */ /* 0x002fe2000000000c */
[----:B------:R-:W1:Y:S07]  /*0ed0*/  F2F.F64.F32 R10, R15 ;  /* 0x0000000f000a7310 */ /* 0x000e6e0000201800 */
[----:B0-----:R-:W-:Y:S01]  /*0ee0*/  DFMA R8, R8, R8, R12 ;  /* 0x000000080808722b */ /* 0x001fe2000000000c */
[----:B------:R-:W-:-:S07]  /*0ef0*/  VIADD R7, R7, 0x8 ;  /* 0x0000000807077836 */ /* 0x000fce0000000000 */
[----:B-1----:R-:W-:-:S11]  /*0f00*/  DFMA R8, R10, R10, R8 ;  /* 0x0000000a0a08722b */ /* 0x002fd60000000008 */
.L_x_52:
[----:B------:R-:W-:Y:S05]  /*0f10*/  @!P2 BRA `(.L_x_51) ;  /* 0x000000040034a947 */ /* 0x000fea0003800000 */
[----:B------:R-:W-:Y:S01]  /*0f20*/  ISETP.NE.AND P2, PT, R4, RZ, PT ;  /* 0x000000ff0400720c */ /* 0x000fe20003f45270 */
[----:B------:R-:W-:-:S12]  /*0f30*/  @!P0 BRA `(.L_x_53) ;  /* 0x0000000000a08947 */ /* 0x000fd80003800000 */
[----:B------:R-:W0:Y:S01]  /*0f40*/  LDC.64 R12, c[0x0][0x380] ;  /* 0x0000e000ff0c7b82 */ /* 0x000e220000000a00 */
[C---:B------:R-:W-:Y:S01]  /*0f50*/  IMAD.IADD R15, R6.reuse, 0x1, R7 ;  /* 0x00000001060f7824 */ /* 0x040fe200078e0207 */
[----:B------:R-:W-:-:S06]  /*0f60*/  IADD3 R14, P3, PT, R6, R7, RZ ;  /* 0x00000007060e7210 */ /* 0x000fcc0007f7e0ff */
[----:B------:R-:W1:Y:S01]  /*0f70*/  LDC.64 R10, c[0x0][0x380] ;  /* 0x0000e000ff0a7b82 */ /* 0x000e620000000a00 */
[----:B0-----:R-:W-:Y:S01]  /*0f80*/  IMAD.WIDE.U32 R12, R15, 0x2, R12 ;  /* 0x000000020f0c7825 */ /* 0x001fe200078e000c */
[----:B------:R-:W-:-:S05]  /*0f90*/  IADD3.X R15, PT, PT, RZ, RZ, RZ, P3, !PT ;  /* 0x000000ffff0f7210 */ /* 0x000fca0001ffe4ff */
[----:B------:R-:W2:Y:S01]  /*0fa0*/  LDG.E.U16 R12, desc[UR8][R12.64] ;  /* 0x000000080c0c7981 */ /* 0x000ea2000c1e1500 */
[----:B-1----:R-:W-:-:S04]  /*0fb0*/  LEA R10, P3, R14, R10, 0x1 ;  /* 0x0000000a0e0a7211 */ /* 0x002fc800078608ff */
[----:B------:R-:W-:-:S05]  /*0fc0*/  LEA.HI.X R11, R14, R11, R15, 0x1, P3 ;  /* 0x0000000b0e0b7211 */ /* 0x000fca00018f0c0f */
[----:B------:R-:W3:Y:S04]  /*0fd0*/  LDG.E.U16 R17, desc[UR8][R10.64+0x2] ;  /* 0x000002080a117981 */ /* 0x000ee8000c1e1500 */
[----:B------:R-:W4:Y:S04]  /*0fe0*/  LDG.E.U16 R19, desc[UR8][R10.64+0x4] ;  /* 0x000004080a137981 */ /* 0x000f28000c1e1500 */
[----:B------:R0:W5:Y:S01]  /*0ff0*/  LDG.E.U16 R14, desc[UR8][R10.64+0x6] ;  /* 0x000006080a0e7981 */ /* 0x000162000c1e1500 */
[----:B------:R-:W-:Y:S01]  /*1000*/  ISETP.NE.AND P3, PT, R5, R7, PT ;  /* 0x000000070500720c */ /* 0x000fe20003f65270 */
[----:B------:R-:W-:-:S03]  /*1010*/  VIADD R18, R7, 0x1 ;  /* 0x0000000107127836 */ /* 0x000fc60000000000 */
[----:B------:R-:W-:Y:S02]  /*1020*/  FSEL R15, RZ, 1, P3 ;  /* 0x3f800000ff0f7808 */ /* 0x000fe40001800000 */
[----:B------:R-:W-:Y:S01]  /*1030*/  ISETP.NE.AND P3, PT, R5, R18, PT ;  /* 0x000000120500720c */ /* 0x000fe20003f65270 */
[C---:B------:R-:W-:Y:S02]  /*1040*/  VIADD R18, R7.reuse, 0x2 ;  /* 0x0000000207127836 */ /* 0x040fe40000000000 */
[C---:B------:R-:W-:Y:S01]  /*1050*/  VIADD R20, R7.reuse, 0x3 ;  /* 0x0000000307147836 */ /* 0x040fe20000000000 */
[----:B------:R-:W-:Y:S01]  /*1060*/  IADD3 R7, PT, PT, R7, 0x4, RZ ;  /* 0x0000000407077810 */ /* 0x000fe20007ffe0ff */
[----:B--2---:R-:W-:-:S05]  /*1070*/  HADD2.F32 R16, -RZ, R12.H0_H0 ;  /* 0x2000000cff107230 */ /* 0x004fca0000004100 */
[----:B------:R-:W-:Y:S01]  /*1080*/  FADD R15, R15, -R16 ;  /* 0x800000100f0f7221 */ /* 0x000fe20000000000 */
[----:B------:R-:W-:-:S03]  /*1090*/  FSEL R16, RZ, 1, P3 ;  /* 0x3f800000ff107808 */ /* 0x000fc60001800000 */
[----:B------:R-:W1:Y:S01]  /*10a0*/  F2F.F64.F32 R12, R15 ;  /* 0x0000000f000c7310 */ /* 0x000e620000201800 */
[----:B---3--:R-:W-:Y:S01]  /*10b0*/  HADD2.F32 R17, -RZ, R17.H0_H0 ;  /* 0x20000011ff117230 */ /* 0x008fe20000004100 */
[----:B------:R-:W-:-:S04]  /*10c0*/  ISETP.NE.AND P3, PT, R5, R18, PT ;  /* 0x000000120500720c */ /* 0x000fc80003f65270 */
[----:B------:R-:W-:Y:S01]  /*10d0*/  FADD R16, R16, -R17 ;  /* 0x8000001110107221 */ /* 0x000fe20000000000 */
[----:B------:R-:W-:Y:S01]  /*10e0*/  FSEL R17, RZ, 1, P3 ;  /* 0x3f800000ff117808 */ /* 0x000fe20001800000 */
[----:B----4-:R-:W-:Y:S02]  /*10f0*/  HADD2.F32 R18, -RZ, R19.H0_H0 ;  /* 0x20000013ff127230 */ /* 0x010fe40000004100 */
[----:B0-----:R-:W0:Y:S01]  /*1100*/  F2F.F64.F32 R10, R16 ;  /* 0x00000010000a7310 */ /* 0x001e220000201800 */
[----:B------:R-:W-:Y:S02]  /*1110*/  ISETP.NE.AND P3, PT, R5, R20, PT ;  /* 0x000000140500720c */ /* 0x000fe40003f65270 */
[----:B------:R-:W-:Y:S01]  /*1120*/  FADD R17, R17, -R18 ;  /* 0x8000001211117221 */ /* 0x000fe20000000000 */
[----:B-1----:R-:W-:Y:S01]  /*1130*/  DFMA R12, R12, R12, R8 ;  /* 0x0000000c0c0c722b */ /* 0x002fe20000000008 */
[----:B------:R-:W-:Y:S01]  /*1140*/  FSEL R15, RZ, 1, P3 ;  /* 0x3f800000ff0f7808 */ /* 0x000fe20001800000 */
[----:B-----5:R-:W-:-:S02]  /*1150*/  HADD2.F32 R14, -RZ, R14.H0_H0 ;  /* 0x2000000eff0e7230 */ /* 0x020fc40000004100 */
[----:B------:R-:W1:Y:S03]  /*1160*/  F2F.F64.F32 R8, R17 ;  /* 0x0000001100087310 */ /* 0x000e660000201800 */
[----:B------:R-:W-:Y:S01]  /*1170*/  FADD R14, R15, -R14 ;  /* 0x8000000e0f0e7221 */ /* 0x000fe20000000000 */
[----:B0-----:R-:W-:-:S04]  /*1180*/  DFMA R12, R10, R10, R12 ;  /* 0x0000000a0a0c722b */ /* 0x001fc8000000000c */
[----:B------:R-:W0:Y:S04]  /*1190*/  F2F.F64.F32 R10, R14 ;  /* 0x0000000e000a7310 */ /* 0x000e280000201800 */
[----:B-1----:R-:W-:-:S08]  /*11a0*/  DFMA R8, R8, R8, R12 ;  /* 0x000000080808722b */ /* 0x002fd0000000000c */
[----:B0-----:R-:W-:-:S11]  /*11b0*/  DFMA R8, R10, R10, R8 ;  /* 0x0000000a0a08722b */ /* 0x001fd60000000008 */
.L_x_53:
[----:B------:R-:W-:Y:S05]  /*11c0*/  @!P2 BRA `(.L_x_51) ;  /* 0x000000000088a947 */ /* 0x000fea0003800000 */
[----:B------:R-:W0:Y:S01]  /*11d0*/  LDC.64 R10, c[0x0][0x380] ;  /* 0x0000e000ff0a7b82 */ /* 0x000e220000000a00 */
[----:B------:R-:W-:-:S04]  /*11e0*/  IMAD.IADD R13, R6, 0x1, R7 ;  /* 0x00000001060d7824 */ /* 0x000fc800078e0207 */
[----:B0-----:R-:W-:-:S06]  /*11f0*/  IMAD.WIDE.U32 R10, R13, 0x2, R10 ;  /* 0x000000020d0a7825 */ /* 0x001fcc00078e000a */
[----:B------:R-:W2:Y:S01]  /*1200*/  LDG.E.U16 R10, desc[UR8][R10.64] ;  /* 0x000000080a0a7981 */ /* 0x000ea2000c1e1500 */
[----:B------:R-:W-:-:S04]  /*1210*/  ISETP.NE.AND P2, PT, R5, R7, PT ;  /* 0x000000070500720c */ /* 0x000fc80003f45270 */
[----:B------:R-:W-:Y:S02]  /*1220*/  FSEL R12, RZ, 1, P2 ;  /* 0x3f800000ff0c7808 */ /* 0x000fe40001000000 */
[----:B------:R-:W-:Y:S01]  /*1230*/  ISETP.NE.AND P2, PT, R4, 0x1, PT ;  /* 0x000000010400780c */ /* 0x000fe20003f45270 */
[----:B--2---:R-:W-:-:S05]  /*1240*/  HADD2.F32 R13, -RZ, R10.H0_H0 ;  /* 0x2000000aff0d7230 */ /* 0x004fca0000004100 */
[----:B------:R-:W-:-:S06]  /*1250*/  FADD R12, R12, -R13 ;  /* 0x8000000d0c0c7221 */ /* 0x000fcc0000000000 */
[----:B------:R-:W0:Y:S02]  /*1260*/  F2F.F64.F32 R12, R12 ;  /* 0x0000000c000c7310 */ /* 0x000e240000201800 */
[----:B0-----:R-:W-:Y:S01]  /*1270*/  DFMA R8, R12, R12, R8 ;  /* 0x0000000c0c08722b */ /* 0x001fe20000000008 */
[----:B------:R-:W-:Y:S10]  /*1280*/  @!P2 BRA `(.L_x_51) ;  /* 0x000000000058a947 */ /* 0x000ff40003800000 */
[----:B------:R-:W0:Y:S01]  /*1290*/  LDC.64 R12, c[0x0][0x380] ;  /* 0x0000e000ff0c7b82 */ /* 0x000e220000000a00 */
[----:B------:R-:W-:-:S05]  /*12a0*/  IADD3 R6, P2, PT, R6, R7, RZ ;  /* 0x0000000706067210 */ /* 0x000fca0007f5e0ff */
[----:B------:R-:W-:Y:S01]  /*12b0*/  IMAD.X R11, RZ, RZ, RZ, P2 ;  /* 0x000000ffff0b7224 */ /* 0x000fe200010e06ff */
[----:B0-----:R-:W-:-:S04]  /*12c0*/  LEA R10, P2, R6, R12, 0x1 ;  /* 0x0000000c060a7211 */ /* 0x001fc800078408ff */
[----:B------:R-:W-:Y:S02]  /*12d0*/  LEA.HI.X R11, R6, R13, R11, 0x1, P2 ;  /* 0x0000000d060b7211 */ /* 0x000fe400010f0c0b */
[----:B------:R-:W-:-:S03]  /*12e0*/  ISETP.NE.AND P2, PT, R4, 0x2, PT ;  /* 0x000000020400780c */ /* 0x000fc60003f45270 */
[----:B------:R-:W2:Y:S10]  /*12f0*/  LDG.E.U16 R12, desc[UR8][R10.64+0x2] ;  /* 0x000002080a0c7981 */ /* 0x000eb4000c1e1500 */
[----:B------:R-:W3:Y:S01]  /*1300*/  @P2 LDG.E.U16 R13, desc[UR8][R10.64+0x4] ;  /* 0x000004080a0d2981 */ /* 0x000ee2000c1e1500 */
[C---:B------:R-:W-:Y:S01]  /*1310*/  VIADD R6, R7.reuse, 0x1 ;  /* 0x0000000107067836 */ /* 0x040fe20000000000 */
[----:B------:R-:W-:-:S04]  /*1320*/  @P2 IADD3 R14, PT, PT, R7, 0x2, RZ ;  /* 0x00000002070e2810 */ /* 0x000fc80007ffe0ff */
[----:B------:R-:W-:-:S04]  /*1330*/  ISETP.NE.AND P3, PT, R5, R6, PT ;  /* 0x000000060500720c */ /* 0x000fc80003f65270 */
[----:B------:R-:W-:Y:S02]  /*1340*/  FSEL R6, RZ, 1, P3 ;  /* 0x3f800000ff067808 */ /* 0x000fe40001800000 */
[----:B------:R-:W-:Y:S01]  /*1350*/  @P2 ISETP.NE.AND P3, PT, R5, R14, PT ;  /* 0x0000000e0500220c */ /* 0x000fe20003f65270 */
[----:B--2---:R-:W-:-:S03]  /*1360*/  HADD2.F32 R7, -RZ, R12.H0_H0 ;  /* 0x2000000cff077230 */ /* 0x004fc60000004100 */
[----:B------:R-:W-:Y:S02]  /*1370*/  @P2 FSEL R12, RZ, 1, P3 ;  /* 0x3f800000ff0c2808 */ /* 0x000fe40001800000 */
[----:B------:R-:W-:Y:S01]  /*1380*/  FADD R6, R6, -R7 ;  /* 0x8000000706067221 */ /* 0x000fe20000000000 */
[----:B---3--:R-:W-:-:S05]  /*1390*/  @P2 HADD2.F32 R13, -RZ, R13.H0_H0 ;  /* 0x2000000dff0d2230 */ /* 0x008fca0000004100 */
[----:B------:R-:W0:Y:S01]  /*13a0*/  F2F.F64.F32 R6, R6 ;  /* 0x0000000600067310 */ /* 0x000e220000201800 */
[----:B------:R-:W-:-:S07]  /*13b0*/  @P2 FADD R10, R12, -R13 ;  /* 0x8000000d0c0a2221 */ /* 0x000fce0000000000 */
[----:B------:R-:W1:Y:S01]  /*13c0*/  @P2 F2F.F64.F32 R10, R10 ;  /* 0x0000000a000a2310 */ /* 0x000e620000201800 */
[----:B0-----:R-:W-:-:S08]  /*13d0*/  DFMA R8, R6, R6, R8 ;  /* 0x000000060608722b */ /* 0x001fd00000000008 */
[----:B-1----:R-:W-:-:S11]  /*13e0*/  @P2 DFMA R8, R10, R10, R8 ;  /* 0x0000000a0a08222b */ /* 0x002fd60000000008 */
.L_x_51:
[----:B------:R-:W-:-:S05]  /*13f0*/  VIADD R5, R5, 0x1 ;  /* 0x0000000105057836 */ /* 0x000fca0000000000 */
[----:B------:R-:W-:-:S13]  /*1400*/  ISETP.NE.AND P2, PT, R5, UR10, PT ;  /* 0x0000000a05007c0c */ /* 0x000fda000bf45270 */
[----:B------:R-:W-:Y:S05]  /*1410*/  @P2 BRA `(.L_x_54) ;  /* 0xffffffec00442947 */ /* 0x000fea000383ffff */
.L_x_48:
[----:B------:R-:W0:Y:S01]  /*1420*/  MUFU.RSQ64H R3, R9 ;  /* 0x0000000900037308 */ /* 0x000e220000001c00 */
[----:B------:R-:W-:Y:S01]  /*1430*/  VIADD R2, R9, 0xfcb00000 ;  /* 0xfcb0000009027836 */ /* 0x000fe20000000000 */
[----:B------:R-:W-:Y:S01]  /*1440*/  MOV R7, 0x3fd80000 ;  /* 0x3fd8000000077802 */ /* 0x000fe20000000f00 */
[----:B------:R-:W-:-:S03]  /*1450*/  IMAD.MOV.U32 R6, RZ, RZ, 0x0 ;  /* 0x00000000ff067424 */ /* 0x000fc600078e00ff */
        /* <DEDUP_REMOVED lines=13> */
[----:B------:R-:W-:Y:S02]  /*1530*/  MOV R5, R9 ;  /* 0x0000000900057202 */ /* 0x000fe40000000f00 */
[----:B------:R-:W-:-:S07]  /*1540*/  MOV R0, 0x1560 ;  /* 0x0000156000007802 */ /* 0x000fce0000000f00 */
[----:B------:R-:W-:Y:S05]  /*1550*/  CALL.REL.NOINC `($__internal_2_$__cuda_sm20_dsqrt_rn_f64_mediumpath_v1) ;  /* 0x00000000000c7944 */ /* 0x000fea0003c00000 */
.L_x_55:
[----:B------:R-:W0:Y:S02]  /*1560*/  LDC.64 R2, c[0x4][RZ] ;  /* 0x01000000ff027b82 */ /* 0x000e240000000a00 */
[----:B0-----:R-:W-:Y:S01]  /*1570*/  STG.E.64 desc[UR8][R2.64], R4 ;  /* 0x0000000402007986 */ /* 0x001fe2000c101b08 */
[----:B------:R-:W-:Y:S05]  /*1580*/  EXIT ;  /* 0x000000000000794d */ /* 0x000fea0003800000 */
        .weak           $__internal_2_$__cuda_sm20_dsqrt_rn_f64_mediumpath_v1
        .type           $__internal_2_$__cuda_sm20_dsqrt_rn_f64_mediumpath_v1,@function
        .size           $__internal_2_$__cuda_sm20_dsqrt_rn_f64_mediumpath_v1,(.L_x_126 - $__internal_2_$__cuda_sm20_dsqrt_rn_f64_mediumpath_v1)
$__internal_2_$__cuda_sm20_dsqrt_rn_f64_mediumpath_v1:
[----:B------:R-:W-:Y:S01]  /*1590*/  ISETP.GE.U32.AND P0, PT, R2, -0x3400000, PT ;  /* 0xfcc000000200780c */ /* 0x000fe20003f06070 */
[----:B------:R-:W-:Y:S02]  /*15a0*/  IMAD.MOV.U32 R6, RZ, RZ, R10 ;  /* 0x000000ffff067224 */ /* 0x000fe400078e000a */
[----:B------:R-:W-:Y:S02]  /*15b0*/  IMAD.MOV.U32 R2, RZ, RZ, R14 ;  /* 0x000000ffff027224 */ /* 0x000fe400078e000e */
[----:B------:R-:W-:-:S08]  /*15c0*/  IMAD.MOV.U32 R3, RZ, RZ, R15 ;  /* 0x000000ffff037224 */ /* 0x000fd000078e000f */
[----:B------:R-:W-:Y:S05]  /*15d0*/  @!P0 BRA `(.L_x_56) ;  /* 0x0000000000208947 */ /* 0x000fea0003800000 */
[----:B------:R-:W-:-:S10]  /*15e0*/  DFMA.RM R2, R2, R6, R12 ;  /* 0x000000060202722b */ /* 0x000fd4000000400c */
[----:B------:R-:W-:-:S04]  /*15f0*/  IADD3 R6, P0, PT, R2, 0x1, RZ ;  /* 0x0000000102067810 */ /* 0x000fc80007f1e0ff */
[----:B------:R-:W-:-:S06]  /*1600*/  IADD3.X R7, PT, PT, RZ, R3, RZ, P0, !PT ;  /* 0x00000003ff077210 */ /* 0x000fcc00007fe4ff */
[----:B------:R-:W-:-:S08]  /*1610*/  DFMA.RP R4, -R2, R6, R4 ;  /* 0x000000060204722b */ /* 0x000fd00000008104 */
[----:B------:R-:W-:-:S06]  /*1620*/  DSETP.GT.AND P0, PT, R4, RZ, PT ;  /* 0x000000ff0400722a */ /* 0x000fcc0003f04000 */
[----:B------:R-:W-:Y:S02]  /*1630*/  FSEL R2, R6, R2, P0 ;  /* 0x0000000206027208 */ /* 0x000fe40000000000 */
[----:B------:R-:W-:Y:S01]  /*1640*/  FSEL R3, R7, R3, P0 ;  /* 0x0000000307037208 */ /* 0x000fe20000000000 */
[----:B------:R-:W-:Y:S06]  /*1650*/  BRA `(.L_x_57) ;  /* 0x0000000000647947 */ /* 0x000fec0003800000 */
.L_x_56:
        /* <DEDUP_REMOVED lines=9> */
[----:B------:R-:W-:Y:S01]  /*16f0*/  MOV R8, 0x0 ;  /* 0x0000000000087802 */ /* 0x000fe20000000f00 */
[----:B------:R-:W-:Y:S02]  /*1700*/  IMAD.MOV.U32 R4, RZ, RZ, RZ ;  /* 0x000000ffff047224 */ /* 0x000fe400078e00ff */
[----:B------:R-:W-:Y:S02]  /*1710*/  IMAD.MOV.U32 R9, RZ, RZ, 0x3fd80000 ;  /* 0x3fd80000ff097424 */ /* 0x000fe400078e00ff */
[----:B------:R-:W0:Y:S02]  /*1720*/  MUFU.RSQ64H R5, R3 ;  /* 0x0000000300057308 */ /* 0x000e240000001c00 */
        /* <DEDUP_REMOVED lines=9> */
[----:B------:R-:W-:Y:S01]  /*17c0*/  IADD3 R3, PT, PT, R3, -0x3500000, RZ ;  /* 0xfcb0000003037810 */ /* 0x000fe20007ffe0ff */
[----:B------:R-:W-:Y:S06]  /*17d0*/  BRA `(.L_x_57) ;  /* 0x0000000000047947 */ /* 0x000fec0003800000 */
.L_x_58:
[----:B------:R-:W-:-:S11]  /*17e0*/  DADD R2, R4, R4 ;  /* 0x0000000004027229 */ /* 0x000fd60000000004 */
.L_x_57:
[----:B------:R-:W-:Y:S01]  /*17f0*/  IMAD.MOV.U32 R4, RZ, RZ, R2 ;  /* 0x000000ffff047224 */ /* 0x000fe200078e0002 */
[----:B------:R-:W-:Y:S01]  /*1800*/  MOV R2, R0 ;  /* 0x0000000000027202 */ /* 0x000fe20000000f00 */
[----:B------:R-:W-:Y:S02]  /*1810*/  IMAD.MOV.U32 R5, RZ, RZ, R3 ;  /* 0x000000ffff057224 */ /* 0x000fe400078e0003 */
[----:B------:R-:W-:-:S04]  /*1820*/  IMAD.MOV.U32 R3, RZ, RZ, 0x0 ;  /* 0x00000000ff037424 */ /* 0x000fc800078e00ff */
[----:B------:R-:W-:Y:S05]  /*1830*/  RET.REL.NODEC R2 `(_Z18kern16NormSubFromIP6__halfi) ;  /* 0xffffffe402f07950 */ /* 0x000fea0003c3ffff */
.L_x_59:
        /* <DEDUP_REMOVED lines=12> */
.L_x_126:


//--------------------- .text._Z10kern64NormPKdl  --------------------------
	.section	.text._Z10kern64NormPKdl,"ax",@progbits
	.align	128
.text._Z10kern64NormPKdl:
        .type           _Z10kern64NormPKdl,@function
        .size           _Z10kern64NormPKdl,(.L_x_128 - _Z10kern64NormPKdl)
        .other          _Z10kern64NormPKdl,@"STO_CUDA_ENTRY STV_DEFAULT"
_Z10kern64NormPKdl:
[----:B------:R-:W-:Y:S08]  /*0000*/  LDC R1, c[0x0][0x37c] ;  /* 0x0000df00ff017b82 */ /* 0x000ff00000000800 */
[----:B------:R-:W0:Y:S01]  /*0010*/  LDC.64 R4, c[0x0][0x388] ;  /* 0x0000e200ff047b82 */ /* 0x000e220000000a00 */
[----:B------:R-:W1:Y:S01]  /*0020*/  LDCU.64 UR6, c[0x0][0x358] ;  /* 0x00006b00ff0677ac */ /* 0x000e620008000a00 */
[----:B------:R-:W-:-:S02]  /*0030*/  CS2R R8, SRZ ;  /* 0x0000000000087805 */ /* 0x000fc4000001ff00 */
[----:B0-----:R-:W-:-:S04]  /*0040*/  ISETP.GE.U32.AND P0, PT, R4, 0x1, PT ;  /* 0x000000010400780c */ /* 0x001fc80003f06070 */
[----:B------:R-:W-:-:S13]  /*0050*/  ISETP.GE.AND.EX P0, PT, R5, RZ, PT, P0 ;  /* 0x000000ff0500720c */ /* 0x000fda0003f06300 */
[----:B-1----:R-:W-:Y:S05]  /*0060*/  @!P0 BRA `(.L_x_60) ;  /* 0x0000000400e08947 */ /* 0x002fea0003800000 */
[C---:B------:R-:W-:Y:S02]  /*0070*/  ISETP.GE.U32.AND P1, PT, R4.reuse, 0x10, PT ;  /* 0x000000100400780c */ /* 0x040fe40003f26070 */
[----:B------:R-:W-:Y:S02]  /*0080*/  CS2R R2, SRZ ;  /* 0x0000000000027805 */ /* 0x000fe4000001ff00 */
[----:B------:R-:W-:Y:S02]  /*0090*/  LOP3.LUT R0, R4, 0xf, RZ, 0xc0, !PT ;  /* 0x0000000f04007812 */ /* 0x000fe400078ec0ff */
[----:B------:R-:W-:Y:S02]  /*00a0*/  CS2R R8, SRZ ;  /* 0x0000000000087805 */ /* 0x000fe4000001ff00 */
[----:B------:R-:W-:Y:S02]  /*00b0*/  ISETP.GE.U32.AND.EX P1, PT, R5, RZ, PT, P1 ;  /* 0x000000ff0500720c */ /* 0x000fe40003f26110 */
[----:B------:R-:W-:-:S04]  /*00c0*/  ISETP.NE.U32.AND P0, PT, R0, RZ, PT ;  /* 0x000000ff0000720c */ /* 0x000fc80003f05070 */
[----:B------:R-:W-:-:S07]  /*00d0*/  ISETP.NE.AND.EX P0, PT, RZ, RZ, PT, P0 ;  /* 0x000000ffff00720c */ /* 0x000fce0003f05300 */
[----:B------:R-:W-:Y:S06]  /*00e0*/  @!P1 BRA `(.L_x_61) ;  /* 0x0000000000c49947 */ /* 0x000fec0003800000 */
[----:B------:R-:W0:Y:S01]  /*00f0*/  LDCU.64 UR4, c[0x0][0x380] ;  /* 0x00007000ff0477ac */ /* 0x000e220008000a00 */
[----:B------:R-:W-:Y:S02]  /*0100*/  LOP3.LUT R3, R5, 0x7fffffff, RZ, 0xc0, !PT ;  /* 0x7fffffff05037812 */ /* 0x000fe400078ec0ff */
[----:B------:R-:W-:Y:S02]  /*0110*/  CS2R R8, SRZ ;  /* 0x0000000000087805 */ /* 0x000fe4000001ff00 */
[----:B------:R-:W-:Y:S01]  /*0120*/  LOP3.LUT R2, R4, 0xfffffff0, RZ, 0xc0, !PT ;  /* 0xfffffff004027812 */ /* 0x000fe200078ec0ff */
[----:B------:R-:W-:-:S04]  /*0130*/  IMAD.MOV.U32 R26, RZ, RZ, R3 ;  /* 0x000000ffff1a7224 */ /* 0x000fc800078e0003 */
[----:B------:R-:W-:Y:S01]  /*0140*/  IMAD.MOV.U32 R5, RZ, RZ, R2 ;  /* 0x000000ffff057224 */ /* 0x000fe200078e0002 */
[----:B0-----:R-:W-:-:S04]  /*0150*/  UIADD3 UR4, UP0, UPT, UR4, 0x40, URZ ;  /* 0x0000004004047890 */ /* 0x001fc8000ff1e0ff */
[----:B------:R-:W-:Y:S02]  /*0160*/  UIADD3.X UR5, UPT, UPT, URZ, UR5, URZ, UP0, !UPT ;  /* 0x00000005ff057290 */ /* 0x000fe400087fe4ff */
[----:B------:R-:W-:-:S04]  /*0170*/  IMAD.U32 R6, RZ, RZ, UR4 ;  /* 0x00000004ff067e24 */ /* 0x000fc8000f8e00ff */
[----:B------:R-:W-:-:S07]  /*0180*/  IMAD.U32 R7, RZ, RZ, UR5 ;  /* 0x00000005ff077e24 */ /* 0x000fce000f8e00ff */
.L_x_62:
[----:B------:R-:W2:Y:S04]  /*0190*/  LDG.E.64 R10, desc[UR6][R6.64+-0x40] ;  /* 0xffffc006060a7981 */ /* 0x000ea8000c1e1b00 */
[----:B------:R-:W3:Y:S04]  /*01a0*/  LDG.E.64 R12, desc[UR6][R6.64+-0x38] ;  /* 0xffffc806060c7981 */ /* 0x000ee8000c1e1b00 */
[----:B------:R-:W4:Y:S04]  /*01b0*/  LDG.E.64 R14, desc[UR6][R6.64+-0x30] ;  /* 0xffffd006060e7981 */ /* 0x000f28000c1e1b00 */
[----:B------:R-:W5:Y:S04]  /*01c0*/  LDG.E.64 R16, desc[UR6][R6.64+-0x28] ;  /* 0xffffd80606107981 */ /* 0x000f68000c1e1b00 */
[----:B------:R-:W5:Y:S04]  /*01d0*/  LDG.E.64 R18, desc[UR6][R6.64+-0x20] ;  /* 0xffffe00606127981 */ /* 0x000f68000c1e1b00 */
[----:B------:R-:W5:Y:S04]  /*01e0*/  LDG.E.64 R20, desc[UR6][R6.64+-0x18] ;  /* 0xffffe80606147981 */ /* 0x000f68000c1e1b00 */
[----:B------:R-:W5:Y:S04]  /*01f0*/  LDG.E.64 R24, desc[UR6][R6.64+-0x10] ;  /* 0xfffff00606187981 */ /* 0x000f68000c1e1b00 */
[----:B------:R-:W5:Y:S01]  /*0200*/  LDG.E.64 R22, desc[UR6][R6.64+-0x8] ;  /* 0xfffff80606167981 */ /* 0x000f62000c1e1b00 */
[----:B--2---:R-:W-:-:S03]  /*0210*/  DFMA R10, R10, R10, R8 ;  /* 0x0000000a0a0a722b */ /* 0x004fc60000000008 */
[----:B------:R-:W2:Y:S05]  /*0220*/  LDG.E.64 R8, desc[UR6][R6.64] ;  /* 0x0000000606087981 */ /* 0x000eaa000c1e1b00 */
[----:B---3--:R-:W-:Y:S02]  /*0230*/  DFMA R12, R12, R12, R10 ;  /* 0x0000000c0c0c722b */ /* 0x008fe4000000000a */
[----:B------:R-:W3:Y:S06]  /*0240*/  LDG.E.64 R10, desc[UR6][R6.64+0x8] ;  /* 0x00000806060a7981 */ /* 0x000eec000c1e1b00 */
[----:B----4-:R-:W-:-:S02]  /*0250*/  DFMA R14, R14, R14, R12 ;  /* 0x0000000e0e0e722b */ /* 0x010fc4000000000c */
[----:B------:R-:W4:Y:S06]  /*0260*/  LDG.E.64 R12, desc[UR6][R6.64+0x10] ;  /* 0x00001006060c7981 */ /* 0x000f2c000c1e1b00 */
[----:B-----5:R-:W-:Y:S02]  /*0270*/  DFMA R16, R16, R16, R14 ;  /* 0x000000101010722b */ /* 0x020fe4000000000e */
[----:B------:R-:W5:Y:S06]  /*0280*/  LDG.E.64 R14, desc[UR6][R6.64+0x18] ;  /* 0x00001806060e7981 */ /* 0x000f6c000c1e1b00 */
[----:B------:R-:W-:-:S02]  /*0290*/  DFMA R18, R18, R18, R16 ;  /* 0x000000121212722b */ /* 0x000fc40000000010 */
[----:B------:R-:W5:Y:S06]  /*02a0*/  LDG.E.64 R16, desc[UR6][R6.64+0x20] ;  /* 0x0000200606107981 */ /* 0x000f6c000c1e1b00 */
[----:B------:R-:W-:Y:S02]  /*02b0*/  DFMA R20, R20, R20, R18 ;  /* 0x000000141414722b */ /* 0x000fe40000000012 */
[----:B------:R-:W5:Y:S06]  /*02c0*/  LDG.E.64 R18, desc[UR6][R6.64+0x28] ;  /* 0x0000280606127981 */ /* 0x000f6c000c1e1b00 */
[----:B------:R-:W-:-:S02]  /*02d0*/  DFMA R24, R24, R24, R20 ;  /* 0x000000181818722b */ /* 0x000fc40000000014 */
[----:B------:R-:W5:Y:S06]  /*02e0*/  LDG.E.64 R20, desc[UR6][R6.64+0x30] ;  /* 0x0000300606147981 */ /* 0x000f6c000c1e1b00 */
[----:B------:R-:W-:Y:S02]  /*02f0*/  DFMA R22, R22, R22, R24 ;  /* 0x000000161616722b */ /* 0x000fe40000000018 */
[----:B------:R0:W5:Y:S01]  /*0300*/  LDG.E.64 R24, desc[UR6][R6.64+0x38] ;  /* 0x0000380606187981 */ /* 0x000162000c1e1b00 */
[----:B------:R-:W-:-:S04]  /*0310*/  IADD3 R5, P1, PT, R5, -0x10, RZ ;  /* 0xfffffff005057810 */ /* 0x000fc80007f3e0ff */
[----:B------:R-:W-:Y:S02]  /*0320*/  IADD3.X R26, PT, PT, R26, -0x1, RZ, P1, !PT ;  /* 0xffffffff1a1a7810 */ /* 0x000fe40000ffe4ff */
[----:B------:R-:W-:Y:S02]  /*0330*/  ISETP.NE.U32.AND P1, PT, R5, RZ, PT ;  /* 0x000000ff0500720c */ /* 0x000fe40003f25070 */
[----:B0-----:R-:W-:Y:S02]  /*0340*/  IADD3 R6, P2, PT, R6, 0x80, RZ ;  /* 0x0000008006067810 */ /* 0x001fe40007f5e0ff */
[----:B------:R-:W-:-:S03]  /*0350*/  ISETP.NE.AND.EX P1, PT, R26, RZ, PT, P1 ;  /* 0x000000ff1a00720c */ /* 0x000fc60003f25310 */
[----:B------:R-:W-:Y:S01]  /*0360*/  IMAD.X R7, RZ, RZ, R7, P2 ;  /* 0x000000ffff077224 */ /* 0x000fe200010e0607 */
[----:B--2---:R-:W-:-:S08]  /*0370*/  DFMA R22, R8, R8, R22 ;  /* 0x000000080816722b */ /* 0x004fd00000000016 */
[----:B---3--:R-:W-:-:S08]  /*0380*/  DFMA R22, R10, R10, R22 ;  /* 0x0000000a0a16722b */ /* 0x008fd00000000016 */
[----:B----4-:R-:W-:-:S08]  /*0390*/  DFMA R22, R12, R12, R22 ;  /* 0x0000000c0c16722b */ /* 0x010fd00000000016 */
[----:B-----5:R-:W-:-:S08]  /*03a0*/  DFMA R22, R14, R14, R22 ;  /* 0x0000000e0e16722b */ /* 0x020fd00000000016 */
[----:B------:R-:W-:-:S08]  /*03b0*/  DFMA R22, R16, R16, R22 ;  /* 0x000000101016722b */ /* 0x000fd00000000016 */
[----:B------:R-:W-:-:S08]  /*03c0*/  DFMA R22, R18, R18, R22 ;  /* 0x000000121216722b */ /* 0x000fd00000000016 */
[----:B------:R-:W-:-:S08]  /*03d0*/  DFMA R22, R20, R20, R22 ;  /* 0x000000141416722b */ /* 0x000fd00000000016 */
[----:B------:R-:W-:Y:S01]  /*03e0*/  DFMA R8, R24, R24, R22 ;  /* 0x000000181808722b */ /* 0x000fe20000000016 */
[----:B------:R-:W-:Y:S10]  /*03f0*/  @P1 BRA `(.L_x_62) ;  /* 0xfffffffc00641947 */ /* 0x000ff4000383ffff */
.L_x_61:
[----:B------:R-:W-:Y:S05]  /*0400*/  @!P0 BRA `(.L_x_60) ;  /* 0x0000000000f88947 */ /* 0x000fea0003800000 */
[----:B------:R-:W-:Y:S02]  /*0410*/  ISETP.GE.U32.AND P1, PT, R0, 0x8, PT ;  /* 0x000000080000780c */ /* 0x000fe40003f26070 */
[----:B------:R-:W-:Y:S02]  /*0420*/  LOP3.LUT R5, R4, 0x7, RZ, 0xc0, !PT ;  /* 0x0000000704057812 */ /* 0x000fe400078ec0ff */
[----:B------:R-:W-:Y:S02]  /*0430*/  ISETP.GE.U32.AND.EX P1, PT, RZ, RZ, PT, P1 ;  /* 0x000000ffff00720c */ /* 0x000fe40003f26110 */
[----:B------:R-:W-:-:S04]  /*0440*/  ISETP.NE.U32.AND P0, PT, R5, RZ, PT ;  /* 0x000000ff0500720c */ /* 0x000fc80003f05070 */
[----:B------:R-:W-:-:S07]  /*0450*/  ISETP.NE.AND.EX P0, PT, RZ, RZ, PT, P0 ;  /* 0x000000ffff00720c */ /* 0x000fce0003f05300 */
[----:B------:R-:W-:Y:S06]  /*0460*/  @!P1 BRA `(.L_x_63) ;  /* 0x0000000000549947 */ /* 0x000fec0003800000 */
[----:B------:R-:W0:Y:S02]  /*0470*/  LDC.64 R22, c[0x0][0x380] ;  /* 0x0000e000ff167b82 */ /* 0x000e240000000a00 */
[----:B0-----:R-:W-:-:S04]  /*0480*/  LEA R22, P1, R2, R22, 0x3 ;  /* 0x0000001602167211 */ /* 0x001fc800078218ff */
[----:B------:R-:W-:-:S05]  /*0490*/  LEA.HI.X R23, R2, R23, R3, 0x3, P1 ;  /* 0x0000001702177211 */ /* 0x000fca00008f1c03 */
        /* <DEDUP_REMOVED lines=8> */
[----:B------:R-:W-:-:S05]  /*0520*/  IADD3 R2, P1, PT, R2, 0x8, RZ ;  /* 0x0000000802027810 */ /* 0x000fca0007f3e0ff */
        /* <DEDUP_REMOVED lines=8> */
[----:B------:R-:W-:-:S11]  /*05b0*/  DFMA R8, R20, R20, R8 ;  /* 0x000000141408722b */ /* 0x000fd60000000008 */
.L_x_63:
[----:B------:R-:W-:Y:S05]  /*05c0*/  @!P0 BRA `(.L_x_60) ;  /* 0x0000000000888947 */ /* 0x000fea0003800000 */
[----:B------:R-:W-:-:S04]  /*05d0*/  ISETP.GE.U32.AND P0, PT, R5, 0x4, PT ;  /* 0x000000040500780c */ /* 0x000fc80003f06070 */
[----:B------:R-:W-:-:S13]  /*05e0*/  ISETP.GE.U32.AND.EX P0, PT, RZ, RZ, PT, P0 ;  /* 0x000000ffff00720c */ /* 0x000fda0003f06100 */
[----:B------:R-:W0:Y:S02]  /*05f0*/  @P0 LDC.64 R6, c[0x0][0x380] ;  /* 0x0000e000ff060b82 */ /* 0x000e240000000a00 */
[----:B0-----:R-:W-:-:S04]  /*0600*/  @P0 LEA R6, P1, R2, R6, 0x3 ;  /* 0x0000000602060211 */ /* 0x001fc800078218ff */
[----:B------:R-:W-:-:S05]  /*0610*/  @P0 LEA.HI.X R7, R2, R7, R3, 0x3, P1 ;  /* 0x0000000702070211 */ /* 0x000fca00008f1c03 */
[----:B------:R-:W2:Y:S04]  /*0620*/  @P0 LDG.E.64 R10, desc[UR6][R6.64] ;  /* 0x00000006060a0981 */ /* 0x000ea8000c1e1b00 */
[----:B------:R-:W3:Y:S04]  /*0630*/  @P0 LDG.E.64 R12, desc[UR6][R6.64+0x8] ;  /* 0x00000806060c0981 */ /* 0x000ee8000c1e1b00 */
[----:B------:R-:W4:Y:S04]  /*0640*/  @P0 LDG.E.64 R14, desc[UR6][R6.64+0x10] ;  /* 0x00001006060e0981 */ /* 0x000f28000c1e1b00 */
[----:B------:R-:W5:Y:S01]  /*0650*/  @P0 LDG.E.64 R16, desc[UR6][R6.64+0x18] ;  /* 0x0000180606100981 */ /* 0x000f62000c1e1b00 */
[----:B------:R-:W-:-:S02]  /*0660*/  LOP3.LUT R4, R4, 0x3, RZ, 0xc0, !PT ;  /* 0x0000000304047812 */ /* 0x000fc400078ec0ff */
[----:B------:R-:W-:Y:S02]  /*0670*/  @P0 IADD3 R2, P2, PT, R2, 0x4, RZ ;  /* 0x0000000402020810 */ /* 0x000fe40007f5e0ff */
[----:B------:R-:W-:-:S03]  /*0680*/  ISETP.NE.U32.AND P1, PT, R4, RZ, PT ;  /* 0x000000ff0400720c */ /* 0x000fc60003f25070 */
[----:B------:R-:W-:Y:S01]  /*0690*/  @P0 IMAD.X R3, RZ, RZ, R3, P2 ;  /* 0x000000ffff030224 */ /* 0x000fe200010e0603 */
[----:B--2---:R-:W-:-:S08]  /*06a0*/  @P0 DFMA R10, R10, R10, R8 ;  /* 0x0000000a0a0a022b */ /* 0x004fd00000000008 */
[----:B---3--:R-:W-:Y:S01]  /*06b0*/  @P0 DFMA R10, R12, R12, R10 ;  /* 0x0000000c0c0a022b */ /* 0x008fe2000000000a */
[----:B------:R-:W-:-:S05]  /*06c0*/  IMAD.MOV.U32 R12, RZ, RZ, RZ ;  /* 0x000000ffff0c7224 */ /* 0x000fca00078e00ff */
[----:B------:R-:W-:Y:S02]  /*06d0*/  ISETP.NE.AND.EX P1, PT, R12, RZ, PT, P1 ;  /* 0x000000ff0c00720c */ /* 0x000fe40003f25310 */
[----:B----4-:R-:W-:-:S08]  /*06e0*/  @P0 DFMA R10, R14, R14, R10 ;  /* 0x0000000e0e0a022b */ /* 0x010fd0000000000a */
[----:B-----5:R-:W-:-:S03]  /*06f0*/  @P0 DFMA R8, R16, R16, R10 ;  /* 0x000000101008022b */ /* 0x020fc6000000000a */
[----:B------:R-:W-:Y:S08]  /*0700*/  @!P1 BRA `(.L_x_60) ;  /* 0x0000000000389947 */ /* 0x000ff00003800000 */
[----:B------:R-:W0:Y:S02]  /*0710*/  LDC.64 R6, c[0x0][0x380] ;  /* 0x0000e000ff067b82 */ /* 0x000e240000000a00 */
[----:B0-----:R-:W-:-:S04]  /*0720*/  LEA R0, P0, R2, R6, 0x3 ;  /* 0x0000000602007211 */ /* 0x001fc800078018ff */
[----:B------:R-:W-:-:S09]  /*0730*/  LEA.HI.X R5, R2, R7, R3, 0x3, P0 ;  /* 0x0000000702057211 */ /* 0x000fd200000f1c03 */
.L_x_64:
[----:B------:R-:W-:Y:S02]  /*0740*/  IMAD.MOV.U32 R2, RZ, RZ, R0 ;  /* 0x000000ffff027224 */ /* 0x000fe400078e0000 */
[----:B------:R-:W-:-:S06]  /*0750*/  IMAD.MOV.U32 R3, RZ, RZ, R5 ;  /* 0x000000ffff037224 */ /* 0x000fcc00078e0005 */
[----:B------:R-:W2:Y:S01]  /*0760*/  LDG.E.64 R2, desc[UR6][R2.64] ;  /* 0x0000000602027981 */ /* 0x000ea2000c1e1b00 */
[----:B------:R-:W-:Y:S02]  /*0770*/  IADD3 R4, P0, PT, R4, -0x1, RZ ;  /* 0xffffffff04047810 */ /* 0x000fe40007f1e0ff */
[----:B------:R-:W-:Y:S02]  /*0780*/  IADD3 R0, P1, PT, R0, 0x8, RZ ;  /* 0x0000000800007810 */ /* 0x000fe40007f3e0ff */
[----:B------:R-:W-:Y:S02]  /*0790*/  IADD3.X R12, PT, PT, R12, -0x1, RZ, P0, !PT ;  /* 0xffffffff0c0c7810 */ /* 0x000fe400007fe4ff */
[----:B------:R-:W-:Y:S01]  /*07a0*/  ISETP.NE.U32.AND P0, PT, R4, RZ, PT ;  /* 0x000000ff0400720c */ /* 0x000fe20003f05070 */
[----:B------:R-:W-:-:S03]  /*07b0*/  IMAD.X R5, RZ, RZ, R5, P1 ;  /* 0x000000ffff057224 */ /* 0x000fc600008e0605 */
[----:B------:R-:W-:Y:S01]  /*07c0*/  ISETP.NE.AND.EX P0, PT, R12, RZ, PT, P0 ;  /* 0x000000ff0c00720c */ /* 0x000fe20003f05300 */
[----:B--2---:R-:W-:-:S12]  /*07d0*/  DFMA R8, R2, R2, R8 ;  /* 0x000000020208722b */ /* 0x004fd80000000008 */
[----:B------:R-:W-:Y:S05]  /*07e0*/  @P0 BRA `(.L_x_64) ;  /* 0xfffffffc00d40947 */ /* 0x000fea000383ffff */
.L_x_60:
        /* <DEDUP_REMOVED lines=19> */
[----:B------:R-:W-:Y:S05]  /*0920*/  CALL.REL.NOINC `($__internal_3_$__cuda_sm20_dsqrt_rn_f64_mediumpath_v1) ;  /* 0x00000000000c7944 */ /* 0x000fea0003c00000 */
.L_x_65:
[----:B------:R-:W0:Y:S02]  /*0930*/  LDC.64 R2, c[0x4][RZ] ;  /* 0x01000000ff027b82 */ /* 0x000e240000000a00 */
[----:B0-----:R-:W-:Y:S01]  /*0940*/  STG.E.64 desc[UR6][R2.64], R4 ;  /* 0x0000000402007986 */ /* 0x001fe2000c101b06 */
[----:B------:R-:W-:Y:S05]  /*0950*/  EXIT ;  /* 0x000000000000794d */ /* 0x000fea0003800000 */
        .weak           $__internal_3_$__cuda_sm20_dsqrt_rn_f64_mediumpath_v1
        .type           $__internal_3_$__cuda_sm20_dsqrt_rn_f64_mediumpath_v1,@function
        .size           $__internal_3_$__cuda_sm20_dsqrt_rn_f64_mediumpath_v1,(.L_x_128 - $__internal_3_$__cuda_sm20_dsqrt_rn_f64_mediumpath_v1)
$__internal_3_$__cuda_sm20_dsqrt_rn_f64_mediumpath_v1:
        /* <DEDUP_REMOVED lines=13> */
.L_x_66:
        /* <DEDUP_REMOVED lines=24> */
.L_x_68:
[----:B------:R-:W-:-:S11]  /*0bb0*/  DADD R2, R4, R4 ;  /* 0x0000000004027229 */ /* 0x000fd60000000004 */
.L_x_67:
[----:B------:R-:W-:Y:S02]  /*0bc0*/  IMAD.MOV.U32 R4, RZ, RZ, R2 ;  /* 0x000000ffff047224 */ /* 0x000fe400078e0002 */
[----:B------:R-:W-:Y:S02]  /*0bd0*/  IMAD.MOV.U32 R5, RZ, RZ, R3 ;  /* 0x000000ffff057224 */ /* 0x000fe400078e0003 */
[----:B------:R-:W-:Y:S02]  /*0be0*/  IMAD.MOV.U32 R2, RZ, RZ, R0 ;  /* 0x000000ffff027224 */ /* 0x000fe400078e0000 */
[----:B------:R-:W-:-:S04]  /*0bf0*/  IMAD.MOV.U32 R3, RZ, RZ, 0x0 ;  /* 0x00000000ff037424 */ /* 0x000fc800078e00ff */
[----:B------:R-:W-:Y:S05]  /*0c00*/  RET.REL.NODEC R2 `(_Z10kern64NormPKdl) ;  /* 0xfffffff002fc7950 */ /* 0x000fea0003c3ffff */
.L_x_69:
        /* <DEDUP_REMOVED lines=15> */
.L_x_128:


//--------------------- .text._Z10kern32NormPKfl  --------------------------
	.section	.text._Z10kern32NormPKfl,"ax",@progbits
	.align	128
.text._Z10kern32NormPKfl:
        .type           _Z10kern32NormPKfl,@function
        .size           _Z10kern32NormPKfl,(.L_x_130 - _Z10kern32NormPKfl)
        .other          _Z10kern32NormPKfl,@"STO_CUDA_ENTRY STV_DEFAULT"
_Z10kern32NormPKfl:
        /* <DEDUP_REMOVED lines=25> */
.L_x_72:
        /* <DEDUP_REMOVED lines=15> */
[----:B------:R0:W5:Y:S01]  /*0280*/  LDG.E R26, desc[UR6][R12.64+0x1c] ;  /* 0x00001c060c1a7981 */ /* 0x000162000c1e1900 */
[----:B------:R-:W-:-:S04]  /*0290*/  IADD3 R5, P1, PT, R5, -0x10, RZ ;  /* 0xfffffff005057810 */ /* 0x000fc80007f3e0ff */
[----:B------:R-:W-:Y:S02]  /*02a0*/  IADD3.X R6, PT, PT, R6, -0x1, RZ, P1, !PT ;  /* 0xffffffff06067810 */ /* 0x000fe40000ffe4ff */
[----:B------:R-:W-:-:S04]  /*02b0*/  ISETP.NE.U32.AND P1, PT, R5, RZ, PT ;  /* 0x000000ff0500720c */ /* 0x000fc80003f25070 */
[----:B------:R-:W-:Y:S02]  /*02c0*/  ISETP.NE.AND.EX P1, PT, R6, RZ, PT, P1 ;  /* 0x000000ff0600720c */ /* 0x000fe40003f25310 */
[----:B0-----:R-:W-:-:S05]  /*02d0*/  IADD3 R12, P2, PT, R12, 0x40, RZ ;  /* 0x000000400c0c7810 */ /* 0x001fca0007f5e0ff */
[----:B------:R-:W-:Y:S01]  /*02e0*/  IMAD.X R13, RZ, RZ, R13, P2 ;  /* 0x000000ffff0d7224 */ /* 0x000fe200010e060d */
[----:B--2---:R-:W0:Y:S02]  /*02f0*/  F2F.F64.F32 R16, R28 ;  /* 0x0000001c00107310 */ /* 0x004e240000201800 */
[----:B0-----:R-:W-:-:S06]  /*0300*/  DFMA R16, R16, R16, R14 ;  /* 0x000000101010722b */ /* 0x001fcc000000000e */
[----:B---3--:R-:W0:Y:S02]  /*0310*/  F2F.F64.F32 R14, R19 ;  /* 0x00000013000e7310 */ /* 0x008e240000201800 */
[----:B0-----:R-:W-:-:S06]  /*0320*/  DFMA R14, R14, R14, R16 ;  /* 0x0000000e0e0e722b */ /* 0x001fcc0000000010 */
[----:B----4-:R-:W0:Y:S08]  /*0330*/  F2F.F64.F32 R16, R27 ;  /* 0x0000001b00107310 */ /* 0x010e300000201800 */
[----:B-----5:R-:W1:Y:S01]  /*0340*/  F2F.F64.F32 R18, R18 ;  /* 0x0000001200127310 */ /* 0x020e620000201800 */
[----:B0-----:R-:W-:-:S07]  /*0350*/  DFMA R14, R16, R16, R14 ;  /* 0x00000010100e722b */ /* 0x001fce000000000e */
[----:B------:R-:W0:Y:S01]  /*0360*/  F2F.F64.F32 R16, R25 ;  /* 0x0000001900107310 */ /* 0x000e220000201800 */
[----:B-1----:R-:W-:-:S07]  /*0370*/  DFMA R14, R18, R18, R14 ;  /* 0x00000012120e722b */ /* 0x002fce000000000e */
[----:B------:R-:W1:Y:S01]  /*0380*/  F2F.F64.F32 R28, R24 ;  /* 0x00000018001c7310 */ /* 0x000e620000201800 */
        /* <DEDUP_REMOVED lines=20> */
[----:B0-----:R-:W-:-:S08]  /*04d0*/  DFMA R14, R14, R14, R16 ;  /* 0x0000000e0e0e722b */ /* 0x001fd00000000010 */
[----:B-1----:R-:W-:Y:S01]  /*04e0*/  DFMA R14, R26, R26, R14 ;  /* 0x0000001a1a0e722b */ /* 0x002fe2000000000e */
[----:B------:R-:W-:Y:S10]  /*04f0*/  @P1 BRA `(.L_x_72) ;  /* 0xfffffffc00241947 */ /* 0x000ff4000383ffff */
.L_x_71:
        /* <DEDUP_REMOVED lines=10> */
[----:B------:R-:W2:Y:S04]  /*05a0*/  LDG.E R17, desc[UR6][R10.64] ;  /* 0x000000060a117981 */ /* 0x000ea8000c1e1900 */
[----:B------:R-:W3:Y:S04]  /*05b0*/  LDG.E R18, desc[UR6][R10.64+0x4] ;  /* 0x000004060a127981 */ /* 0x000ee8000c1e1900 */
[----:B------:R-:W4:Y:S04]  /*05c0*/  LDG.E R19, desc[UR6][R10.64+0x8] ;  /* 0x000008060a137981 */ /* 0x000f28000c1e1900 */
[----:B------:R-:W5:Y:S04]  /*05d0*/  LDG.E R20, desc[UR6][R10.64+0xc] ;  /* 0x00000c060a147981 */ /* 0x000f68000c1e1900 */
[----:B------:R-:W5:Y:S04]  /*05e0*/  LDG.E R7, desc[UR6][R10.64+0x10] ;  /* 0x000010060a077981 */ /* 0x000f68000c1e1900 */
[----:B------:R-:W5:Y:S04]  /*05f0*/  LDG.E R5, desc[UR6][R10.64+0x14] ;  /* 0x000014060a057981 */ /* 0x000f68000c1e1900 */
[----:B------:R-:W5:Y:S04]  /*0600*/  LDG.E R0, desc[UR6][R10.64+0x18] ;  /* 0x000018060a007981 */ /* 0x000f68000c1e1900 */
[----:B------:R0:W5:Y:S01]  /*0610*/  LDG.E R6, desc[UR6][R10.64+0x1c] ;  /* 0x00001c060a067981 */ /* 0x000162000c1e1900 */
[----:B------:R-:W-:-:S05]  /*0620*/  IADD3 R2, P1, PT, R2, 0x8, RZ ;  /* 0x0000000802027810 */ /* 0x000fca0007f3e0ff */
[----:B------:R-:W-:Y:S01]  /*0630*/  IMAD.X R3, RZ, RZ, R3, P1 ;  /* 0x000000ffff037224 */ /* 0x000fe200008e0603 */
[----:B--2---:R-:W1:Y:S08]  /*0640*/  F2F.F64.F32 R12, R17 ;  /* 0x00000011000c7310 */ /* 0x004e700000201800 */
[----:B---3--:R-:W2:Y:S01]  /*0650*/  F2F.F64.F32 R8, R18 ;  /* 0x0000001200087310 */ /* 0x008ea20000201800 */
[----:B-1----:R-:W-:-:S07]  /*0660*/  DFMA R12, R12, R12, R14 ;  /* 0x0000000c0c0c722b */ /* 0x002fce000000000e */
[----:B----4-:R-:W1:Y:S01]  /*0670*/  F2F.F64.F32 R14, R19 ;  /* 0x00000013000e7310 */ /* 0x010e620000201800 */
[----:B--2---:R-:W-:-:S07]  /*0680*/  DFMA R12, R8, R8, R12 ;  /* 0x00000008080c722b */ /* 0x004fce000000000c */
[----:B-----5:R-:W2:Y:S01]  /*0690*/  F2F.F64.F32 R8, R20 ;  /* 0x0000001400087310 */ /* 0x020ea20000201800 */
[----:B-1----:R-:W-:-:S07]  /*06a0*/  DFMA R12, R14, R14, R12 ;  /* 0x0000000e0e0c722b */ /* 0x002fce000000000c */
[----:B0-----:R-:W-:Y:S01]  /*06b0*/  F2F.F64.F32 R10, R0 ;  /* 0x00000000000a7310 */ /* 0x001fe20000201800 */
[----:B--2---:R-:W-:-:S07]  /*06c0*/  DFMA R12, R8, R8, R12 ;  /* 0x00000008080c722b */ /* 0x004fce000000000c */
[----:B------:R-:W0:Y:S08]  /*06d0*/  F2F.F64.F32 R14, R7 ;  /* 0x00000007000e7310 */ /* 0x000e300000201800 */
[----:B------:R-:W1:Y:S01]  /*06e0*/  F2F.F64.F32 R8, R5 ;  /* 0x0000000500087310 */ /* 0x000e620000201800 */
[----:B0-----:R-:W-:-:S07]  /*06f0*/  DFMA R12, R14, R14, R12 ;  /* 0x0000000e0e0c722b */ /* 0x001fce000000000c */
[----:B------:R-:W0:Y:S01]  /*0700*/  F2F.F64.F32 R14, R6 ;  /* 0x00000006000e7310 */ /* 0x000e220000201800 */
[----:B-1----:R-:W-:-:S08]  /*0710*/  DFMA R12, R8, R8, R12 ;  /* 0x00000008080c722b */ /* 0x002fd0000000000c */
[----:B------:R-:W-:-:S08]  /*0720*/  DFMA R12, R10, R10, R12 ;  /* 0x0000000a0a0c722b */ /* 0x000fd0000000000c */
[----:B0-----:R-:W-:-:S11]  /*0730*/  DFMA R14, R14, R14, R12 ;  /* 0x0000000e0e0e722b */ /* 0x001fd6000000000c */
.L_x_73:
[----:B------:R-:W-:Y:S05]  /*0740*/  @!P0 BRA `(.L_x_70) ;  /* 0x0000000000988947 */ /* 0x000fea0003800000 */
[----:B------:R-:W-:-:S04]  /*0750*/  ISETP.GE.U32.AND P0, PT, R16, 0x4, PT ;  /* 0x000000041000780c */ /* 0x000fc80003f06070 */
[----:B------:R-:W-:-:S13]  /*0760*/  ISETP.GE.U32.AND.EX P0, PT, RZ, RZ, PT, P0 ;  /* 0x000000ffff00720c */ /* 0x000fda0003f06100 */
[----:B------:R-:W0:Y:S02]  /*0770*/  @P0 LDC.64 R6, c[0x0][0x380] ;  /* 0x0000e000ff060b82 */ /* 0x000e240000000a00 */
[----:B0-----:R-:W-:-:S04]  /*0780*/  @P0 LEA R6, P1, R2, R6, 0x2 ;  /* 0x0000000602060211 */ /* 0x001fc800078210ff */
[----:B------:R-:W-:-:S05]  /*0790*/  @P0 LEA.HI.X R7, R2, R7, R3, 0x2, P1 ;  /* 0x0000000702070211 */ /* 0x000fca00008f1403 */
[----:B------:R-:W2:Y:S04]  /*07a0*/  @P0 LDG.E R0, desc[UR6][R6.64] ;  /* 0x0000000606000981 */ /* 0x000ea8000c1e1900 */
[----:B------:R-:W3:Y:S04]  /*07b0*/  @P0 LDG.E R5, desc[UR6][R6.64+0x4] ;  /* 0x0000040606050981 */ /* 0x000ee8000c1e1900 */
[----:B------:R-:W4:Y:S04]  /*07c0*/  @P0 LDG.E R13, desc[UR6][R6.64+0x8] ;  /* 0x00000806060d0981 */ /* 0x000f28000c1e1900 */
[----:B------:R-:W5:Y:S01]  /*07d0*/  @P0 LDG.E R17, desc[UR6][R6.64+0xc] ;  /* 0x00000c0606110981 */ /* 0x000f62000c1e1900 */
[----:B------:R-:W-:-:S02]  /*07e0*/  LOP3.LUT R16, R4, 0x3, RZ, 0xc0, !PT ;  /* 0x0000000304107812 */ /* 0x000fc400078ec0ff */
[----:B------:R-:W-:Y:S02]  /*07f0*/  @P0 IADD3 R2, P2, PT, R2, 0x4, RZ ;  /* 0x0000000402020810 */ /* 0x000fe40007f5e0ff */
[----:B------:R-:W-:-:S03]  /*0800*/  ISETP.NE.U32.AND P1, PT, R16, RZ, PT ;  /* 0x000000ff1000720c */ /* 0x000fc60003f25070 */
[----:B------:R-:W-:Y:S01]  /*0810*/  @P0 IMAD.X R3, RZ, RZ, R3, P2 ;  /* 0x000000ffff030224 */ /* 0x000fe200010e0603 */
[----:B--2---:R-:W0:Y:S08]  /*0820*/  @P0 F2F.F64.F32 R8, R0 ;  /* 0x0000000000080310 */ /* 0x004e300000201800 */
[----:B---3--:R-:W1:Y:S01]  /*0830*/  @P0 F2F.F64.F32 R10, R5 ;  /* 0x00000005000a0310 */ /* 0x008e620000201800 */
[----:B0-----:R-:W-:-:S07]  /*0840*/  @P0 DFMA R8, R8, R8, R14 ;  /* 0x000000080808022b */ /* 0x001fce000000000e */
[----:B----4-:R-:W0:Y:S01]  /*0850*/  @P0 F2F.F64.F32 R12, R13 ;  /* 0x0000000d000c0310 */ /* 0x010e220000201800 */
[----:B-1----:R-:W-:-:S07]  /*0860*/  @P0 DFMA R8, R10, R10, R8 ;  /* 0x0000000a0a08022b */ /* 0x002fce0000000008 */
[----:B-----5:R-:W1:Y:S01]  /*0870*/  @P0 F2F.F64.F32 R10, R17 ;  /* 0x00000011000a0310 */ /* 0x020e620000201800 */
[----:B0-----:R-:W-:Y:S01]  /*0880*/  @P0 DFMA R8, R12, R12, R8 ;  /* 0x0000000c0c08022b */ /* 0x001fe20000000008 */
[----:B------:R-:W-:-:S05]  /*0890*/  IMAD.MOV.U32 R12, RZ, RZ, RZ ;  /* 0x000000ffff0c7224 */ /* 0x000fca00078e00ff */
[----:B------:R-:W-:Y:S02]  /*08a0*/  ISETP.NE.AND.EX P1, PT, R12, RZ, PT, P1 ;  /* 0x000000ff0c00720c */ /* 0x000fe40003f25310 */
[----:B-1----:R-:W-:-:S11]  /*08b0*/  @P0 DFMA R14, R10, R10, R8 ;  /* 0x0000000a0a0e022b */ /* 0x002fd60000000008 */
[----:B------:R-:W-:Y:S05]  /*08c0*/  @!P1 BRA `(.L_x_70) ;  /* 0x0000000000389947 */ /* 0x000fea0003800000 */
[----:B------:R-:W0:Y:S02]  /*08d0*/  LDC.64 R4, c[0x0][0x380] ;  /* 0x0000e000ff047b82 */ /* 0x000e240000000a00 */
[----:B0-----:R-:W-:-:S04]  /*08e0*/  LEA R0, P0, R2, R4, 0x2 ;  /* 0x0000000402007211 */ /* 0x001fc800078010ff */
[----:B------:R-:W-:-:S09]  /*08f0*/  LEA.HI.X R5, R2, R5, R3, 0x2, P0 ;  /* 0x0000000502057211 */ /* 0x000fd200000f1403 */
.L_x_74:
[----:B------:R-:W-:-:S05]  /*0900*/  IMAD.MOV.U32 R4, RZ, RZ, R0 ;  /* 0x000000ffff047224 */ /* 0x000fca00078e0000 */
[----:B------:R0:W2:Y:S01]  /*0910*/  LDG.E R2, desc[UR6][R4.64] ;  /* 0x0000000604027981 */ /* 0x0000a2000c1e1900 */
[----:B------:R-:W-:Y:S02]  /*0920*/  IADD3 R16, P0, PT, R16, -0x1, RZ ;  /* 0xffffffff10107810 */ /* 0x000fe40007f1e0ff */
[----:B------:R-:W-:Y:S02]  /*0930*/  IADD3 R0, P1, PT, R0, 0x4, RZ ;  /* 0x0000000400007810 */ /* 0x000fe40007f3e0ff */
[----:B------:R-:W-:Y:S02]  /*0940*/  IADD3.X R12, PT, PT, R12, -0x1, RZ, P0, !PT ;  /* 0xffffffff0c0c7810 */ /* 0x000fe400007fe4ff */
[----:B------:R-:W-:Y:S01]  /*0950*/  ISETP.NE.U32.AND P0, PT, R16, RZ, PT ;  /* 0x000000ff1000720c */ /* 0x000fe20003f05070 */
[----:B0-----:R-:W-:-:S03]  /*0960*/  IMAD.X R5, RZ, RZ, R5, P1 ;  /* 0x000000ffff057224 */ /* 0x001fc600008e0605 */
[----:B------:R-:W-:Y:S01]  /*0970*/  ISETP.NE.AND.EX P0, PT, R12, RZ, PT, P0 ;  /* 0x000000ff0c00720c */ /* 0x000fe20003f05300 */
[----:B--2---:R-:W0:Y:S02]  /*0980*/  F2F.F64.F32 R2, R2 ;  /* 0x0000000200027310 */ /* 0x004e240000201800 */
[----:B0-----:R-:W-:-:S10]  /*0990*/  DFMA R14, R2, R2, R14 ;  /* 0x00000002020e722b */ /* 0x001fd4000000000e */
[----:B------:R-:W-:Y:S05]  /*09a0*/  @P0 BRA `(.L_x_74) ;  /* 0xfffffffc00d40947 */ /* 0x000fea000383ffff */
.L_x_70:
        /* <DEDUP_REMOVED lines=19> */
[----:B------:R-:W-:Y:S05]  /*0ae0*/  CALL.REL.NOINC `($__internal_4_$__cuda_sm20_dsqrt_rn_f64_mediumpath_v1) ;  /* 0x00000000000c7944 */ /* 0x000fea0003c00000 */
.L_x_75:
[----:B------:R-:W0:Y:S02]  /*0af0*/  LDC.64 R2, c[0x4][RZ] ;  /* 0x01000000ff027b82 */ /* 0x000e240000000a00 */
[----:B0-----:R-:W-:Y:S01]  /*0b00*/  STG.E.64 desc[UR6][R2.64], R4 ;  /* 0x0000000402007986 */ /* 0x001fe2000c101b06 */
[----:B------:R-:W-:Y:S05]  /*0b10*/  EXIT ;  /* 0x000000000000794d */ /* 0x000fea0003800000 */
        .weak           $__internal_4_$__cuda_sm20_dsqrt_rn_f64_mediumpath_v1
        .type           $__internal_4_$__cuda_sm20_dsqrt_rn_f64_mediumpath_v1,@function
        .size           $__internal_4_$__cuda_sm20_dsqrt_rn_f64_mediumpath_v1,(.L_x_130 - $__internal_4_$__cuda_sm20_dsqrt_rn_f64_mediumpath_v1)
$__internal_4_$__cuda_sm20_dsqrt_rn_f64_mediumpath_v1:
        /* <DEDUP_REMOVED lines=13> */
.L_x_76:
        /* <DEDUP_REMOVED lines=24> */
.L_x_78:
[----:B------:R-:W-:-:S11]  /*0d70*/  DADD R2, R4, R4 ;  /* 0x0000000004027229 */ /* 0x000fd60000000004 */
.L_x_77:
[----:B------:R-:W-:Y:S02]  /*0d80*/  IMAD.MOV.U32 R4, RZ, RZ, R2 ;  /* 0x000000ffff047224 */ /* 0x000fe400078e0002 */
[----:B------:R-:W-:Y:S02]  /*0d90*/  IMAD.MOV.U32 R5, RZ, RZ, R3 ;  /* 0x000000ffff057224 */ /* 0x000fe400078e0003 */
[----:B------:R-:W-:Y:S02]  /*0da0*/  IMAD.MOV.U32 R2, RZ, RZ, R0 ;  /* 0x000000ffff027224 */ /* 0x000fe400078e0000 */
[----:B------:R-:W-:-:S04]  /*0db0*/  IMAD.MOV.U32 R3, RZ, RZ, 0x0 ;  /* 0x00000000ff037424 */ /* 0x000fc800078e00ff */
[----:B------:R-:W-:Y:S05]  /*0dc0*/  RET.REL.NODEC R2 `(_Z10kern32NormPKfl) ;  /* 0xfffffff0028c7950 */ /* 0x000fea0003c3ffff */
.L_x_79:
        /* <DEDUP_REMOVED lines=11> */
.L_x_130:


//--------------------- .text._Z10kern16NormPK6__halfl --------------------------
	.section	.text._Z10kern16NormPK6__halfl,"ax",@progbits
	.align	128
.text._Z10kern16NormPK6__halfl:
        .type           _Z10kern16NormPK6__halfl,@function
        .size           _Z10kern16NormPK6__halfl,(.L_x_132 - _Z10kern16NormPK6__halfl)
        .other          _Z10kern16NormPK6__halfl,@"STO_CUDA_ENTRY STV_DEFAULT"
_Z10kern16NormPK6__halfl:
[----:B------:R-:W-:Y:S01]  /*0000*/  LDC R1, c[0x0][0x37c] ;  /* 0x0000df00ff017b82 */ /* 0x000fe20000000800 */
[----:B------:R-:W0:Y:S01]  /*0010*/  LDCU.64 UR8, c[0x0][0x388] ;  /* 0x00007100ff0877ac */ /* 0x000e220008000a00 */
[----:B------:R-:W-:Y:S01]  /*0020*/  CS2R R14, SRZ ;  /* 0x00000000000e7805 */ /* 0x000fe2000001ff00 */
[----:B------:R-:W1:Y:S01]  /*0030*/  LDCU.64 UR12, c[0x0][0x358] ;  /* 0x00006b00ff0c77ac */ /* 0x000e620008000a00 */
[----:B0-----:R-:W-:-:S04]  /*0040*/  UISETP.GE.U32.AND UP0, UPT, UR8, 0x1, UPT ;  /* 0x000000010800788c */ /* 0x001fc8000bf06070 */
[----:B------:R-:W-:-:S09]  /*0050*/  UISETP.GE.AND.EX UP0, UPT, UR9, URZ, UPT, UP0 ;  /* 0x000000ff0900728c */ /* 0x000fd2000bf06300 */
[----:B-1----:R-:W-:Y:S05]  /*0060*/  BRA.U !UP0, `(.L_x_80) ;  /* 0x0000000908e07547 */ /* 0x002fea000b800000 */
[----:B------:R-:W-:Y:S01]  /*0070*/  UISETP.GE.U32.AND UP1, UPT, UR8, 0x10, UPT ;  /* 0x000000100800788c */ /* 0x000fe2000bf26070 */
[----:B------:R-:W-:Y:S01]  /*0080*/  CS2R R14, SRZ ;  /* 0x00000000000e7805 */ /* 0x000fe2000001ff00 */
[----:B------:R-:W-:Y:S02]  /*0090*/  ULOP3.LUT UR10, UR8, 0xf, URZ, 0xc0, !UPT ;  /* 0x0000000f080a7892 */ /* 0x000fe4000f8ec0ff */
[----:B------:R-:W-:Y:S02]  /*00a0*/  UISETP.GE.U32.AND.EX UP1, UPT, UR9, URZ, UPT, UP1 ;  /* 0x000000ff0900728c */ /* 0x000fe4000bf26110 */
[----:B------:R-:W-:Y:S01]  /*00b0*/  UISETP.NE.U32.AND UP0, UPT, UR10, URZ, UPT ;  /* 0x000000ff0a00728c */ /* 0x000fe2000bf05070 */
[----:B------:R-:W-:Y:S01]  /*00c0*/  UMOV UR5, URZ ;  /* 0x000000ff00057c82 */ /* 0x000fe20008000000 */
[----:B------:R-:W-:Y:S02]  /*00d0*/  UMOV UR6, URZ ;  /* 0x000000ff00067c82 */ /* 0x000fe40008000000 */
[----:B------:R-:W-:-:S03]  /*00e0*/  UISETP.NE.AND.EX UP0, UPT, URZ, URZ, UPT, UP0 ;  /* 0x000000ffff00728c */ /* 0x000fc6000bf05300 */
[----:B------:R-:W-:Y:S08]  /*00f0*/  BRA.U !UP1, `(.L_x_81) ;  /* 0x0000000509447547 */ /* 0x000ff0000b800000 */
[----:B------:R-:W0:Y:S01]  /*0100*/  LDCU.64 UR6, c[0x0][0x380] ;  /* 0x00007000ff0677ac */ /* 0x000e220008000a00 */
[----:B------:R-:W-:Y:S01]  /*0110*/  CS2R R14, SRZ ;  /* 0x00000000000e7805 */ /* 0x000fe2000001ff00 */
[----:B------:R-:W-:Y:S02]  /*0120*/  ULOP3.LUT UR5, UR8, 0xfffffff0, URZ, 0xc0, !UPT ;  /* 0xfffffff008057892 */ /* 0x000fe4000f8ec0ff */
[----:B0-----:R-:W-:Y:S02]  /*0130*/  UIADD3 UR4, UP1, UPT, UR6, 0x10, URZ ;  /* 0x0000001006047890 */ /* 0x001fe4000ff3e0ff */
[----:B------:R-:W-:Y:S02]  /*0140*/  ULOP3.LUT UR6, UR9, 0x7fffffff, URZ, 0xc0, !UPT ;  /* 0x7fffffff09067892 */ /* 0x000fe4000f8ec0ff */
[----:B------:R-:W-:Y:S02]  /*0150*/  UIADD3.X UR7, UPT, UPT, URZ, UR7, URZ, UP1, !UPT ;  /* 0x00000007ff077290 */ /* 0x000fe40008ffe4ff */
[----:B------:R-:W-:Y:S01]  /*0160*/  MOV R12, UR4 ;  /* 0x00000004000c7c02 */ /* 0x000fe20008000f00 */
[----:B------:R-:W-:-:S03]  /*0170*/  UMOV UR4, UR5 ;  /* 0x0000000500047c82 */ /* 0x000fc60008000000 */
[----:B------:R-:W-:Y:S01]  /*0180*/  MOV R13, UR7 ;  /* 0x00000007000d7c02 */ /* 0x000fe20008000f00 */
[----:B------:R-:W-:-:S06]  /*0190*/  UMOV UR7, UR6 ;  /* 0x0000000600077c82 */ /* 0x000fcc0008000000 */
.L_x_82:
[----:B------:R-:W2:Y:S04]  /*01a0*/  LDG.E.U16 R16, desc[UR12][R12.64+-0x10] ;  /* 0xfffff00c0c107981 */ /* 0x000ea8000c1e1500 */
[----:B------:R-:W3:Y:S04]  /*01b0*/  LDG.E.U16 R17, desc[UR12][R12.64+-0xe] ;  /* 0xfffff20c0c117981 */ /* 0x000ee8000c1e1500 */
[----:B------:R-:W4:Y:S04]  /*01c0*/  LDG.E.U16 R24, desc[UR12][R12.64+-0xc] ;  /* 0xfffff40c0c187981 */ /* 0x000f28000c1e1500 */
[----:B------:R-:W5:Y:S04]  /*01d0*/  LDG.E.U16 R21, desc[UR12][R12.64+-0xa] ;  /* 0xfffff60c0c157981 */ /* 0x000f68000c1e1500 */
        /* <DEDUP_REMOVED lines=11> */
[----:B------:R0:W5:Y:S01]  /*0290*/  LDG.E.U16 R11, desc[UR12][R12.64+0xe] ;  /* 0x00000e0c0c0b7981 */ /* 0x000162000c1e1500 */
[----:B------:R-:W-:-:S04]  /*02a0*/  UIADD3 UR4, UP1, UPT, UR4, -0x10, URZ ;  /* 0xfffffff004047890 */ /* 0x000fc8000ff3e0ff */
[----:B------:R-:W-:Y:S02]  /*02b0*/  UIADD3.X UR7, UPT, UPT, UR7, -0x1, URZ, UP1, !UPT ;  /* 0xffffffff07077890 */ /* 0x000fe40008ffe4ff */
[----:B------:R-:W-:Y:S01]  /*02c0*/  UISETP.NE.U32.AND UP1, UPT, UR4, URZ, UPT ;  /* 0x000000ff0400728c */ /* 0x000fe2000bf25070 */
[----:B0-----:R-:W-:-:S03]  /*02d0*/  IADD3 R12, P0, PT, R12, 0x20, RZ ;  /* 0x000000200c0c7810 */ /* 0x001fc60007f1e0ff */
[----:B------:R-:W-:Y:S01]  /*02e0*/  UISETP.NE.AND.EX UP1, UPT, UR7, URZ, UPT, UP1 ;  /* 0x000000ff0700728c */ /* 0x000fe2000bf25310 */
[----:B------:R-:W-:Y:S01]  /*02f0*/  IADD3.X R13, PT, PT, RZ, R13, RZ, P0, !PT ;  /* 0x0000000dff0d7210 */ /* 0x000fe200007fe4ff */
[----:B--2---:R-:W-:-:S04]  /*0300*/  HADD2.F32 R22, -RZ, R16.H0_H0 ;  /* 0x20000010ff167230 */ /* 0x004fc80000004100 */
[----:B------:R-:W0:Y:S01]  /*0310*/  F2F.F64.F32 R18, R22 ;  /* 0x0000001600127310 */ /* 0x000e220000201800 */
[----:B---3--:R-:W-:Y:S02]  /*0320*/  HADD2.F32 R23, -RZ, R17.H0_H0 ;  /* 0x20000011ff177230 */ /* 0x008fe40000004100 */
[----:B----4-:R-:W-:-:S05]  /*0330*/  HADD2.F32 R24, -RZ, R24.H0_H0 ;  /* 0x20000018ff187230 */ /* 0x010fca0000004100 */
[----:B------:R-:W1:Y:S01]  /*0340*/  F2F.F64.F32 R16, R23 ;  /* 0x0000001700107310 */ /* 0x000e620000201800 */
[----:B-----5:R-:W-:Y:S02]  /*0350*/  HADD2.F32 R21, -RZ, R21.H0_H0 ;  /* 0x20000015ff157230 */ /* 0x020fe40000004100 */
[----:B------:R-:W-:Y:S01]  /*0360*/  HADD2.F32 R20, -RZ, R20.H0_H0 ;  /* 0x20000014ff147230 */ /* 0x000fe20000004100 */
[----:B0-----:R-:W-:Y:S01]  /*0370*/  DFMA R18, R18, R18, R14 ;  /* 0x000000121212722b */ /* 0x001fe2000000000e */
[----:B------:R-:W-:-:S03]  /*0380*/  HADD2.F32 R0, -RZ, R0.H0_H0 ;  /* 0x20000000ff007230 */ /* 0x000fc60000004100 */
[----:B------:R-:W0:Y:S01]  /*0390*/  F2F.F64.F32 R14, R24 ;  /* 0x00000018000e7310 */ /* 0x000e220000201800 */
[----:B------:R-:W-:-:S03]  /*03a0*/  HADD2.F32 R22, -RZ, R2.H0_H0 ;  /* 0x20000002ff167230 */ /* 0x000fc60000004100 */
[----:B-1----:R-:W-:Y:S01]  /*03b0*/  DFMA R18, R16, R16, R18 ;  /* 0x000000101012722b */ /* 0x002fe20000000012 */
[----:B------:R-:W-:-:S03]  /*03c0*/  HADD2.F32 R23, -RZ, R3.H0_H0 ;  /* 0x20000003ff177230 */ /* 0x000fc60000004100 */
[----:B------:R-:W1:Y:S04]  /*03d0*/  F2F.F64.F32 R16, R21 ;  /* 0x0000001500107310 */ /* 0x000e680000201800 */
[----:B0-----:R-:W-:-:S04]  /*03e0*/  DFMA R18, R14, R14, R18 ;  /* 0x0000000e0e12722b */ /* 0x001fc80000000012 */
[----:B------:R-:W-:Y:S01]  /*03f0*/  F2F.F64.F32 R2, R23 ;  /* 0x0000001700027310 */ /* 0x000fe20000201800 */
[----:B------:R-:W-:-:S03]  /*0400*/  HADD2.F32 R6, -RZ, R6.H0_H0 ;  /* 0x20000006ff067230 */ /* 0x000fc60000004100 */
[----:B-1----:R-:W-:-:S04]  /*0410*/  DFMA R18, R16, R16, R18 ;  /* 0x000000101012722b */ /* 0x002fc80000000012 */
[----:B------:R-:W0:Y:S01]  /*0420*/  F2F.F64.F32 R14, R20 ;  /* 0x00000014000e7310 */ /* 0x000e220000201800 */
[----:B------:R-:W-:Y:S02]  /*0430*/  HADD2.F32 R7, -RZ, R7.H0_H0 ;  /* 0x20000007ff077230 */ /* 0x000fe40000004100 */
[----:B------:R-:W-:Y:S02]  /*0440*/  HADD2.F32 R8, -RZ, R8.H0_H0 ;  /* 0x20000008ff087230 */ /* 0x000fe40000004100 */
[----:B------:R-:W-:-:S03]  /*0450*/  HADD2.F32 R9, -RZ, R9.H0_H0 ;  /* 0x20000009ff097230 */ /* 0x000fc60000004100 */
[----:B------:R-:W1:Y:S01]  /*0460*/  F2F.F64.F32 R16, R0 ;  /* 0x0000000000107310 */ /* 0x000e620000201800 */
[----:B------:R-:W-:Y:S01]  /*0470*/  HADD2.F32 R10, -RZ, R10.H0_H0 ;  /* 0x2000000aff0a7230 */ /* 0x000fe20000004100 */
[----:B0-----:R-:W-:Y:S01]  /*0480*/  DFMA R18, R14, R14, R18 ;  /* 0x0000000e0e12722b */ /* 0x001fe20000000012 */
[----:B------:R-:W-:-:S05]  /*0490*/  HADD2.F32 R11, -RZ, R11.H0_H0 ;  /* 0x2000000bff0b7230 */ /* 0x000fca0000004100 */
[----:B------:R-:W0:Y:S02]  /*04a0*/  F2F.F64.F32 R14, R22 ;  /* 0x00000016000e7310 */ /* 0x000e240000201800 */
[----:B-1----:R-:W-:Y:S01]  /*04b0*/  DFMA R18, R16, R16, R18 ;  /* 0x000000101012722b */ /* 0x002fe20000000012 */
[----:B------:R-:W-:Y:S02]  /*04c0*/  HADD2.F32 R16, -RZ, R4.H0_H0 ;  /* 0x20000004ff107230 */ /* 0x000fe40000004100 */
[----:B------:R-:W-:-:S03]  /*04d0*/  HADD2.F32 R17, -RZ, R5.H0_H0 ;  /* 0x20000005ff117230 */ /* 0x000fc60000004100 */
[----:B------:R-:W-:Y:S02]  /*04e0*/  F2F.F64.F32 R4, R6 ;  /* 0x0000000600047310 */ /* 0x000fe40000201800 */
[----:B0-----:R-:W-:-:S06]  /*04f0*/  DFMA R18, R14, R14, R18 ;  /* 0x0000000e0e12722b */ /* 0x001fcc0000000012 */
[----:B------:R-:W0:Y:S02]  /*0500*/  F2F.F64.F32 R14, R16 ;  /* 0x00000010000e7310 */ /* 0x000e240000201800 */
[----:B------:R-:W-:-:S06]  /*0510*/  DFMA R18, R2, R2, R18 ;  /* 0x000000020212722b */ /* 0x000fcc0000000012 */
[----:B------:R-:W1:Y:S02]  /*0520*/  F2F.F64.F32 R2, R17 ;  /* 0x0000001100027310 */ /* 0x000e640000201800 */
[----:B0-----:R-:W-:-:S06]  /*0530*/  DFMA R18, R14, R14, R18 ;  /* 0x0000000e0e12722b */ /* 0x001fcc0000000012 */
[----:B------:R-:W-:Y:S02]  /*0540*/  F2F.F64.F32 R14, R11 ;  /* 0x0000000b000e7310 */ /* 0x000fe40000201800 */
[----:B-1----:R-:W-:-:S06]  /*0550*/  DFMA R18, R2, R2, R18 ;  /* 0x000000020212722b */ /* 0x002fcc0000000012 */
[----:B------:R-:W0:Y:S02]  /*0560*/  F2F.F64.F32 R2, R7 ;  /* 0x0000000700027310 */ /* 0x000e240000201800 */
[----:B------:R-:W-:-:S06]  /*0570*/  DFMA R18, R4, R4, R18 ;  /* 0x000000040412722b */ /* 0x000fcc0000000012 */
[----:B------:R-:W1:Y:S02]  /*0580*/  F2F.F64.F32 R4, R8 ;  /* 0x0000000800047310 */ /* 0x000e640000201800 */
[----:B0-----:R-:W-:-:S06]  /*0590*/  DFMA R18, R2, R2, R18 ;  /* 0x000000020212722b */ /* 0x001fcc0000000012 */
[----:B------:R-:W0:Y:S02]  /*05a0*/  F2F.F64.F32 R2, R9 ;  /* 0x0000000900027310 */ /* 0x000e240000201800 */
[----:B-1----:R-:W-:-:S06]  /*05b0*/  DFMA R18, R4, R4, R18 ;  /* 0x000000040412722b */ /* 0x002fcc0000000012 */
[----:B------:R-:W1:Y:S02]  /*05c0*/  F2F.F64.F32 R4, R10 ;  /* 0x0000000a00047310 */ /* 0x000e640000201800 */
[----:B0-----:R-:W-:-:S08]  /*05d0*/  DFMA R18, R2, R2, R18 ;  /* 0x000000020212722b */ /* 0x001fd00000000012 */
[----:B-1----:R-:W-:-:S08]  /*05e0*/  DFMA R18, R4, R4, R18 ;  /* 0x000000040412722b */ /* 0x002fd00000000012 */
[----:B------:R-:W-:Y:S01]  /*05f0*/  DFMA R14, R14, R14, R18 ;  /* 0x0000000e0e0e722b */ /* 0x000fe20000000012 */
[----:B------:R-:W-:Y:S10]  /*0600*/  BRA.U UP1, `(.L_x_82) ;  /* 0xfffffff901e47547 */ /* 0x000ff4000b83ffff */
.L_x_81:
[----:B------:R-:W-:Y:S05]  /*0610*/  BRA.U !UP0, `(.L_x_80) ;  /* 0x0000000508747547 */ /* 0x000fea000b800000 */
[----:B------:R-:W-:Y:S02]  /*0620*/  UISETP.GE.U32.AND UP1, UPT, UR10, 0x8, UPT ;  /* 0x000000080a00788c */ /* 0x000fe4000bf26070 */
[----:B------:R-:W-:Y:S02]  /*0630*/  ULOP3.LUT UR9, UR8, 0x7, URZ, 0xc0, !UPT ;  /* 0x0000000708097892 */ /* 0x000fe4000f8ec0ff */
[----:B------:R-:W-:Y:S02]  /*0640*/  UISETP.GE.U32.AND.EX UP1, UPT, URZ, URZ, UPT, UP1 ;  /* 0x000000ffff00728c */ /* 0x000fe4000bf26110 */
[----:B------:R-:W-:-:S04]  /*0650*/  UISETP.NE.U32.AND UP0, UPT, UR9, URZ, UPT ;  /* 0x000000ff0900728c */ /* 0x000fc8000bf05070 */
[----:B------:R-:W-:-:S03]  /*0660*/  UISETP.NE.AND.EX UP0, UPT, URZ, URZ, UPT, UP0 ;  /* 0x000000ffff00728c */ /* 0x000fc6000bf05300 */
[----:B------:R-:W-:Y:S08]  /*0670*/  BRA.U !UP1, `(.L_x_83) ;  /* 0x00000001099c7547 */ /* 0x000ff0000b800000 */
[----:B------:R-:W0:Y:S02]  /*0680*/  LDCU.64 UR10, c[0x0][0x380] ;  /* 0x00007000ff0a77ac */ /* 0x000e240008000a00 */
[----:B0-----:R-:W-:-:S04]  /*0690*/  ULEA UR4, UP1, UR5, UR10, 0x1 ;  /* 0x0000000a05047291 */ /* 0x001fc8000f8208ff */
[----:B------:R-:W-:Y:S02]  /*06a0*/  ULEA.HI.X UR7, UR5, UR11, UR6, 0x1, UP1 ;  /* 0x0000000b05077291 */ /* 0x000fe400088f0c06 */
[----:B------:R-:W-:-:S04]  /*06b0*/  IMAD.U32 R4, RZ, RZ, UR4 ;  /* 0x00000004ff047e24 */ /* 0x000fc8000f8e00ff */
[----:B------:R-:W-:-:S05]  /*06c0*/  MOV R5, UR7 ;  /* 0x0000000700057c02 */ /* 0x000fca0008000f00 */
[----:B------:R-:W2:Y:S04]  /*06d0*/  LDG.E.U16 R6, desc[UR12][R4.64] ;  /* 0x0000000c04067981 */ /* 0x000ea8000c1e1500 */
[----:B------:R-:W3:Y:S04]  /*06e0*/  LDG.E.U16 R8, desc[UR12][R4.64+0x2] ;  /* 0x0000020c04087981 */ /* 0x000ee8000c1e1500 */
[----:B------:R-:W4:Y:S04]  /*06f0*/  LDG.E.U16 R10, desc[UR12][R4.64+0x4] ;  /* 0x0000040c040a7981 */ /* 0x000f28000c1e1500 */
[----:B------:R-:W5:Y:S04]  /*0700*/  LDG.E.U16 R16, desc[UR12][R4.64+0x6] ;  /* 0x0000060c04107981 */ /* 0x000f68000c1e1500 */
[----:B------:R-:W5:Y:S04]  /*0710*/  LDG.E.U16 R17, desc[UR12][R4.64+0x8] ;  /* 0x0000080c04117981 */ /* 0x000f68000c1e1500 */
[----:B------:R-:W5:Y:S04]  /*0720*/  LDG.E.U16 R3, desc[UR12][R4.64+0xa] ;  /* 0x00000a0c04037981 */ /* 0x000f68000c1e1500 */
[----:B------:R-:W5:Y:S04]  /*0730*/  LDG.E.U16 R2, desc[UR12][R4.64+0xc] ;  /* 0x00000c0c04027981 */ /* 0x000f68000c1e1500 */
[----:B------:R0:W5:Y:S01]  /*0740*/  LDG.E.U16 R0, desc[UR12][R4.64+0xe] ;  /* 0x00000e0c04007981 */ /* 0x000162000c1e1500 */
[----:B------:R-:W-:-:S04]  /*0750*/  UIADD3 UR5, UP1, UPT, UR5, 0x8, URZ ;  /* 0x0000000805057890 */ /* 0x000fc8000ff3e0ff */
[----:B------:R-:W-:Y:S01]  /*0760*/  UIADD3.X UR6, UPT, UPT, URZ, UR6, URZ, UP1, !UPT ;  /* 0x00000006ff067290 */ /* 0x000fe20008ffe4ff */
[----:B--2---:R-:W-:-:S04]  /*0770*/  HADD2.F32 R12, -RZ, R6.H0_H0 ;  /* 0x20000006ff0c7230 */ /* 0x004fc80000004100 */
[----:B------:R-:W1:Y:S01]  /*0780*/  F2F.F64.F32 R6, R12 ;  /* 0x0000000c00067310 */ /* 0x000e620000201800 */
[----:B---3--:R-:W-:Y:S02]  /*0790*/  HADD2.F32 R13, -RZ, R8.H0_H0 ;  /* 0x20000008ff0d7230 */ /* 0x008fe40000004100 */
[----:B----4-:R-:W-:-:S05]  /*07a0*/  HADD2.F32 R10, -RZ, R10.H0_H0 ;  /* 0x2000000aff0a7230 */ /* 0x010fca0000004100 */
[----:B------:R-:W2:Y:S01]  /*07b0*/  F2F.F64.F32 R8, R13 ;  /* 0x0000000d00087310 */ /* 0x000ea20000201800 */
[----:B-----5:R-:W-:Y:S02]  /*07c0*/  HADD2.F32 R16, -RZ, R16.H0_H0 ;  /* 0x20000010ff107230 */ /* 0x020fe40000004100 */
[----:B0-----:R-:W-:Y:S01]  /*07d0*/  HADD2.F32 R4, -RZ, R17.H0_H0 ;  /* 0x20000011ff047230 */ /* 0x001fe20000004100 */
[----:B-1----:R-:W-:-:S04]  /*07e0*/  DFMA R6, R6, R6, R14 ;  /* 0x000000060606722b */ /* 0x002fc8000000000e */
[----:B------:R-:W0:Y:S01]  /*07f0*/  F2F.F64.F32 R10, R10 ;  /* 0x0000000a000a7310 */ /* 0x000e220000201800 */
[----:B------:R-:W-:-:S03]  /*0800*/  HADD2.F32 R2, -RZ, R2.H0_H0 ;  /* 0x20000002ff027230 */ /* 0x000fc60000004100 */
[----:B--2---:R-:W-:-:S04]  /*0810*/  DFMA R6, R8, R8, R6 ;  /* 0x000000080806722b */ /* 0x004fc80000000006 */
[----:B------:R-:W-:Y:S01]  /*0820*/  F2F.F64.F32 R4, R4 ;  /* 0x0000000400047310 */ /* 0x000fe20000201800 */
[----:B------:R-:W-:-:S03]  /*0830*/  HADD2.F32 R0, -RZ, R0.H0_H0 ;  /* 0x20000000ff007230 */ /* 0x000fc60000004100 */
[----:B0-----:R-:W-:-:S04]  /*0840*/  DFMA R6, R10, R10, R6 ;  /* 0x0000000a0a06722b */ /* 0x001fc80000000006 */
[----:B------:R-:W0:Y:S01]  /*0850*/  F2F.F64.F32 R8, R16 ;  /* 0x0000001000087310 */ /* 0x000e220000201800 */
[----:B------:R-:W-:-:S07]  /*0860*/  HADD2.F32 R11, -RZ, R3.H0_H0 ;  /* 0x20000003ff0b7230 */ /* 0x000fce0000004100 */
[----:B------:R-:W-:Y:S01]  /*0870*/  F2F.F64.F32 R2, R2 ;  /* 0x0000000200027310 */ /* 0x000fe20000201800 */
[----:B0-----:R-:W-:-:S07]  /*0880*/  DFMA R6, R8, R8, R6 ;  /* 0x000000080806722b */ /* 0x001fce0000000006 */
[----:B------:R-:W-:Y:S01]  /*0890*/  F2F.F64.F32 R14, R0 ;  /* 0x00000000000e7310 */ /* 0x000fe20000201800 */
[----:B------:R-:W-:-:S07]  /*08a0*/  DFMA R6, R4, R4, R6 ;  /* 0x000000040406722b */ /* 0x000fce0000000006 */
[----:B------:R-:W0:Y:S02]  /*08b0*/  F2F.F64.F32 R8, R11 ;  /* 0x0000000b00087310 */ /* 0x000e240000201800 */
[----:B0-----:R-:W-:-:S08]  /*08c0*/  DFMA R6, R8, R8, R6 ;  /* 0x000000080806722b */ /* 0x001fd00000000006 */
[----:B------:R-:W-:-:S08]  /*08d0*/  DFMA R6, R2, R2, R6 ;  /* 0x000000020206722b */ /* 0x000fd00000000006 */
[----:B------:R-:W-:-:S11]  /*08e0*/  DFMA R14, R14, R14, R6 ;  /* 0x0000000e0e0e722b */ /* 0x000fd60000000006 */
.L_x_83:
[----:B------:R-:W-:Y:S05]  /*08f0*/  BRA.U !UP0, `(.L_x_80) ;  /* 0x0000000108bc7547 */ /* 0x000fea000b800000 */
[----:B------:R-:W-:Y:S02]  /*0900*/  UISETP.GE.U32.AND UP1, UPT, UR9, 0x4, UPT ;  /* 0x000000040900788c */ /* 0x000fe4000bf26070 */
[----:B------:R-:W-:Y:S02]  /*0910*/  ULOP3.LUT UR8, UR8, 0x3, URZ, 0xc0, !UPT ;  /* 0x0000000308087892 */ /* 0x000fe4000f8ec0ff */
[----:B------:R-:W-:Y:S02]  /*0920*/  UISETP.GE.U32.AND.EX UP1, UPT, URZ, URZ, UPT, UP1 ;  /* 0x000000ffff00728c */ /* 0x000fe4000bf26110 */
[----:B------:R-:W-:Y:S01]  /*0930*/  UISETP.NE.U32.AND UP0, UPT, UR8, URZ, UPT ;  /* 0x000000ff0800728c */ /* 0x000fe2000bf05070 */
[----:B------:R-:W-:-:S03]  /*0940*/  UMOV UR4, URZ ;  /* 0x000000ff00047c82 */ /* 0x000fc60008000000 */
[----:B------:R-:W-:-:S03]  /*0950*/  UISETP.NE.AND.EX UP0, UPT, UR4, URZ, UPT, UP0 ;  /* 0x000000ff0400728c */ /* 0x000fc6000bf05300 */
[----:B------:R-:W-:Y:S08]  /*0960*/  BRA.U !UP1, `(.L_x_84) ;  /* 0x00000001095c7547 */ /* 0x000ff0000b800000 */
[----:B------:R-:W0:Y:S02]  /*0970*/  LDCU.64 UR10, c[0x0][0x380] ;  /* 0x00007000ff0a77ac */ /* 0x000e240008000a00 */
[----:B0-----:R-:W-:-:S04]  /*0980*/  ULEA UR10, UP1, UR5, UR10, 0x1 ;  /* 0x0000000a050a7291 */ /* 0x001fc8000f8208ff */
[----:B------:R-:W-:Y:S02]  /*0990*/  ULEA.HI.X UR11, UR5, UR11, UR6, 0x1, UP1 ;  /* 0x0000000b050b7291 */ /* 0x000fe400088f0c06 */
[----:B------:R-:W-:-:S04]  /*09a0*/  MOV R2, UR10 ;  /* 0x0000000a00027c02 */ /* 0x000fc80008000f00 */
[----:B------:R-:W-:-:S05]  /*09b0*/  MOV R3, UR11 ;  /* 0x0000000b00037c02 */ /* 0x000fca0008000f00 */
[----:B------:R-:W2:Y:S04]  /*09c0*/  LDG.E.U16 R0, desc[UR12][R2.64] ;  /* 0x0000000c02007981 */ /* 0x000ea8000c1e1500 */
[----:B------:R-:W3:Y:S04]  /*09d0*/  LDG.E.U16 R6, desc[UR12][R2.64+0x2] ;  /* 0x0000020c02067981 */ /* 0x000ee8000c1e1500 */
[----:B------:R-:W4:Y:S04]  /*09e0*/  LDG.E.U16 R8, desc[UR12][R2.64+0x4] ;  /* 0x0000040c02087981 */ /* 0x000f28000c1e1500 */
[----:B------:R-:W5:Y:S01]  /*09f0*/  LDG.E.U16 R10, desc[UR12][R2.64+0x6] ;  /* 0x0000060c020a7981 */ /* 0x000f62000c1e1500 */
[----:B------:R-:W-:-:S04]  /*0a00*/  UIADD3 UR5, UP1, UPT, UR5, 0x4, URZ ;  /* 0x0000000405057890 */ /* 0x000fc8000ff3e0ff */
[----:B------:R-:W-:Y:S01]  /*0a10*/  UIADD3.X UR6, UPT, UPT, URZ, UR6, URZ, UP1, !UPT ;  /* 0x00000006ff067290 */ /* 0x000fe20008ffe4ff */
[----:B--2---:R-:W-:-:S04]  /*0a20*/  HADD2.F32 R0, -RZ, R0.H0_H0 ;  /* 0x20000000ff007230 */ /* 0x004fc80000004100 */
[----:B------:R-:W0:Y:S01]  /*0a30*/  F2F.F64.F32 R4, R0 ;  /* 0x0000000000047310 */ /* 0x000e220000201800 */
[----:B---3--:R-:W-:Y:S02]  /*0a40*/  HADD2.F32 R6, -RZ, R6.H0_H0 ;  /* 0x20000006ff067230 */ /* 0x008fe40000004100 */
[----:B----4-:R-:W-:-:S05]  /*0a50*/  HADD2.F32 R8, -RZ, R8.H0_H0 ;  /* 0x20000008ff087230 */ /* 0x010fca0000004100 */
[----:B------:R-:W1:Y:S01]  /*0a60*/  F2F.F64.F32 R6, R6 ;  /* 0x0000000600067310 */ /* 0x000e620000201800 */
[----:B-----5:R-:W-:Y:S01]  /*0a70*/  HADD2.F32 R10, -RZ, R10.H0_H0 ;  /* 0x2000000aff0a7230 */ /* 0x020fe20000004100 */
[----:B0-----:R-:W-:-:S06]  /*0a80*/  DFMA R4, R4, R4, R14 ;  /* 0x000000040404722b */ /* 0x001fcc000000000e */
[----:B------:R-:W0:Y:S02]  /*0a90*/  F2F.F64.F32 R8, R8 ;  /* 0x0000000800087310 */ /* 0x000e240000201800 */
[----:B-1----:R-:W-:-:S06]  /*0aa0*/  DFMA R4, R6, R6, R4 ;  /* 0x000000060604722b */ /* 0x002fcc0000000004 */
[----:B------:R-:W1:Y:S02]  /*0ab0*/  F2F.F64.F32 R14, R10 ;  /* 0x0000000a000e7310 */ /* 0x000e640000201800 */
[----:B0-----:R-:W-:-:S08]  /*0ac0*/  DFMA R4, R8, R8, R4 ;  /* 0x000000080804722b */ /* 0x001fd00000000004 */
[----:B-1----:R-:W-:-:S11]  /*0ad0*/  DFMA R14, R14, R14, R4 ;  /* 0x0000000e0e0e722b */ /* 0x002fd60000000004 */
.L_x_84:
[----:B------:R-:W-:Y:S05]  /*0ae0*/  BRA.U !UP0, `(.L_x_80) ;  /* 0x0000000108407547 */ /* 0x000fea000b800000 */
[----:B------:R-:W0:Y:S02]  /*0af0*/  LDCU.64 UR10, c[0x0][0x380] ;  /* 0x00007000ff0a77ac */ /* 0x000e240008000a00 */
[----:B0-----:R-:W-:-:S04]  /*0b00*/  ULEA UR7, UP0, UR5, UR10, 0x1 ;  /* 0x0000000a05077291 */ /* 0x001fc8000f8008ff */
[----:B------:R-:W-:-:S12]  /*0b10*/  ULEA.HI.X UR5, UR5, UR11, UR6, 0x1, UP0 ;  /* 0x0000000b05057291 */ /* 0x000fd800080f0c06 */
.L_x_85:
[----:B------:R-:W-:Y:S01]  /*0b20*/  IMAD.U32 R4, RZ, RZ, UR7 ;  /* 0x00000007ff047e24 */ /* 0x000fe2000f8e00ff */
[----:B------:R-:W-:-:S05]  /*0b30*/  MOV R5, UR5 ;  /* 0x0000000500057c02 */ /* 0x000fca0008000f00 */
[----:B------:R-:W2:Y:S01]  /*0b40*/  LDG.E.U16 R4, desc[UR12][R4.64] ;  /* 0x0000000c04047981 */ /* 0x000ea2000c1e1500 */
[----:B------:R-:W-:Y:S02]  /*0b50*/  UIADD3 UR8, UP0, UPT, UR8, -0x1, URZ ;  /* 0xffffffff08087890 */ /* 0x000fe4000ff1e0ff */
[----:B------:R-:W-:Y:S02]  /*0b60*/  UIADD3 UR7, UP1, UPT, UR7, 0x2, URZ ;  /* 0x0000000207077890 */ /* 0x000fe4000ff3e0ff */
[----:B------:R-:W-:Y:S02]  /*0b70*/  UIADD3.X UR4, UPT, UPT, UR4, -0x1, URZ, UP0, !UPT ;  /* 0xffffffff04047890 */ /* 0x000fe400087fe4ff */
[----:B------:R-:W-:Y:S02]  /*0b80*/  UISETP.NE.U32.AND UP0, UPT, UR8, URZ, UPT ;  /* 0x000000ff0800728c */ /* 0x000fe4000bf05070 */
[----:B------:R-:W-:Y:S02]  /*0b90*/  UIADD3.X UR5, UPT, UPT, URZ, UR5, URZ, UP1, !UPT ;  /* 0x00000005ff057290 */ /* 0x000fe40008ffe4ff */
[----:B------:R-:W-:Y:S01]  /*0ba0*/  UISETP.NE.AND.EX UP0, UPT, UR4, URZ, UPT, UP0 ;  /* 0x000000ff0400728c */ /* 0x000fe2000bf05300 */
[----:B--2---:R-:W-:-:S06]  /*0bb0*/  HADD2.F32 R2, -RZ, R4.H0_H0 ;  /* 0x20000004ff027230 */ /* 0x004fcc0000004100 */
[----:B------:R-:W0:Y:S02]  /*0bc0*/  F2F.F64.F32 R2, R2 ;  /* 0x0000000200027310 */ /* 0x000e240000201800 */
[----:B0-----:R-:W-:Y:S01]  /*0bd0*/  DFMA R14, R2, R2, R14 ;  /* 0x00000002020e722b */ /* 0x001fe2000000000e */
[----:B------:R-:W-:Y:S10]  /*0be0*/  BRA.U UP0, `(.L_x_85) ;  /* 0xfffffffd00cc7547 */ /* 0x000ff4000b83ffff */
.L_x_80:
[----:B------:R-:W0:Y:S01]  /*0bf0*/  MUFU.RSQ64H R3, R15 ;  /* 0x0000000f00037308 */ /* 0x000e220000001c00 */
[----:B------:R-:W-:Y:S01]  /*0c00*/  IADD3 R2, PT, PT, R15, -0x3500000, RZ ;  /* 0xfcb000000f027810 */ /* 0x000fe20007ffe0ff */
[----:B------:R-:W-:Y:S01]  /*0c10*/  IMAD.MOV.U32 R7, RZ, RZ, 0x3fd80000 ;  /* 0x3fd80000ff077424 */ /* 0x000fe200078e00ff */
[----:B------:R-:W-:Y:S02]  /*0c20*/  MOV R6, 0x0 ;  /* 0x0000000000067802 */ /* 0x000fe40000000f00 */
[----:B------:R-:W-:Y:S02]  /*0c30*/  ISETP.GE.U32.AND P0, PT, R2, 0x7ca00000, PT ;  /* 0x7ca000000200780c */ /* 0x000fe40003f06070 */
[----:B0-----:R-:W-:-:S08]  /*0c40*/  DMUL R4, R2, R2 ;  /* 0x0000000202047228 */ /* 0x001fd00000000000 */
[----:B------:R-:W-:-:S08]  /*0c50*/  DFMA R4, -R4, R14, 1 ;  /* 0x3ff000000404742b */ /* 0x000fd0000000010e */
[----:B------:R-:W-:Y:S02]  /*0c60*/  DFMA R6, R4, R6, 0.5 ;  /* 0x3fe000000406742b */ /* 0x000fe40000000006 */
[----:B------:R-:W-:-:S08]  /*0c70*/  DMUL R4, R2, R4 ;  /* 0x0000000402047228 */ /* 0x000fd00000000000 */
[----:B------:R-:W-:-:S08]  /*0c80*/  DFMA R8, R6, R4, R2 ;  /* 0x000000040608722b */ /* 0x000fd00000000002 */
[----:B------:R-:W-:Y:S02]  /*0c90*/  DMUL R10, R8, R14 ;  /* 0x0000000e080a7228 */ /* 0x000fe40000000000 */
[----:B------:R-:W-:Y:S02]  /*0ca0*/  IADD3 R7, PT, PT, R9, -0x100000, RZ ;  /* 0xfff0000009077810 */ /* 0x000fe40007ffe0ff */
[----:B------:R-:W-:-:S04]  /*0cb0*/  MOV R6, R8 ;  /* 0x0000000800067202 */ /* 0x000fc80000000f00 */
[----:B------:R-:W-:-:S08]  /*0cc0*/  DFMA R12, R10, -R10, R14 ;  /* 0x8000000a0a0c722b */ /* 0x000fd0000000000e */
[----:B------:R-:W-:Y:S01]  /*0cd0*/  DFMA R4, R12, R6, R10 ;  /* 0x000000060c04722b */ /* 0x000fe2000000000a */
[----:B------:R-:W-:Y:S10]  /*0ce0*/  @!P0 BRA `(.L_x_86) ;  /* 0x0000000000108947 */ /* 0x000ff40003800000 */
[----:B------:R-:W-:Y:S01]  /*0cf0*/  MOV R4, R14 ;  /* 0x0000000e00047202 */ /* 0x000fe20000000f00 */
[----:B------:R-:W-:Y:S01]  /*0d00*/  IMAD.MOV.U32 R5, RZ, RZ, R15 ;  /* 0x000000ffff057224 */ /* 0x000fe200078e000f */
[----:B------:R-:W-:-:S07]  /*0d10*/  MOV R0, 0xd30 ;  /* 0x00000d3000007802 */ /* 0x000fce0000000f00 */
[----:B------:R-:W-:Y:S05]  /*0d20*/  CALL.REL.NOINC `($__internal_5_$__cuda_sm20_dsqrt_rn_f64_mediumpath_v1) ;  /* 0x00000000000c7944 */ /* 0x000fea0003c00000 */
.L_x_86:
[----:B------:R-:W0:Y:S02]  /*0d30*/  LDC.64 R2, c[0x4][RZ] ;  /* 0x01000000ff027b82 */ /* 0x000e240000000a00 */
[----:B0-----:R-:W-:Y:S01]  /*0d40*/  STG.E.64 desc[UR12][R2.64], R4 ;  /* 0x0000000402007986 */ /* 0x001fe2000c101b0c */
[----:B------:R-:W-:Y:S05]  /*0d50*/  EXIT ;  /* 0x000000000000794d */ /* 0x000fea0003800000 */
        .weak           $__internal_5_$__cuda_sm20_dsqrt_rn_f64_mediumpath_v1
        .type           $__internal_5_$__cuda_sm20_dsqrt_rn_f64_mediumpath_v1,@function
        .size           $__internal_5_$__cuda_sm20_dsqrt_rn_f64_mediumpath_v1,(.L_x_132 - $__internal_5_$__cuda_sm20_dsqrt_rn_f64_mediumpath_v1)
$__internal_5_$__cuda_sm20_dsqrt_rn_f64_mediumpath_v1:
[----:B------:R-:W-:Y:S02]  /*0d60*/  ISETP.GE.U32.AND P0, PT, R2, -0x3400000, PT ;  /* 0xfcc000000200780c */ /* 0x000fe40003f06070 */
[----:B------:R-:W-:Y:S02]  /*0d70*/  MOV R6, R8 ;  /* 0x0000000800067202 */ /* 0x000fe40000000f00 */
[----:B------:R-:W-:Y:S02]  /*0d80*/  MOV R2, R12 ;  /* 0x0000000c00027202 */ /* 0x000fe40000000f00 */
[----:B------:R-:W-:-:S07]  /*0d90*/  MOV R3, R13 ;  /* 0x0000000d00037202 */ /* 0x000fce0000000f00 */
        /* <DEDUP_REMOVED lines=9> */
.L_x_87:
[----:B------:R-:W-:-:S14]  /*0e30*/  DSETP.NE.AND P0, PT, R4, RZ, PT ;  /* 0x000000ff0400722a */ /* 0x000fdc0003f05000 */
[----:B------:R-:W-:Y:S05]  /*0e40*/  @!P0 BRA `(.L_x_89) ;  /* 0x0000000000588947 */ /* 0x000fea0003800000 */
[----:B------:R-:W-:-:S13]  /*0e50*/  ISETP.GE.AND P0, PT, R5, RZ, PT ;  /* 0x000000ff0500720c */ /* 0x000fda0003f06270 */
[----:B------:R-:W-:Y:S02]  /*0e60*/  @!P0 MOV R2, 0x0 ;  /* 0x0000000000028802 */ /* 0x000fe40000000f00 */
[----:B------:R-:W-:Y:S01]  /*0e70*/  @!P0 MOV R3, 0xfff80000 ;  /* 0xfff8000000038802 */ /* 0x000fe20000000f00 */
[----:B------:R-:W-:Y:S06]  /*0e80*/  @!P0 BRA `(.L_x_88) ;  /* 0x00000000004c8947 */ /* 0x000fec0003800000 */
[----:B------:R-:W-:-:S13]  /*0e90*/  ISETP.GT.AND P0, PT, R5, 0x7fefffff, PT ;  /* 0x7fefffff0500780c */ /* 0x000fda0003f04270 */
[----:B------:R-:W-:Y:S05]  /*0ea0*/  @P0 BRA `(.L_x_89) ;  /* 0x0000000000400947 */ /* 0x000fea0003800000 */
[----:B------:R-:W-:Y:S01]  /*0eb0*/  DMUL R2, R4, 8.11296384146066816958e+31 ;  /* 0x4690000004027828 */ /* 0x000fe20000000000 */
[----:B------:R-:W-:Y:S01]  /*0ec0*/  IMAD.MOV.U32 R8, RZ, RZ, 0x0 ;  /* 0x00000000ff087424 */ /* 0x000fe200078e00ff */
[----:B------:R-:W-:Y:S02]  /*0ed0*/  MOV R4, RZ ;  /* 0x000000ff00047202 */ /* 0x000fe40000000f00 */
[----:B------:R-:W-:Y:S02]  /*0ee0*/  MOV R9, 0x3fd80000 ;  /* 0x3fd8000000097802 */ /* 0x000fe40000000f00 */
[----:B------:R-:W0:Y:S02]  /*0ef0*/  MUFU.RSQ64H R5, R3 ;  /* 0x0000000300057308 */ /* 0x000e240000001c00 */
[----:B0-----:R-:W-:-:S08]  /*0f00*/  DMUL R6, R4, R4 ;  /* 0x0000000404067228 */ /* 0x001fd00000000000 */
[----:B------:R-:W-:-:S08]  /*0f10*/  DFMA R6, R2, -R6, 1 ;  /* 0x3ff000000206742b */ /* 0x000fd00000000806 */
[----:B------:R-:W-:Y:S02]  /*0f20*/  DFMA R8, R6, R8, 0.5 ;  /* 0x3fe000000608742b */ /* 0x000fe40000000008 */
[----:B------:R-:W-:-:S08]  /*0f30*/  DMUL R6, R4, R6 ;  /* 0x0000000604067228 */ /* 0x000fd00000000000 */
[----:B------:R-:W-:-:S08]  /*0f40*/  DFMA R6, R8, R6, R4 ;  /* 0x000000060806722b */ /* 0x000fd00000000004 */
[----:B------:R-:W-:Y:S02]  /*0f50*/  DMUL R4, R2, R6 ;  /* 0x0000000602047228 */ /* 0x000fe40000000000 */
[----:B------:R-:W-:-:S06]  /*0f60*/  IADD3 R7, PT, PT, R7, -0x100000, RZ ;  /* 0xfff0000007077810 */ /* 0x000fcc0007ffe0ff */
[----:B------:R-:W-:-:S08]  /*0f70*/  DFMA R8, R4, -R4, R2 ;  /* 0x800000040408722b */ /* 0x000fd00000000002 */
[----:B------:R-:W-:-:S10]  /*0f80*/  DFMA R2, R6, R8, R4 ;  /* 0x000000080602722b */ /* 0x000fd40000000004 */
[----:B------:R-:W-:Y:S01]  /*0f90*/  IADD3 R3, PT, PT, R3, -0x3500000, RZ ;  /* 0xfcb0000003037810 */ /* 0x000fe20007ffe0ff */
[----:B------:R-:W-:Y:S06]  /*0fa0*/  BRA `(.L_x_88) ;  /* 0x0000000000047947 */ /* 0x000fec0003800000 */
.L_x_89:
[----:B------:R-:W-:-:S11]  /*0fb0*/  DADD R2, R4, R4 ;  /* 0x0000000004027229 */ /* 0x000fd60000000004 */
.L_x_88:
[----:B------:R-:W-:Y:S01]  /*0fc0*/  IMAD.MOV.U32 R4, RZ, RZ, R2 ;  /* 0x000000ffff047224 */ /* 0x000fe200078e0002 */
[----:B------:R-:W-:Y:S02]  /*0fd0*/  MOV R5, R3 ;  /* 0x0000000300057202 */ /* 0x000fe40000000f00 */
[----:B------:R-:W-:Y:S02]  /*0fe0*/  MOV R2, R0 ;  /* 0x0000000000027202 */ /* 0x000fe40000000f00 */
[----:B------:R-:W-:-:S04]  /*0ff0*/  MOV R3, 0x0 ;  /* 0x0000000000037802 */ /* 0x000fc80000000f00 */
[----:B------:R-:W-:Y:S05]  /*1000*/  RET.REL.NODEC R2 `(_Z10kern16NormPK6__halfl) ;  /* 0xffffffec02fc7950 */ /* 0x000fea0003c3ffff */
.L_x_90:
        /* <DEDUP_REMOVED lines=15> */
.L_x_132:


//--------------------- .text._Z13kern64SetDiagPddi --------------------------
	.section	.text._Z13kern64SetDiagPddi,"ax",@progbits
	.align	128
.text._Z13kern64SetDiagPddi:
        .type           _Z13kern64SetDiagPddi,@function
        .size           _Z13kern64SetDiagPddi,(.L_x_134 - _Z13kern64SetDiagPddi)
        .other          _Z13kern64SetDiagPddi,@"STO_CUDA_ENTRY STV_DEFAULT"
_Z13kern64SetDiagPddi:
[----:B------:R-:W-:Y:S01]  /*0000*/  LDC R1, c[0x0][0x37c] ;  /* 0x0000df00ff017b82 */ /* 0x000fe20000000800 */
[----:B------:R-:W0:Y:S02]  /*0010*/  LDCU UR7, c[0x0][0x390] ;  /* 0x00007200ff0777ac */ /* 0x000e240008000800 */
[----:B0-----:R-:W-:-:S06]  /*0020*/  UISETP.GE.AND UP0, UPT, UR7, 0x1, UPT ;  /* 0x000000010700788c */ /* 0x001fcc000bf06270 */
[----:B------:R-:W-:-:S13]  /*0030*/  PLOP3.LUT P0, PT, PT, PT, UP0, 0x80, 0x8 ;  /* 0x000000000008781c */ /* 0x000fda0003f0f008 */
[----:B------:R-:W-:Y:S05]  /*0040*/  @!P0 EXIT ;  /* 0x000000000000894d */ /* 0x000fea0003800000 */
[----:B------:R-:W-:Y:S01]  /*0050*/  UISETP.GE.U32.AND UP0, UPT, UR7, 0x8, UPT ;  /* 0x000000080700788c */ /* 0x000fe2000bf06070 */
[----:B------:R-:W-:Y:S01]  /*0060*/  UMOV UR4, URZ ;  /* 0x000000ff00047c82 */ /* 0x000fe20008000000 */
[----:B------:R-:W0:Y:S07]  /*0070*/  LDCU.64 UR16, c[0x0][0x358] ;  /* 0x00006b00ff1077ac */ /* 0x000e2e0008000a00 */
[----:B------:R-:W-:Y:S05]  /*0080*/  BRA.U !UP0, `(.L_x_91) ;  /* 0x0000000508687547 */ /* 0x000fea000b800000 */
[----:B------:R-:W1:Y:S01]  /*0090*/  LDC.64 R14, c[0x0][0x380] ;  /* 0x0000e000ff0e7b82 */ /* 0x000e620000000a00 */
[----:B------:R-:W2:Y:S01]  /*00a0*/  LDCU.64 UR24, c[0x0][0x380] ;  /* 0x00007000ff1877ac */ /* 0x000ea20008000a00 */
[----:B------:R-:W-:Y:S01]  /*00b0*/  IMAD.MOV.U32 R19, RZ, RZ, RZ ;  /* 0x000000ffff137224 */ /* 0x000fe200078e00ff */
[----:B------:R-:W-:Y:S02]  /*00c0*/  ULOP3.LUT UR4, UR7, 0x7ffffff8, URZ, 0xc0, !UPT ;  /* 0x7ffffff807047892 */ /* 0x000fe4000f8ec0ff */
[----:B------:R-:W-:-:S03]  /*00d0*/  UIMAD UR28, UR7, 0x7, URZ ;  /* 0x00000007071c78a4 */ /* 0x000fc6000f8e02ff */
[----:B------:R-:W3:Y:S01]  /*00e0*/  LDC.64 R16, c[0x0][0x388] ;  /* 0x0000e200ff107b82 */ /* 0x000ee20000000a00 */
[----:B------:R-:W-:Y:S02]  /*00f0*/  UIMAD UR29, UR7, 0x6, URZ ;  /* 0x00000006071d78a4 */ /* 0x000fe4000f8e02ff */
[----:B------:R-:W-:Y:S02]  /*0100*/  UIMAD UR30, UR7, 0x5, URZ ;  /* 0x00000005071e78a4 */ /* 0x000fe4000f8e02ff */
[----:B------:R-:W-:Y:S02]  /*0110*/  USHF.L.U32 UR31, UR7, 0x2, URZ ;  /* 0x00000002071f7899 */ /* 0x000fe400080006ff */
[----:B------:R-:W-:Y:S02]  /*0120*/  UIMAD UR32, UR7, 0x3, URZ ;  /* 0x00000003072078a4 */ /* 0x000fe4000f8e02ff */
[----:B------:R-:W-:Y:S02]  /*0130*/  USHF.L.U32 UR33, UR7, 0x1, URZ ;  /* 0x0000000107217899 */ /* 0x000fe400080006ff */
[----:B--2---:R-:W-:-:S02]  /*0140*/  UIADD3 UR49, UP0, UPT, UR24, 0x30, URZ ;  /* 0x0000003018317890 */ /* 0x004fc4000ff1e0ff */
[----:B------:R-:W-:Y:S02]  /*0150*/  UIADD3 UR47, UP1, UPT, UR24, 0x20, URZ ;  /* 0x00000020182f7890 */ /* 0x000fe4000ff3e0ff */
[----:B------:R-:W-:Y:S02]  /*0160*/  UIADD3 UR45, UP2, UPT, UR24, 0x18, URZ ;  /* 0x00000018182d7890 */ /* 0x000fe4000ff5e0ff */
[----:B------:R-:W-:Y:S02]  /*0170*/  UIADD3 UR43, UP3, UPT, UR24, 0x10, URZ ;  /* 0x00000010182b7890 */ /* 0x000fe4000ff7e0ff */
[----:B------:R-:W-:Y:S02]  /*0180*/  UIADD3 UR41, UP4, UPT, UR24, 0x8, URZ ;  /* 0x0000000818297890 */ /* 0x000fe4000ff9e0ff */
[----:B------:R-:W-:Y:S01]  /*0190*/  ULEA UR26, UR7, 0x8, 0x3 ;  /* 0x00000008071a7891 */ /* 0x000fe2000f8e18ff */
[----:B------:R-:W2:Y:S01]  /*01a0*/  LDCU UR34, c[0x0][0x390] ;  /* 0x00007200ff2277ac */ /* 0x000ea20008000800 */
[----:B------:R-:W-:-:S02]  /*01b0*/  UIADD3 UR27, UPT, UPT, -UR4, URZ, URZ ;  /* 0x000000ff041b7290 */ /* 0x000fc4000fffe1ff */
[----:B------:R-:W-:Y:S02]  /*01c0*/  UIADD3.X UR50, UPT, UPT, URZ, UR25, URZ, UP0, !UPT ;  /* 0x00000019ff327290 */ /* 0x000fe400087fe4ff */
[----:B------:R-:W-:Y:S02]  /*01d0*/  UIADD3.X UR48, UPT, UPT, URZ, UR25, URZ, UP1, !UPT ;  /* 0x00000019ff307290 */ /* 0x000fe40008ffe4ff */
[----:B------:R-:W-:Y:S02]  /*01e0*/  UIADD3.X UR46, UPT, UPT, URZ, UR25, URZ, UP2, !UPT ;  /* 0x00000019ff2e7290 */ /* 0x000fe400097fe4ff */
[----:B------:R-:W-:Y:S02]  /*01f0*/  UIADD3.X UR44, UPT, UPT, URZ, UR25, URZ, UP3, !UPT ;  /* 0x00000019ff2c7290 */ /* 0x000fe40009ffe4ff */
[----:B------:R-:W-:Y:S01]  /*0200*/  UIADD3.X UR42, UPT, UPT, URZ, UR25, URZ, UP4, !UPT ;  /* 0x00000019ff2a7290 */ /* 0x000fe2000a7fe4ff */
[----:B------:R-:W-:Y:S01]  /*0210*/  UMOV UR5, URZ ;  /* 0x000000ff00057c82 */ /* 0x000fe20008000000 */
[----:B------:R-:W-:-:S10]  /*0220*/  UMOV UR6, URZ ;  /* 0x000000ff00067c82 */ /* 0x000fd40008000000 */
.L_x_92:
[----:B--2---:R-:W-:Y:S01]  /*0230*/  UIADD3 UR8, UP4, UPT, UR34, UR5, URZ ;  /* 0x0000000522087290 */ /* 0x004fe2000ff9e0ff */
[C---:B-1--4-:R-:W-:Y:S01]  /*0240*/  IMAD.WIDE.U32 R2, R19.reuse, 0x8, R14 ;  /* 0x0000000813027825 */ /* 0x052fe200078e000e */
[----:B------:R-:W-:Y:S02]  /*0250*/  UIADD3 UR10, UP3, UPT, UR33, UR5, URZ ;  /* 0x00000005210a7290 */ /* 0x000fe4000ff7e0ff */
[----:B------:R-:W-:Y:S01]  /*0260*/  UIADD3.X UR9, UPT, UPT, URZ, UR6, URZ, UP4, !UPT ;  /* 0x00000006ff097290 */ /* 0x000fe2000a7fe4ff */
[----:B------:R-:W-:Y:S01]  /*0270*/  VIADD R19, R19, UR26 ;  /* 0x0000001a13137c36 */ /* 0x000fe20008000000 */
[----:B------:R-:W-:Y:S01]  /*0280*/  ULEA UR35, UP4, UR8, UR41, 0x3 ;  /* 0x0000002908237291 */ /* 0x000fe2000f8818ff */
[----:B0--3--:R0:W-:Y:S01]  /*0290*/  STG.E.64 desc[UR16][R2.64], R16 ;  /* 0x0000001002007986 */ /* 0x0091e2000c101b10 */
[----:B------:R-:W-:Y:S02]  /*02a0*/  UIADD3 UR12, UP2, UPT, UR32, UR5, URZ ;  /* 0x00000005200c7290 */ /* 0x000fe4000ff5e0ff */
[----:B------:R-:W-:-:S02]  /*02b0*/  ULEA.HI.X UR8, UR8, UR42, UR9, 0x3, UP4 ;  /* 0x0000002a08087291 */ /* 0x000fc4000a0f1c09 */
[----:B------:R-:W-:Y:S01]  /*02c0*/  UIADD3.X UR11, UPT, UPT, URZ, UR6, URZ, UP3, !UPT ;  /* 0x00000006ff0b7290 */ /* 0x000fe20009ffe4ff */
[----:B------:R-:W-:Y:S01]  /*02d0*/  IMAD.U32 R4, RZ, RZ, UR35 ;  /* 0x00000023ff047e24 */ /* 0x000fe2000f8e00ff */
[----:B------:R-:W-:Y:S02]  /*02e0*/  ULEA UR36, UP3, UR10, UR43, 0x3 ;  /* 0x0000002b0a247291 */ /* 0x000fe4000f8618ff */
[----:B------:R-:W-:Y:S01]  /*02f0*/  UIADD3.X UR13, UPT, UPT, URZ, UR6, URZ, UP2, !UPT ;  /* 0x00000006ff0d7290 */ /* 0x000fe200097fe4ff */
[----:B------:R-:W-:Y:S01]  /*0300*/  MOV R5, UR8 ;  /* 0x0000000800057c02 */ /* 0x000fe20008000f00 */
[----:B------:R-:W-:Y:S02]  /*0310*/  ULEA UR37, UP2, UR12, UR45, 0x3 ;  /* 0x0000002d0c257291 */ /* 0x000fe4000f8418ff */
[----:B------:R-:W-:Y:S01]  /*0320*/  UIADD3 UR14, UP6, UPT, UR31, UR5, URZ ;  /* 0x000000051f0e7290 */ /* 0x000fe2000ffde0ff */
[----:B------:R-:W-:Y:S01]  /*0330*/  IMAD.U32 R6, RZ, RZ, UR36 ;  /* 0x00000024ff067e24 */ /* 0x000fe2000f8e00ff */
[----:B------:R-:W-:Y:S01]  /*0340*/  UIADD3 UR18, UP5, UPT, UR30, UR5, URZ ;  /* 0x000000051e127290 */ /* 0x000fe2000ffbe0ff */
[----:B------:R1:W-:Y:S01]  /*0350*/  STG.E.64 desc[UR16][R4.64], R16 ;  /* 0x0000001004007986 */ /* 0x0003e2000c101b10 */
[----:B------:R-:W-:Y:S01]  /*0360*/  UIADD3 UR20, UP1, UPT, UR29, UR5, URZ ;  /* 0x000000051d147290 */ /* 0x000fe2000ff3e0ff */
[----:B------:R-:W-:Y:S01]  /*0370*/  IMAD.U32 R8, RZ, RZ, UR37 ;  /* 0x00000025ff087e24 */ /* 0x000fe2000f8e00ff */
[----:B------:R-:W-:-:S02]  /*0380*/  ULEA.HI.X UR8, UR10, UR44, UR11, 0x3, UP3 ;  /* 0x0000002c0a087291 */ /* 0x000fc400098f1c0b */
[----:B------:R-:W-:Y:S02]  /*0390*/  UIADD3 UR22, UP0, UPT, UR28, UR5, URZ ;  /* 0x000000051c167290 */ /* 0x000fe4000ff1e0ff */
[----:B------:R-:W-:Y:S02]  /*03a0*/  ULEA.HI.X UR9, UR12, UR46, UR13, 0x3, UP2 ;  /* 0x0000002e0c097291 */ /* 0x000fe400090f1c0d */
[----:B------:R-:W-:Y:S01]  /*03b0*/  UIADD3.X UR15, UPT, UPT, URZ, UR6, URZ, UP6, !UPT ;  /* 0x00000006ff0f7290 */ /* 0x000fe2000b7fe4ff */
[----:B------:R-:W-:Y:S01]  /*03c0*/  MOV R7, UR8 ;  /* 0x0000000800077c02 */ /* 0x000fe20008000f00 */
[----:B------:R-:W-:Y:S02]  /*03d0*/  ULEA UR38, UP6, UR14, UR47, 0x3 ;  /* 0x0000002f0e267291 */ /* 0x000fe4000f8c18ff */
[----:B------:R-:W-:Y:S01]  /*03e0*/  UIADD3.X UR19, UPT, UPT, URZ, UR6, URZ, UP5, !UPT ;  /* 0x00000006ff137290 */ /* 0x000fe2000affe4ff */
[----:B------:R-:W-:Y:S01]  /*03f0*/  MOV R9, UR9 ;  /* 0x0000000900097c02 */ /* 0x000fe20008000f00 */
[----:B------:R-:W-:Y:S01]  /*0400*/  ULEA UR39, UP5, UR18, UR24, 0x3 ;  /* 0x0000001812277291 */ /* 0x000fe2000f8a18ff */
[----:B------:R4:W-:Y:S01]  /*0410*/  STG.E.64 desc[UR16][R6.64], R16 ;  /* 0x0000001006007986 */ /* 0x0009e2000c101b10 */
[----:B------:R-:W-:Y:S01]  /*0420*/  UIADD3.X UR21, UPT, UPT, URZ, UR6, URZ, UP1, !UPT ;  /* 0x00000006ff157290 */ /* 0x000fe20008ffe4ff */
[----:B0-----:R-:W-:Y:S01]  /*0430*/  IMAD.U32 R2, RZ, RZ, UR38 ;  /* 0x00000026ff027e24 */ /* 0x001fe2000f8e00ff */
[----:B------:R-:W-:Y:S01]  /*0440*/  ULEA UR40, UP1, UR20, UR49, 0x3 ;  /* 0x0000003114287291 */ /* 0x000fe2000f8218ff */
[----:B------:R4:W-:Y:S01]  /*0450*/  STG.E.64 desc[UR16][R8.64], R16 ;  /* 0x0000001008007986 */ /* 0x0009e2000c101b10 */
[----:B------:R-:W-:Y:S01]  /*0460*/  UIADD3.X UR23, UPT, UPT, URZ, UR6, URZ, UP0, !UPT ;  /* 0x00000006ff177290 */ /* 0x000fe200087fe4ff */
[----:B-1----:R-:W-:Y:S01]  /*0470*/  MOV R4, UR39 ;  /* 0x0000002700047c02 */ /* 0x002fe20008000f00 */
[----:B------:R-:W-:-:S02]  /*0480*/  ULEA UR12, UP0, UR22, UR24, 0x3 ;  /* 0x00000018160c7291 */ /* 0x000fc4000f8018ff */
[----:B------:R-:W-:Y:S01]  /*0490*/  ULEA.HI.X UR8, UR14, UR48, UR15, 0x3, UP6 ;  /* 0x000000300e087291 */ /* 0x000fe2000b0f1c0f */
[----:B------:R-:W-:Y:S01]  /*04a0*/  IMAD.U32 R10, RZ, RZ, UR40 ;  /* 0x00000028ff0a7e24 */ /* 0x000fe2000f8e00ff */
[----:B------:R-:W-:Y:S02]  /*04b0*/  ULEA.HI.X UR9, UR18, UR25, UR19, 0x3, UP5 ;  /* 0x0000001912097291 */ /* 0x000fe4000a8f1c13 */
[----:B------:R-:W-:Y:S01]  /*04c0*/  ULEA.HI.X UR10, UR20, UR50, UR21, 0x3, UP1 ;  /* 0x00000032140a7291 */ /* 0x000fe200088f1c15 */
[----:B------:R-:W-:Y:S01]  /*04d0*/  IMAD.U32 R12, RZ, RZ, UR12 ;  /* 0x0000000cff0c7e24 */ /* 0x000fe2000f8e00ff */
[----:B------:R-:W-:Y:S01]  /*04e0*/  ULEA.HI.X UR11, UR22, UR25, UR23, 0x3, UP0 ;  /* 0x00000019160b7291 */ /* 0x000fe200080f1c17 */
[----:B------:R-:W-:Y:S01]  /*04f0*/  MOV R3, UR8 ;  /* 0x0000000800037c02 */ /* 0x000fe20008000f00 */
[----:B------:R-:W-:Y:S01]  /*0500*/  UIADD3 UR5, UP0, UPT, UR5, 0x8, URZ ;  /* 0x0000000805057890 */ /* 0x000fe2000ff1e0ff */
[----:B------:R-:W-:Y:S01]  /*0510*/  MOV R5, UR9 ;  /* 0x0000000900057c02 */ /* 0x000fe20008000f00 */
[----:B------:R-:W-:Y:S01]  /*0520*/  IMAD.U32 R11, RZ, RZ, UR10 ;  /* 0x0000000aff0b7e24 */ /* 0x000fe2000f8e00ff */
[----:B------:R-:W-:Y:S01]  /*0530*/  UIADD3 UR27, UPT, UPT, UR27, 0x8, URZ ;  /* 0x000000081b1b7890 */ /* 0x000fe2000fffe0ff */
[----:B------:R-:W-:Y:S01]  /*0540*/  MOV R13, UR11 ;  /* 0x0000000b000d7c02 */ /* 0x000fe20008000f00 */
[----:B------:R4:W-:Y:S01]  /*0550*/  STG.E.64 desc[UR16][R2.64], R16 ;  /* 0x0000001002007986 */ /* 0x0009e2000c101b10 */
[----:B------:R-:W-:-:S02]  /*0560*/  UIADD3.X UR6, UPT, UPT, URZ, UR6, URZ, UP0, !UPT ;  /* 0x00000006ff067290 */ /* 0x000fc400087fe4ff */
[----:B------:R-:W-:Y:S01]  /*0570*/  UISETP.NE.AND UP0, UPT, UR27, URZ, UPT ;  /* 0x000000ff1b00728c */ /* 0x000fe2000bf05270 */
[----:B------:R4:W-:Y:S01]  /*0580*/  STG.E.64 desc[UR16][R4.64+0x28], R16 ;  /* 0x0000281004007986 */ /* 0x0009e2000c101b10 */
[----:B------:R-:W-:Y:S02]  /*0590*/  ULEA UR34, UR7, UR34, 0x3 ;  /* 0x0000002207227291 */ /* 0x000fe4000f8e18ff */
[----:B------:R-:W-:Y:S01]  /*05a0*/  ULEA UR33, UR7, UR33, 0x3 ;  /* 0x0000002107217291 */ /* 0x000fe2000f8e18ff */
[----:B------:R4:W-:Y:S01]  /*05b0*/  STG.E.64 desc[UR16][R10.64], R16 ;  /* 0x000000100a007986 */ /* 0x0009e2000c101b10 */
[----:B------:R-:W-:Y:S02]  /*05c0*/  ULEA UR32, UR7, UR32, 0x3 ;  /* 0x0000002007207291 */ /* 0x000fe4000f8e18ff */
[----:B------:R-:W-:Y:S01]  /*05d0*/  ULEA UR31, UR7, UR31, 0x3 ;  /* 0x0000001f071f7291 */ /* 0x000fe2000f8e18ff */
[----:B------:R4:W-:Y:S01]  /*05e0*/  STG.E.64 desc[UR16][R12.64+0x38], R16 ;  /* 0x000038100c007986 */ /* 0x0009e2000c101b10 */
[----:B------:R-:W-:-:S02]  /*05f0*/  ULEA UR30, UR7, UR30, 0x3 ;  /* 0x0000001e071e7291 */ /* 0x000fc4000f8e18ff */
[----:B------:R-:W-:Y:S02]  /*0600*/  ULEA UR29, UR7, UR29, 0x3 ;  /* 0x0000001d071d7291 */ /* 0x000fe4000f8e18ff */
[----:B------:R-:W-:Y:S01]  /*0610*/  ULEA UR28, UR7, UR28, 0x3 ;  /* 0x0000001c071c7291 */ /* 0x000fe2000f8e18ff */
[----:B------:R-:W-:Y:S11]  /*0620*/  BRA.U UP0, `(.L_x_92) ;  /* 0xfffffffd00007547 */ /* 0x000ff6000b83ffff */
.L_x_91:
[----:B------:R-:W-:-:S06]  /*0630*/  ULOP3.LUT UR5, UR7, 0x7, URZ, 0xc0, !UPT ;  /* 0x0000000707057892 */ /* 0x000fcc000f8ec0ff */
[----:B------:R-:W-:-:S13]  /*0640*/  ISETP.NE.AND P0, PT, RZ, UR5, PT ;  /* 0x00000005ff007c0c */ /* 0x000fda000bf05270 */
[----:B0-----:R-:W-:Y:S05]  /*0650*/  @!P0 EXIT ;  /* 0x000000000000894d */ /* 0x001fea0003800000 */
[----:B------:R-:W-:Y:S02]  /*0660*/  UISETP.GE.U32.AND UP0, UPT, UR5, 0x4, UPT ;  /* 0x000000040500788c */ /* 0x000fe4000bf06070 */
[----:B------:R-:W-:-:S07]  /*0670*/  ULOP3.LUT UR15, UR7, 0x3, URZ, 0xc0, !UPT ;  /* 0x00000003070f7892 */ /* 0x000fce000f8ec0ff */
[----:B------:R-:W-:Y:S05]  /*0680*/  BRA.U !UP0, `(.L_x_93) ;  /* 0x0000000108887547 */ /* 0x000fea000b800000 */
[----:B------:R-:W4:Y:S01]  /*0690*/  LDCU.128 UR8, c[0x0][0x380] ;  /* 0x00007000ff0877ac */ /* 0x000f220008000c00 */
[----:B------:R-:W0:Y:S01]  /*06a0*/  LDCU.64 UR18, c[0x0][0x380] ;  /* 0x00007000ff1277ac */ /* 0x000e220008000a00 */
[----:B------:R-:W-:Y:S02]  /*06b0*/  UIMAD UR6, UR4, UR7, UR7 ;  /* 0x00000007040672a4 */ /* 0x000fe4000f8e0207 */
[----:B------:R-:W-:Y:S02]  /*06c0*/  UIMAD UR5, UR4, UR7, UR4 ;  /* 0x00000007040572a4 */ /* 0x000fe4000f8e0204 */
[----:B------:R-:W-:Y:S02]  /*06d0*/  UIADD3 UR14, UP0, UPT, UR4, UR6, URZ ;  /* 0x00000006040e7290 */ /* 0x000fe4000ff1e0ff */
[----:B------:R-:W-:-:S04]  /*06e0*/  UIADD3 UR6, UPT, UPT, UR6, UR7, URZ ;  /* 0x0000000706067290 */ /* 0x000fc8000fffe0ff */
[----:B------:R-:W-:Y:S01]  /*06f0*/  UIADD3 UR12, UP1, UPT, UR4, UR6, URZ ;  /* 0x00000006040c7290 */ /* 0x000fe2000ff3e0ff */
[----:B----4-:R-:W-:Y:S01]  /*0700*/  MOV R10, UR10 ;  /* 0x0000000a000a7c02 */ /* 0x010fe20008000f00 */
[----:B------:R-:W-:Y:S01]  /*0710*/  UIADD3 UR6, UPT, UPT, UR6, UR7, URZ ;  /* 0x0000000706067290 */ /* 0x000fe2000fffe0ff */
[----:B------:R-:W-:Y:S01]  /*0720*/  IMAD.U32 R11, RZ, RZ, UR11 ;  /* 0x0000000bff0b7e24 */ /* 0x000fe2000f8e00ff */
[----:B------:R-:W-:Y:S02]  /*0730*/  UIMAD.WIDE.U32 UR8, UR5, 0x8, UR8 ;  /* 0x00000008050878a5 */ /* 0x000fe4000f8e0008 */
[----:B------:R-:W-:Y:S02]  /*0740*/  UIADD3.X UR5, UPT, UPT, URZ, URZ, URZ, UP0, !UPT ;  /* 0x000000ffff057290 */ /* 0x000fe400087fe4ff */
[----:B0-----:R-:W-:Y:S02]  /*0750*/  ULEA UR20, UP0, UR14, UR18, 0x3 ;  /* 0x000000120e147291 */ /* 0x001fe4000f8018ff */
[----:B------:R-:W-:Y:S01]  /*0760*/  UIADD3.X UR13, UPT, UPT, URZ, URZ, URZ, UP1, !UPT ;  /* 0x000000ffff0d7290 */ /* 0x000fe20008ffe4ff */
[----:B------:R-:W-:Y:S01]  /*0770*/  MOV R8, UR8 ;  /* 0x0000000800087c02 */ /* 0x000fe20008000f00 */
[----:B------:R-:W-:Y:S01]  /*0780*/  UIADD3 UR6, UP1, UPT, UR4, UR6, URZ ;  /* 0x0000000604067290 */ /* 0x000fe2000ff3e0ff */
[----:B------:R-:W-:Y:S01]  /*0790*/  IMAD.U32 R9, RZ, RZ, UR9 ;  /* 0x00000009ff097e24 */ /* 0x000fe2000f8e00ff */
[----:B------:R-:W-:Y:S01]  /*07a0*/  ULEA.HI.X UR14, UR14, UR19, UR5, 0x3, UP0 ;  /* 0x000000130e0e7291 */ /* 0x000fe200080f1c05 */
[----:B------:R-:W-:Y:S01]  /*07b0*/  MOV R2, UR20 ;  /* 0x0000001400027c02 */ /* 0x000fe20008000f00 */
[----:B------:R-:W-:-:S02]  /*07c0*/  ULEA UR10, UP0, UR12, UR18, 0x3 ;  /* 0x000000120c0a7291 */ /* 0x000fc4000f8018ff */
[----:B------:R-:W-:Y:S01]  /*07d0*/  UIADD3.X UR8, UPT, UPT, URZ, URZ, URZ, UP1, !UPT ;  /* 0x000000ffff087290 */ /* 0x000fe20008ffe4ff */
[----:B------:R0:W-:Y:S01]  /*07e0*/  STG.E.64 desc[UR16][R8.64], R10 ;  /* 0x0000000a08007986 */ /* 0x0001e2000c101b10 */
[----:B------:R-:W-:Y:S01]  /*07f0*/  ULEA UR5, UP1, UR6, UR18, 0x3 ;  /* 0x0000001206057291 */ /* 0x000fe2000f8218ff */
[----:B------:R-:W-:Y:S01]  /*0800*/  IMAD.U32 R3, RZ, RZ, UR14 ;  /* 0x0000000eff037e24 */ /* 0x000fe2000f8e00ff */
[----:B------:R-:W-:Y:S01]  /*0810*/  ULEA.HI.X UR9, UR12, UR19, UR13, 0x3, UP0 ;  /* 0x000000130c097291 */ /* 0x000fe200080f1c0d */
[----:B------:R-:W-:Y:S01]  /*0820*/  MOV R4, UR10 ;  /* 0x0000000a00047c02 */ /* 0x000fe20008000f00 */
[----:B------:R-:W-:Y:S02]  /*0830*/  ULEA.HI.X UR6, UR6, UR19, UR8, 0x3, UP1 ;  /* 0x0000001306067291 */ /* 0x000fe400088f1c08 */
[----:B------:R-:W-:Y:S01]  /*0840*/  MOV R6, UR5 ;  /* 0x0000000500067c02 */ /* 0x000fe20008000f00 */
[----:B------:R0:W-:Y:S01]  /*0850*/  STG.E.64 desc[UR16][R2.64+0x8], R10 ;  /* 0x0000080a02007986 */ /* 0x0001e2000c101b10 */
[----:B------:R-:W-:Y:S01]  /*0860*/  IMAD.U32 R5, RZ, RZ, UR9 ;  /* 0x00000009ff057e24 */ /* 0x000fe2000f8e00ff */
[----:B------:R-:W-:Y:S01]  /*0870*/  UIADD3 UR4, UPT, UPT, UR4, 0x4, URZ ;  /* 0x0000000404047890 */ /* 0x000fe2000fffe0ff */
[----:B------:R-:W-:-:S03]  /*0880*/  IMAD.U32 R7, RZ, RZ, UR6 ;  /* 0x00000006ff077e24 */ /* 0x000fc6000f8e00ff */
[----:B------:R0:W-:Y:S04]  /*0890*/  STG.E.64 desc[UR16][R4.64+0x10], R10 ;  /* 0x0000100a04007986 */ /* 0x0001e8000c101b10 */
[----:B------:R0:W-:Y:S04]  /*08a0*/  STG.E.64 desc[UR16][R6.64+0x18], R10 ;  /* 0x0000180a06007986 */ /* 0x0001e8000c101b10 */
.L_x_93:
[----:B------:R-:W-:-:S13]  /*08b0*/  ISETP.NE.AND P0, PT, RZ, UR15, PT ;  /* 0x0000000fff007c0c */ /* 0x000fda000bf05270 */
[----:B------:R-:W-:Y:S05]  /*08c0*/  @!P0 EXIT ;  /* 0x000000000000894d */ /* 0x000fea0003800000 */
[----:B------:R-:W-:-:S09]  /*08d0*/  UISETP.NE.AND UP0, UPT, UR15, 0x1, UPT ;  /* 0x000000010f00788c */ /* 0x000fd2000bf05270 */
[----:B------:R-:W-:Y:S05]  /*08e0*/  BRA.U !UP0, `(.L_x_94) ;  /* 0x0000000108487547 */ /* 0x000fea000b800000 */
[----:B------:R-:W1:Y:S01]  /*08f0*/  LDCU.64 UR14, c[0x0][0x380] ;  /* 0x00007000ff0e77ac */ /* 0x000e620008000a00 */
[----:B------:R-:W2:Y:S01]  /*0900*/  LDCU.128 UR8, c[0x0][0x380] ;  /* 0x00007000ff0877ac */ /* 0x000ea20008000c00 */
[----:B------:R-:W-:-:S04]  /*0910*/  UIMAD UR5, UR4, UR7, UR7 ;  /* 0x00000007040572a4 */ /* 0x000fc8000f8e0207 */
[----:B------:R-:W-:Y:S02]  /*0920*/  UIADD3 UR6, UP0, UPT, UR4, UR5, URZ ;  /* 0x0000000504067290 */ /* 0x000fe4000ff1e0ff */
[----:B------:R-:W-:Y:S02]  /*0930*/  UIMAD UR5, UR4, UR7, UR4 ;  /* 0x00000007040572a4 */ /* 0x000fe4000f8e0204 */
[----:B------:R-:W-:Y:S02]  /*0940*/  UIADD3.X UR12, UPT, UPT, URZ, URZ, URZ, UP0, !UPT ;  /* 0x000000ffff0c7290 */ /* 0x000fe400087fe4ff */
[----:B-1----:R-:W-:Y:S02]  /*0950*/  ULEA UR14, UP0, UR6, UR14, 0x3 ;  /* 0x0000000e060e7291 */ /* 0x002fe4000f8018ff */
[----:B------:R-:W-:Y:S02]  /*0960*/  UIADD3 UR4, UPT, UPT, UR4, 0x2, URZ ;  /* 0x0000000204047890 */ /* 0x000fe4000fffe0ff */
[----:B--2---:R-:W-:Y:S01]  /*0970*/  UIMAD.WIDE.U32 UR8, UR5, 0x8, UR8 ;  /* 0x00000008050878a5 */ /* 0x004fe2000f8e0008 */
[----:B0---4-:R-:W-:Y:S01]  /*0980*/  MOV R6, UR10 ;  /* 0x0000000a00067c02 */ /* 0x011fe20008000f00 */
[----:B------:R-:W-:Y:S01]  /*0990*/  ULEA.HI.X UR12, UR6, UR15, UR12, 0x3, UP0 ;  /* 0x0000000f060c7291 */ /* 0x000fe200080f1c0c */
[----:B------:R-:W-:Y:S01]  /*09a0*/  IMAD.U32 R7, RZ, RZ, UR11 ;  /* 0x0000000bff077e24 */ /* 0x000fe2000f8e00ff */
[----:B------:R-:W-:-:S02]  /*09b0*/  MOV R2, UR14 ;  /* 0x0000000e00027c02 */ /* 0x000fc40008000f00 */
[----:B------:R-:W-:Y:S01]  /*09c0*/  MOV R4, UR8 ;  /* 0x0000000800047c02 */ /* 0x000fe20008000f00 */
[----:B------:R-:W-:Y:S02]  /*09d0*/  IMAD.U32 R5, RZ, RZ, UR9 ;  /* 0x00000009ff057e24 */ /* 0x000fe4000f8e00ff */
[----:B------:R-:W-:-:S03]  /*09e0*/  IMAD.U32 R3, RZ, RZ, UR12 ;  /* 0x0000000cff037e24 */ /* 0x000fc6000f8e00ff */
[----:B------:R1:W-:Y:S04]  /*09f0*/  STG.E.64 desc[UR16][R4.64], R6 ;  /* 0x0000000604007986 */ /* 0x0003e8000c101b10 */
[----:B------:R1:W-:Y:S02]  /*0a00*/  STG.E.64 desc[UR16][R2.64+0x8], R6 ;  /* 0x0000080602007986 */ /* 0x0003e4000c101b10 */
.L_x_94:
[----:B------:R-:W-:-:S04]  /*0a10*/  ULOP3.LUT UR5, UR7, 0x1, URZ, 0xc0, !UPT ;  /* 0x0000000107057892 */ /* 0x000fc8000f8ec0ff */
[----:B------:R-:W-:-:S06]  /*0a20*/  UISETP.NE.U32.AND UP0, UPT, UR5, 0x1, UPT ;  /* 0x000000010500788c */ /* 0x000fcc000bf05070 */
[----:B------:R-:W-:-:S13]  /*0a30*/  PLOP3.LUT P0, PT, PT, PT, UP0, 0x80, 0x8 ;  /* 0x000000000008781c */ /* 0x000fda0003f0f008 */
[----:B------:R-:W-:Y:S05]  /*0a40*/  @P0 EXIT ;  /* 0x000000000000094d */ /* 0x000fea0003800000 */
[----:B------:R-:W2:Y:S01]  /*0a50*/  LDCU.128 UR8, c[0x0][0x380] ;  /* 0x00007000ff0877ac */ /* 0x000ea20008000c00 */
[----:B------:R-:W-:-:S04]  /*0a60*/  UIMAD UR4, UR4, UR7, UR4 ;  /* 0x00000007040472a4 */ /* 0x000fc8000f8e0204 */
[----:B--2---:R-:W-:Y:S01]  /*0a70*/  UIMAD.WIDE.U32 UR4, UR4, 0x8, UR8 ;  /* 0x00000008040478a5 */ /* 0x004fe2000f8e0008 */
[----:B01--4-:R-:W-:Y:S01]  /*0a80*/  MOV R4, UR10 ;  /* 0x0000000a00047c02 */ /* 0x013fe20008000f00 */
[----:B------:R-:W-:-:S04]  /*0a90*/  IMAD.U32 R5, RZ, RZ, UR11 ;  /* 0x0000000bff057e24 */ /* 0x000fc8000f8e00ff */
[----:B------:R-:W-:Y:S01]  /*0aa0*/  MOV R2, UR4 ;  /* 0x0000000400027c02 */ /* 0x000fe20008000f00 */
[----:B------:R-:W-:-:S05]  /*0ab0*/  IMAD.U32 R3, RZ, RZ, UR5 ;  /* 0x00000005ff037e24 */ /* 0x000fca000f8e00ff */
[----:B------:R-:W-:Y:S01]  /*0ac0*/  STG.E.64 desc[UR16][R2.64], R4 ;  /* 0x0000000402007986 */ /* 0x000fe2000c101b10 */
[----:B------:R-:W-:Y:S05]  /*0ad0*/  EXIT ;  /* 0x000000000000794d */ /* 0x000fea0003800000 */
.L_x_95:
        /* <DEDUP_REMOVED lines=10> */
.L_x_134:


//--------------------- .text._Z13kern32SetDiagPffi --------------------------
	.section	.text._Z13kern32SetDiagPffi,"ax",@progbits
	.align	128
.text._Z13kern32SetDiagPffi:
        .type           _Z13kern32SetDiagPffi,@function
        .size           _Z13kern32SetDiagPffi,(.L_x_135 - _Z13kern32SetDiagPffi)
        .other          _Z13kern32SetDiagPffi,@"STO_CUDA_ENTRY STV_DEFAULT"
_Z13kern32SetDiagPffi:
        /* <DEDUP_REMOVED lines=9> */
[----:B------:R-:W1:Y:S01]  /*0090*/  LDC R19, c[0x0][0x388] ;  /* 0x0000e200ff137b82 */ /* 0x000e620000000800 */
        /* <DEDUP_REMOVED lines=25> */
.L_x_97:
[----:B--2---:R-:W-:Y:S01]  /*0230*/  UIADD3 UR8, UP4, UPT, UR34, UR5, URZ ;  /* 0x0000000522087290 */ /* 0x004fe2000ff9e0ff */
[C---:B---34-:R-:W-:Y:S01]  /*0240*/  IMAD.WIDE.U32 R2, R17.reuse, 0x4, R14 ;  /* 0x0000000411027825 */ /* 0x058fe200078e000e */
[----:B------:R-:W-:Y:S02]  /*0250*/  UIADD3 UR10, UP3, UPT, UR33, UR5, URZ ;  /* 0x00000005210a7290 */ /* 0x000fe4000ff7e0ff */
[----:B------:R-:W-:Y:S01]  /*0260*/  UIADD3.X UR9, UPT, UPT, URZ, UR6, URZ, UP4, !UPT ;  /* 0x00000006ff097290 */ /* 0x000fe2000a7fe4ff */
[----:B------:R-:W-:Y:S01]  /*0270*/  VIADD R17, R17, UR26 ;  /* 0x0000001a11117c36 */ /* 0x000fe20008000000 */
[----:B------:R-:W-:Y:S01]  /*0280*/  ULEA UR35, UP4, UR8, UR41, 0x2 ;  /* 0x0000002908237291 */ /* 0x000fe2000f8810ff */
[----:B01----:R0:W-:Y:S01]  /*0290*/  STG.E desc[UR16][R2.64], R19 ;  /* 0x0000001302007986 */ /* 0x0031e2000c101910 */
        /* <DEDUP_REMOVED lines=11> */
[----:B------:R1:W-:Y:S01]  /*0350*/  STG.E desc[UR16][R4.64], R19 ;  /* 0x0000001304007986 */ /* 0x0003e2000c101910 */
        /* <DEDUP_REMOVED lines=11> */
[----:B------:R4:W-:Y:S01]  /*0410*/  STG.E desc[UR16][R6.64], R19 ;  /* 0x0000001306007986 */ /* 0x0009e2000c101910 */
[----:B------:R-:W-:Y:S01]  /*0420*/  UIADD3.X UR21, UPT, UPT, URZ, UR6, URZ, UP1, !UPT ;  /* 0x00000006ff157290 */ /* 0x000fe20008ffe4ff */
[----:B0-----:R-:W-:Y:S01]  /*0430*/  IMAD.U32 R2, RZ, RZ, UR38 ;  /* 0x00000026ff027e24 */ /* 0x001fe2000f8e00ff */
[----:B------:R-:W-:Y:S01]  /*0440*/  ULEA UR40, UP1, UR20, UR49, 0x2 ;  /* 0x0000003114287291 */ /* 0x000fe2000f8210ff */
[----:B------:R4:W-:Y:S01]  /*0450*/  STG.E desc[UR16][R8.64], R19 ;  /* 0x0000001308007986 */ /* 0x0009e2000c101910 */
        /* <DEDUP_REMOVED lines=15> */
[----:B------:R4:W-:Y:S01]  /*0550*/  STG.E desc[UR16][R2.64], R19 ;  /* 0x0000001302007986 */ /* 0x0009e2000c101910 */
[----:B------:R-:W-:-:S02]  /*0560*/  UIADD3.X UR6, UPT, UPT, URZ, UR6, URZ, UP0, !UPT ;  /* 0x00000006ff067290 */ /* 0x000fc400087fe4ff */
[----:B------:R-:W-:Y:S01]  /*0570*/  UISETP.NE.AND UP0, UPT, UR27, URZ, UPT ;  /* 0x000000ff1b00728c */ /* 0x000fe2000bf05270 */
[----:B------:R4:W-:Y:S01]  /*0580*/  STG.E desc[UR16][R4.64+0x14], R19 ;  /* 0x0000141304007986 */ /* 0x0009e2000c101910 */
[----:B------:R-:W-:Y:S02]  /*0590*/  ULEA UR34, UR7, UR34, 0x3 ;  /* 0x0000002207227291 */ /* 0x000fe4000f8e18ff */
[----:B------:R-:W-:Y:S01]  /*05a0*/  ULEA UR33, UR7, UR33, 0x3 ;  /* 0x0000002107217291 */ /* 0x000fe2000f8e18ff */
[----:B------:R4:W-:Y:S01]  /*05b0*/  STG.E desc[UR16][R10.64], R19 ;  /* 0x000000130a007986 */ /* 0x0009e2000c101910 */
[----:B------:R-:W-:Y:S02]  /*05c0*/  ULEA UR32, UR7, UR32, 0x3 ;  /* 0x0000002007207291 */ /* 0x000fe4000f8e18ff */
[----:B------:R-:W-:Y:S01]  /*05d0*/  ULEA UR31, UR7, UR31, 0x3 ;  /* 0x0000001f071f7291 */ /* 0x000fe2000f8e18ff */
[----:B------:R4:W-:Y:S01]  /*05e0*/  STG.E desc[UR16][R12.64+0x1c], R19 ;  /* 0x00001c130c007986 */ /* 0x0009e2000c101910 */
[----:B------:R-:W-:-:S02]  /*05f0*/  ULEA UR30, UR7, UR30, 0x3 ;  /* 0x0000001e071e7291 */ /* 0x000fc4000f8e18ff */
[----:B------:R-:W-:Y:S02]  /*0600*/  ULEA UR29, UR7, UR29, 0x3 ;  /* 0x0000001d071d7291 */ /* 0x000fe4000f8e18ff */
[----:B------:R-:W-:Y:S01]  /*0610*/  ULEA UR28, UR7, UR28, 0x3 ;  /* 0x0000001c071c7291 */ /* 0x000fe2000f8e18ff */
[----:B------:R-:W-:Y:S11]  /*0620*/  BRA.U UP0, `(.L_x_97) ;  /* 0xfffffffd00007547 */ /* 0x000ff6000b83ffff */
.L_x_96:
[----:B------:R-:W-:-:S06]  /*0630*/  ULOP3.LUT UR5, UR7, 0x7, URZ, 0xc0, !UPT ;  /* 0x0000000707057892 */ /* 0x000fcc000f8ec0ff */
[----:B------:R-:W-:-:S13]  /*0640*/  ISETP.NE.AND P0, PT, RZ, UR5, PT ;  /* 0x00000005ff007c0c */ /* 0x000fda000bf05270 */
[----:B0-----:R-:W-:Y:S05]  /*0650*/  @!P0 EXIT ;  /* 0x000000000000894d */ /* 0x001fea0003800000 */
[----:B------:R-:W-:Y:S02]  /*0660*/  UISETP.GE.U32.AND UP0, UPT, UR5, 0x4, UPT ;  /* 0x000000040500788c */ /* 0x000fe4000bf06070 */
[----:B------:R-:W-:-:S07]  /*0670*/  ULOP3.LUT UR13, UR7, 0x3, URZ, 0xc0, !UPT ;  /* 0x00000003070d7892 */ /* 0x000fce000f8ec0ff */
[----:B------:R-:W-:Y:S05]  /*0680*/  BRA.U !UP0, `(.L_x_98) ;  /* 0x0000000108847547 */ /* 0x000fea000b800000 */
[----:B------:R-:W0:Y:S01]  /*0690*/  LDCU.64 UR8, c[0x0][0x380] ;  /* 0x00007000ff0877ac */ /* 0x000e220008000a00 */
[----:B----4-:R-:W1:Y:S01]  /*06a0*/  LDC R11, c[0x0][0x388] ;  /* 0x0000e200ff0b7b82 */ /* 0x010e620000000800 */
[----:B------:R-:W2:Y:S01]  /*06b0*/  LDCU.64 UR14, c[0x0][0x380] ;  /* 0x00007000ff0e77ac */ /* 0x000ea20008000a00 */
[----:B------:R-:W-:Y:S02]  /*06c0*/  UIMAD UR6, UR4, UR7, UR7 ;  /* 0x00000007040672a4 */ /* 0x000fe4000f8e0207 */
[----:B------:R-:W-:Y:S02]  /*06d0*/  UIMAD UR5, UR4, UR7, UR4 ;  /* 0x00000007040572a4 */ /* 0x000fe4000f8e0204 */
[----:B------:R-:W-:Y:S02]  /*06e0*/  UIADD3 UR12, UP0, UPT, UR4, UR6, URZ ;  /* 0x00000006040c7290 */ /* 0x000fe4000ff1e0ff */
[----:B------:R-:W-:-:S04]  /*06f0*/  UIADD3 UR6, UPT, UPT, UR6, UR7, URZ ;  /* 0x0000000706067290 */ /* 0x000fc8000fffe0ff */
[----:B------:R-:W-:Y:S02]  /*0700*/  UIADD3 UR10, UP1, UPT, UR4, UR6, URZ ;  /* 0x00000006040a7290 */ /* 0x000fe4000ff3e0ff */
[----:B------:R-:W-:Y:S02]  /*0710*/  UIADD3 UR6, UPT, UPT, UR6, UR7, URZ ;  /* 0x0000000706067290 */ /* 0x000fe4000fffe0ff */
[----:B0-----:R-:W-:Y:S02]  /*0720*/  UIMAD.WIDE.U32 UR8, UR5, 0x4, UR8 ;  /* 0x00000004050878a5 */ /* 0x001fe4000f8e0008 */
[----:B------:R-:W-:Y:S02]  /*0730*/  UIADD3.X UR5, UPT, UPT, URZ, URZ, URZ, UP0, !UPT ;  /* 0x000000ffff057290 */ /* 0x000fe400087fe4ff */
[----:B--2---:R-:W-:Y:S02]  /*0740*/  ULEA UR19, UP0, UR12, UR14, 0x2 ;  /* 0x0000000e0c137291 */ /* 0x004fe4000f8010ff */
        /* <DEDUP_REMOVED lines=8> */
[----:B-1----:R0:W-:Y:S01]  /*07d0*/  STG.E desc[UR16][R8.64], R11 ;  /* 0x0000000b08007986 */ /* 0x0021e2000c101910 */
[----:B------:R-:W-:Y:S01]  /*07e0*/  ULEA UR5, UP1, UR6, UR14, 0x2 ;  /* 0x0000000e06057291 */ /* 0x000fe2000f8210ff */
[----:B------:R-:W-:Y:S01]  /*07f0*/  IMAD.U32 R3, RZ, RZ, UR12 ;  /* 0x0000000cff037e24 */ /* 0x000fe2000f8e00ff */
[----:B------:R-:W-:Y:S01]  /*0800*/  ULEA.HI.X UR9, UR10, UR15, UR11, 0x2, UP0 ;  /* 0x0000000f0a097291 */ /* 0x000fe200080f140b */
[----:B------:R-:W-:Y:S01]  /*0810*/  MOV R4, UR18 ;  /* 0x0000001200047c02 */ /* 0x000fe20008000f00 */
[----:B------:R-:W-:Y:S02]  /*0820*/  ULEA.HI.X UR6, UR6, UR15, UR8, 0x2, UP1 ;  /* 0x0000000f06067291 */ /* 0x000fe400088f1408 */
[----:B------:R-:W-:Y:S01]  /*0830*/  MOV R6, UR5 ;  /* 0x0000000500067c02 */ /* 0x000fe20008000f00 */
[----:B------:R0:W-:Y:S01]  /*0840*/  STG.E desc[UR16][R2.64+0x4], R11 ;  /* 0x0000040b02007986 */ /* 0x0001e2000c101910 */
[----:B------:R-:W-:Y:S01]  /*0850*/  IMAD.U32 R5, RZ, RZ, UR9 ;  /* 0x00000009ff057e24 */ /* 0x000fe2000f8e00ff */
[----:B------:R-:W-:Y:S01]  /*0860*/  UIADD3 UR4, UPT, UPT, UR4, 0x4, URZ ;  /* 0x0000000404047890 */ /* 0x000fe2000fffe0ff */
[----:B------:R-:W-:-:S03]  /*0870*/  IMAD.U32 R7, RZ, RZ, UR6 ;  /* 0x00000006ff077e24 */ /* 0x000fc6000f8e00ff */
[----:B------:R0:W-:Y:S04]  /*0880*/  STG.E desc[UR16][R4.64+0x8], R11 ;  /* 0x0000080b04007986 */ /* 0x0001e8000c101910 */
[----:B------:R0:W-:Y:S04]  /*0890*/  STG.E desc[UR16][R6.64+0xc], R11 ;  /* 0x00000c0b06007986 */ /* 0x0001e8000c101910 */
.L_x_98:
[----:B------:R-:W-:-:S13]  /*08a0*/  ISETP.NE.AND P0, PT, RZ, UR13, PT ;  /* 0x0000000dff007c0c */ /* 0x000fda000bf05270 */
[----:B------:R-:W-:Y:S05]  /*08b0*/  @!P0 EXIT ;  /* 0x000000000000894d */ /* 0x000fea0003800000 */
[----:B------:R-:W-:-:S09]  /*08c0*/  UISETP.NE.AND UP0, UPT, UR13, 0x1, UPT ;  /* 0x000000010d00788c */ /* 0x000fd2000bf05270 */
[----:B------:R-:W-:Y:S05]  /*08d0*/  BRA.U !UP0, `(.L_x_99) ;  /* 0x0000000108447547 */ /* 0x000fea000b800000 */
[----:B------:R-:W1:Y:S01]  /*08e0*/  LDCU.64 UR12, c[0x0][0x380] ;  /* 0x00007000ff0c77ac */ /* 0x000e620008000a00 */
[----:B0---4-:R-:W0:Y:S01]  /*08f0*/  LDC R7, c[0x0][0x388] ;  /* 0x0000e200ff077b82 */ /* 0x011e220000000800 */
[----:B------:R-:W2:Y:S01]  /*0900*/  LDCU.64 UR8, c[0x0][0x380] ;  /* 0x00007000ff0877ac */ /* 0x000ea20008000a00 */
[----:B------:R-:W-:-:S04]  /*0910*/  UIMAD UR5, UR4, UR7, UR7 ;  /* 0x00000007040572a4 */ /* 0x000fc8000f8e0207 */
[----:B------:R-:W-:Y:S02]  /*0920*/  UIADD3 UR6, UP0, UPT, UR4, UR5, URZ ;  /* 0x0000000504067290 */ /* 0x000fe4000ff1e0ff */
[----:B------:R-:W-:Y:S02]  /*0930*/  UIMAD UR5, UR4, UR7, UR4 ;  /* 0x00000007040572a4 */ /* 0x000fe4000f8e0204 */
[----:B------:R-:W-:Y:S02]  /*0940*/  UIADD3.X UR10, UPT, UPT, URZ, URZ, URZ, UP0, !UPT ;  /* 0x000000ffff0a7290 */ /* 0x000fe400087fe4ff */
[----:B-1----:R-:W-:Y:S02]  /*0950*/  ULEA UR12, UP0, UR6, UR12, 0x2 ;  /* 0x0000000c060c7291 */ /* 0x002fe4000f8010ff */
[----:B------:R-:W-:Y:S02]  /*0960*/  UIADD3 UR4, UPT, UPT, UR4, 0x2, URZ ;  /* 0x0000000204047890 */ /* 0x000fe4000fffe0ff */
[----:B--2---:R-:W-:-:S02]  /*0970*/  UIMAD.WIDE.U32 UR8, UR5, 0x4, UR8 ;  /* 0x00000004050878a5 */ /* 0x004fc4000f8e0008 */
[----:B------:R-:W-:Y:S01]  /*0980*/  ULEA.HI.X UR10, UR6, UR13, UR10, 0x2, UP0 ;  /* 0x0000000d060a7291 */ /* 0x000fe200080f140a */
[----:B------:R-:W-:-:S03]  /*0990*/  MOV R2, UR12 ;  /* 0x0000000c00027c02 */ /* 0x000fc60008000f00 */
[----:B------:R-:W-:Y:S01]  /*09a0*/  MOV R4, UR8 ;  /* 0x0000000800047c02 */ /* 0x000fe20008000f00 */
[----:B------:R-:W-:Y:S02]  /*09b0*/  IMAD.U32 R5, RZ, RZ, UR9 ;  /* 0x00000009ff057e24 */ /* 0x000fe4000f8e00ff */
[----:B------:R-:W-:-:S03]  /*09c0*/  IMAD.U32 R3, RZ, RZ, UR10 ;  /* 0x0000000aff037e24 */ /* 0x000fc6000f8e00ff */
[----:B0-----:R1:W-:Y:S04]  /*09d0*/  STG.E desc[UR16][R4.64], R7 ;  /* 0x0000000704007986 */ /* 0x0013e8000c101910 */
[----:B------:R1:W-:Y:S02]  /*09e0*/  STG.E desc[UR16][R2.64+0x4], R7 ;  /* 0x0000040702007986 */ /* 0x0003e4000c101910 */
.L_x_99:
[----:B------:R-:W-:-:S04]  /*09f0*/  ULOP3.LUT UR5, UR7, 0x1, URZ, 0xc0, !UPT ;  /* 0x0000000107057892 */ /* 0x000fc8000f8ec0ff */
[----:B------:R-:W-:-:S06]  /*0a00*/  UISETP.NE.U32.AND UP0, UPT, UR5, 0x1, UPT ;  /* 0x000000010500788c */ /* 0x000fcc000bf05070 */
[----:B------:R-:W-:-:S13]  /*0a10*/  PLOP3.LUT P0, PT, PT, PT, UP0, 0x80, 0x8 ;  /* 0x000000000008781c */ /* 0x000fda0003f0f008 */
[----:B------:R-:W-:Y:S05]  /*0a20*/  @P0 EXIT ;  /* 0x000000000000094d */ /* 0x000fea0003800000 */
[----:B------:R-:W2:Y:S01]  /*0a30*/  LDCU.64 UR8, c[0x0][0x380] ;  /* 0x00007000ff0877ac */ /* 0x000ea20008000a00 */
[----:B01--4-:R-:W0:Y:S01]  /*0a40*/  LDC R5, c[0x0][0x388] ;  /* 0x0000e200ff057b82 */ /* 0x013e220000000800 */
[----:B------:R-:W-:-:S04]  /*0a50*/  UIMAD UR4, UR4, UR7, UR4 ;  /* 0x00000007040472a4 */ /* 0x000fc8000f8e0204 */
[----:B--2---:R-:W-:-:S06]  /*0a60*/  UIMAD.WIDE.U32 UR4, UR4, 0x4, UR8 ;  /* 0x00000004040478a5 */ /* 0x004fcc000f8e0008 */
[----:B------:R-:W-:Y:S01]  /*0a70*/  MOV R2, UR4 ;  /* 0x0000000400027c02 */ /* 0x000fe20008000f00 */
[----:B------:R-:W-:-:S05]  /*0a80*/  IMAD.U32 R3, RZ, RZ, UR5 ;  /* 0x00000005ff037e24 */ /* 0x000fca000f8e00ff */
[----:B0-----:R-:W-:Y:S01]  /*0a90*/  STG.E desc[UR16][R2.64], R5 ;  /* 0x0000000502007986 */ /* 0x001fe2000c101910 */
[----:B------:R-:W-:Y:S05]  /*0aa0*/  EXIT ;  /* 0x000000000000794d */ /* 0x000fea0003800000 */
.L_x_100:
        /* <DEDUP_REMOVED lines=13> */
.L_x_135:


//--------------------- .text._Z13kern16SetDiagP6__halffi --------------------------
	.section	.text._Z13kern16SetDiagP6__halffi,"ax",@progbits
	.align	128
.text._Z13kern16SetDiagP6__halffi:
        .type           _Z13kern16SetDiagP6__halffi,@function
        .size           _Z13kern16SetDiagP6__halffi,(.L_x_136 - _Z13kern16SetDiagP6__halffi)
        .other          _Z13kern16SetDiagP6__halffi,@"STO_CUDA_ENTRY STV_DEFAULT"
_Z13kern16SetDiagP6__halffi:
[----:B------:R-:W-:Y:S01]  /*0000*/  LDC R1, c[0x0][0x37c] ;  /* 0x0000df00ff017b82 */ /* 0x000fe20000000800 */
[----:B------:R-:W0:Y:S02]  /*0010*/  LDCU UR7, c[0x0][0x38c] ;  /* 0x00007180ff0777ac */ /* 0x000e240008000800 */
[----:B0-----:R-:W-:-:S06]  /*0020*/  UISETP.GE.AND UP0, UPT, UR7, 0x1, UPT ;  /* 0x000000010700788c */ /* 0x001fcc000bf06270 */
[----:B------:R-:W-:-:S13]  /*0030*/  PLOP3.LUT P0, PT, PT, PT, UP0, 0x80, 0x8 ;  /* 0x000000000008781c */ /* 0x000fda0003f0f008 */
[----:B------:R-:W-:Y:S05]  /*0040*/  @!P0 EXIT ;  /* 0x000000000000894d */ /* 0x000fea0003800000 */
[----:B------:R-:W0:Y:S01]  /*0050*/  LDCU UR5, c[0x0][0x388] ;  /* 0x00007100ff0577ac */ /* 0x000e220008000800 */
[----:B------:R-:W-:Y:S01]  /*0060*/  UISETP.GE.U32.AND UP0, UPT, UR7, 0x8, UPT ;  /* 0x000000080700788c */ /* 0x000fe2000bf06070 */
[----:B------:R-:W-:Y:S01]  /*0070*/  UMOV UR4, URZ ;  /* 0x000000ff00047c82 */ /* 0x000fe20008000000 */
[----:B------:R-:W1:Y:S01]  /*0080*/  LDCU.64 UR16, c[0x0][0x358] ;  /* 0x00006b00ff1077ac */ /* 0x000e620008000a00 */
[----:B0-----:R-:W-:-:S06]  /*0090*/  F2FP.F16.F32.PACK_AB R0, RZ, UR5 ;  /* 0x00000005ff007c3e */ /* 0x001fcc00080000ff */
[----:B------:R-:W-:Y:S05]  /*00a0*/  BRA.U !UP0, `(.L_x_101) ;  /* 0x0000000508787547 */ /* 0x000fea000b800000 */
[----:B------:R-:W0:Y:S01]  /*00b0*/  LDC.64 R2, c[0x0][0x380] ;  /* 0x0000e000ff027b82 */ /* 0x000e220000000a00 */
[----:B------:R-:W2:Y:S01]  /*00c0*/  LDCU.64 UR20, c[0x0][0x380] ;  /* 0x00007000ff1477ac */ /* 0x000ea20008000a00 */
[----:B------:R-:W-:Y:S01]  /*00d0*/  IMAD.MOV.U32 R13, RZ, RZ, RZ ;  /* 0x000000ffff0d7224 */ /* 0x000fe200078e00ff */
[----:B------:R-:W-:Y:S02]  /*00e0*/  ULOP3.LUT UR4, UR7, 0x7ffffff8, URZ, 0xc0, !UPT ;  /* 0x7ffffff807047892 */ /* 0x000fe4000f8ec0ff */
[----:B------:R-:W-:Y:S02]  /*00f0*/  UIMAD UR24, UR7, 0x7, URZ ;  /* 0x00000007071878a4 */ /* 0x000fe4000f8e02ff */
[----:B------:R-:W-:Y:S02]  /*0100*/  UIMAD UR25, UR7, 0x6, URZ ;  /* 0x00000006071978a4 */ /* 0x000fe4000f8e02ff */
[----:B------:R-:W-:Y:S02]  /*0110*/  UIMAD UR26, UR7, 0x5, URZ ;  /* 0x00000005071a78a4 */ /* 0x000fe4000f8e02ff */
[----:B------:R-:W-:-:S02]  /*0120*/  USHF.L.U32 UR27, UR7, 0x2, URZ ;  /* 0x00000002071b7899 */ /* 0x000fc400080006ff */
[----:B------:R-:W-:Y:S02]  /*0130*/  UIMAD UR28, UR7, 0x3, URZ ;  /* 0x00000003071c78a4 */ /* 0x000fe4000f8e02ff */
[----:B------:R-:W-:Y:S02]  /*0140*/  USHF.L.U32 UR29, UR7, 0x1, URZ ;  /* 0x00000001071d7899 */ /* 0x000fe400080006ff */
[----:B--2---:R-:W-:Y:S02]  /*0150*/  UIADD3 UR42, UP0, UPT, UR20, 0xc, URZ ;  /* 0x0000000c142a7890 */ /* 0x004fe4000ff1e0ff */
[----:B------:R-:W-:Y:S02]  /*0160*/  UIADD3 UR40, UP1, UPT, UR20, 0xa, URZ ;  /* 0x0000000a14287890 */ /* 0x000fe4000ff3e0ff */
[----:B------:R-:W-:Y:S02]  /*0170*/  UIADD3 UR38, UP2, UPT, UR20, 0x6, URZ ;  /* 0x0000000614267890 */ /* 0x000fe4000ff5e0ff */
[----:B------:R-:W-:-:S02]  /*0180*/  UIADD3 UR36, UP3, UPT, UR20, 0x4, URZ ;  /* 0x0000000414247890 */ /* 0x000fc4000ff7e0ff */
[----:B------:R-:W-:Y:S02]  /*0190*/  UIADD3 UR34, UP4, UPT, UR20, 0x2, URZ ;  /* 0x0000000214227890 */ /* 0x000fe4000ff9e0ff */
[----:B------:R-:W-:Y:S01]  /*01a0*/  ULEA UR22, UR7, 0x8, 0x3 ;  /* 0x0000000807167891 */ /* 0x000fe2000f8e18ff */
[----:B------:R-:W2:Y:S01]  /*01b0*/  LDCU UR30, c[0x0][0x38c] ;  /* 0x00007180ff1e77ac */ /* 0x000ea20008000800 */
[----:B------:R-:W-:Y:S02]  /*01c0*/  UIADD3 UR23, UPT, UPT, -UR4, URZ, URZ ;  /* 0x000000ff04177290 */ /* 0x000fe4000fffe1ff */
[----:B------:R-:W-:Y:S02]  /*01d0*/  UIADD3.X UR43, UPT, UPT, URZ, UR21, URZ, UP0, !UPT ;  /* 0x00000015ff2b7290 */ /* 0x000fe400087fe4ff */
[----:B------:R-:W-:Y:S02]  /*01e0*/  UIADD3.X UR41, UPT, UPT, URZ, UR21, URZ, UP1, !UPT ;  /* 0x00000015ff297290 */ /* 0x000fe40008ffe4ff */
[----:B------:R-:W-:-:S02]  /*01f0*/  UIADD3.X UR39, UPT, UPT, URZ, UR21, URZ, UP2, !UPT ;  /* 0x00000015ff277290 */ /* 0x000fc400097fe4ff */
[----:B------:R-:W-:Y:S02]  /*0200*/  UIADD3.X UR37, UPT, UPT, URZ, UR21, URZ, UP3, !UPT ;  /* 0x00000015ff257290 */ /* 0x000fe40009ffe4ff */
[----:B------:R-:W-:Y:S01]  /*0210*/  UIADD3.X UR35, UPT, UPT, URZ, UR21, URZ, UP4, !UPT ;  /* 0x00000015ff237290 */ /* 0x000fe2000a7fe4ff */
[----:B------:R-:W-:Y:S01]  /*0220*/  UMOV UR5, URZ ;  /* 0x000000ff00057c82 */ /* 0x000fe20008000000 */
[----:B------:R-:W-:-:S10]  /*0230*/  UMOV UR6, URZ ;  /* 0x000000ff00067c82 */ /* 0x000fd40008000000 */
.L_x_102:
[----:B--2---:R-:W-:Y:S01]  /*0240*/  UIADD3 UR8, UP6, UPT, UR30, UR5, URZ ;  /* 0x000000051e087290 */ /* 0x004fe2000ffde0ff */
[C---:B0--3--:R-:W-:Y:S01]  /*0250*/  IMAD.WIDE.U32 R4, R13.reuse, 0x2, R2 ;  /* 0x000000020d047825 */ /* 0x049fe200078e0002 */
[----:B------:R-:W-:Y:S01]  /*0260*/  UIADD3 UR10, UP4, UPT, UR29, UR5, URZ ;  /* 0x000000051d0a7290 */ /* 0x000fe2000ff9e0ff */
[C---:B------:R-:W-:Y:S01]  /*0270*/  PRMT R10, R0.reuse, 0x7610, R10 ;  /* 0x00007610000a7816 */ /* 0x040fe2000000000a */
[----:B------:R-:W-:Y:S01]  /*0280*/  UIADD3.X UR9, UPT, UPT, URZ, UR6, URZ, UP6, !UPT ;  /* 0x00000006ff097290 */ /* 0x000fe2000b7fe4ff */
[----:B------:R-:W-:Y:S01]  /*0290*/  PRMT R12, R0, 0x7610, R12 ;  /* 0x00007610000c7816 */ /* 0x000fe2000000000c */
[----:B------:R-:W-:Y:S01]  /*02a0*/  ULEA UR31, UP6, UR8, UR34, 0x1 ;  /* 0x00000022081f7291 */ /* 0x000fe2000f8c08ff */
[----:B-1----:R0:W-:Y:S01]  /*02b0*/  STG.E.U16 desc[UR16][R4.64], R0 ;  /* 0x0000000004007986 */ /* 0x0021e2000c101510 */
[----:B------:R-:W-:Y:S01]  /*02c0*/  UIADD3.X UR11, UPT, UPT, URZ, UR6, URZ, UP4, !UPT ;  /* 0x00000006ff0b7290 */ /* 0x000fe2000a7fe4ff */
[----:B------:R-:W-:Y:S01]  /*02d0*/  IADD3 R13, PT, PT, R13, UR22, RZ ;  /* 0x000000160d0d7c10 */ /* 0x000fe2000fffe0ff */
[----:B------:R-:W-:-:S02]  /*02e0*/  ULEA UR32, UP4, UR10, UR36, 0x1 ;  /* 0x000000240a207291 */ /* 0x000fc4000f8808ff */
[----:B------:R-:W-:Y:S01]  /*02f0*/  UIADD3 UR12, UP5, UPT, UR28, UR5, URZ ;  /* 0x000000051c0c7290 */ /* 0x000fe2000ffbe0ff */
[----:B------:R-:W-:Y:S01]  /*0300*/  IMAD.U32 R6, RZ, RZ, UR31 ;  /* 0x0000001fff067e24 */ /* 0x000fe2000f8e00ff */
[----:B------:R-:W-:Y:S02]  /*0310*/  UIADD3 UR14, UP3, UPT, UR27, UR5, URZ ;  /* 0x000000051b0e7290 */ /* 0x000fe4000ff7e0ff */
[----:B------:R-:W-:Y:S01]  /*0320*/  ULEA.HI.X UR8, UR8, UR35, UR9, 0x1, UP6 ;  /* 0x0000002308087291 */ /* 0x000fe2000b0f0c09 */
[----:B------:R-:W-:Y:S01]  /*0330*/  MOV R8, UR32 ;  /* 0x0000002000087c02 */ /* 0x000fe20008000f00 */
[----:B------:R-:W-:Y:S01]  /*0340*/  ULEA.HI.X UR9, UR10, UR37, UR11, 0x1, UP4 ;  /* 0x000000250a097291 */ /* 0x000fe2000a0f0c0b */
[----:B0-----:R-:W-:Y:S01]  /*0350*/  PRMT R5, R0, 0x7610, R5 ;  /* 0x0000761000057816 */ /* 0x001fe20000000005 */
[----:B------:R-:W-:Y:S02]  /*0360*/  UIADD3.X UR13, UPT, UPT, URZ, UR6, URZ, UP5, !UPT ;  /* 0x00000006ff0d7290 */ /* 0x000fe4000affe4ff */
[----:B------:R-:W-:Y:S01]  /*0370*/  ULEA UR33, UP5, UR12, UR38, 0x1 ;  /* 0x000000260c217291 */ /* 0x000fe2000f8a08ff */
[----:B------:R-:W-:Y:S01]  /*0380*/  IMAD.U32 R7, RZ, RZ, UR8 ;  /* 0x00000008ff077e24 */ /* 0x000fe2000f8e00ff */
[----:B------:R-:W-:Y:S01]  /*0390*/  UIADD3.X UR10, UPT, UPT, URZ, UR6, URZ, UP3, !UPT ;  /* 0x00000006ff0a7290 */ /* 0x000fe20009ffe4ff */
[----:B------:R-:W-:Y:S01]  /*03a0*/  IMAD.U32 R9, RZ, RZ, UR9 ;  /* 0x00000009ff097e24 */ /* 0x000fe2000f8e00ff */
[----:B------:R-:W-:-:S02]  /*03b0*/  ULEA UR31, UP3, UR14, UR20, 0x1 ;  /* 0x000000140e1f7291 */ /* 0x000fc4000f8608ff */
[----:B------:R-:W-:Y:S01]  /*03c0*/  UIADD3 UR15, UP2, UPT, UR26, UR5, URZ ;  /* 0x000000051a0f7290 */ /* 0x000fe2000ff5e0ff */
[----:B------:R0:W-:Y:S01]  /*03d0*/  STG.E.U16 desc[UR16][R6.64], R5 ;  /* 0x0000000506007986 */ /* 0x0001e2000c101510 */
[----:B------:R-:W-:Y:S01]  /*03e0*/  UIADD3 UR18, UP1, UPT, UR25, UR5, URZ ;  /* 0x0000000519127290 */ /* 0x000fe2000ff3e0ff */
[----:B------:R-:W-:Y:S01]  /*03f0*/  IMAD.U32 R4, RZ, RZ, UR33 ;  /* 0x00000021ff047e24 */ /* 0x000fe2000f8e00ff */
[----:B------:R-:W-:Y:S01]  /*0400*/  UIADD3 UR19, UP0, UPT, UR24, UR5, URZ ;  /* 0x0000000518137290 */ /* 0x000fe2000ff1e0ff */
[----:B------:R1:W-:Y:S01]  /*0410*/  STG.E.U16 desc[UR16][R8.64], R10 ;  /* 0x0000000a08007986 */ /* 0x0003e2000c101510 */
[----:B------:R-:W-:Y:S02]  /*0420*/  ULEA.HI.X UR8, UR12, UR39, UR13, 0x1, UP5 ;  /* 0x000000270c087291 */ /* 0x000fe4000a8f0c0d */
[----:B------:R-:W-:Y:S02]  /*0430*/  ULEA.HI.X UR9, UR14, UR21, UR10, 0x1, UP3 ;  /* 0x000000150e097291 */ /* 0x000fe400098f0c0a */
[----:B------:R-:W-:-:S02]  /*0440*/  UIADD3.X UR11, UPT, UPT, URZ, UR6, URZ, UP2, !UPT ;  /* 0x00000006ff0b7290 */ /* 0x000fc400097fe4ff */
[----:B------:R-:W-:Y:S01]  /*0450*/  ULEA UR32, UP2, UR15, UR40, 0x1 ;  /* 0x000000280f207291 */ /* 0x000fe2000f8408ff */
[----:B0-----:R-:W-:Y:S01]  /*0460*/  MOV R5, UR8 ;  /* 0x0000000800057c02 */ /* 0x001fe20008000f00 */
[----:B------:R-:W-:Y:S01]  /*0470*/  UIADD3.X UR10, UPT, UPT, URZ, UR6, URZ, UP1, !UPT ;  /* 0x00000006ff0a7290 */ /* 0x000fe20008ffe4ff */
[----:B------:R-:W-:Y:S01]  /*0480*/  IMAD.U32 R6, RZ, RZ, UR31 ;  /* 0x0000001fff067e24 */ /* 0x000fe2000f8e00ff */
[----:B------:R-:W-:Y:S01]  /*0490*/  ULEA UR13, UP1, UR18, UR42, 0x1 ;  /* 0x0000002a120d7291 */ /* 0x000fe2000f8208ff */
[----:B-1----:R-:W-:Y:S01]  /*04a0*/  PRMT R9, R0, 0x7610, R9 ;  /* 0x0000761000097816 */ /* 0x002fe20000000009 */
[----:B------:R-:W-:Y:S01]  /*04b0*/  UIADD3.X UR12, UPT, UPT, URZ, UR6, URZ, UP0, !UPT ;  /* 0x00000006ff0c7290 */ /* 0x000fe200087fe4ff */
[----:B------:R-:W-:Y:S01]  /*04c0*/  IMAD.U32 R7, RZ, RZ, UR9 ;  /* 0x00000009ff077e24 */ /* 0x000fe2000f8e00ff */
[----:B------:R-:W-:Y:S01]  /*04d0*/  ULEA UR14, UP0, UR19, UR20, 0x1 ;  /* 0x00000014130e7291 */ /* 0x000fe2000f8008ff */
[----:B------:R0:W-:Y:S01]  /*04e0*/  STG.E.U16 desc[UR16][R4.64], R0 ;  /* 0x0000000004007986 */ /* 0x0001e2000c101510 */
[----:B------:R-:W-:Y:S01]  /*04f0*/  ULEA.HI.X UR8, UR15, UR41, UR11, 0x1, UP2 ;  /* 0x000000290f087291 */ /* 0x000fe200090f0c0b */
[----:B------:R-:W-:Y:S01]  /*0500*/  MOV R8, UR32 ;  /* 0x0000002000087c02 */ /* 0x000fe20008000f00 */
[----:B------:R-:W-:Y:S01]  /*0510*/  ULEA.HI.X UR9, UR18, UR43, UR10, 0x1, UP1 ;  /* 0x0000002b12097291 */ /* 0x000fe200088f0c0a */
[----:B------:R1:W-:Y:S01]  /*0520*/  STG.E.U16 desc[UR16][R6.64+0x8], R9 ;  /* 0x0000080906007986 */ /* 0x0003e2000c101510 */
[----:B------:R-:W-:Y:S01]  /*0530*/  ULEA.HI.X UR10, UR19, UR21, UR12, 0x1, UP0 ;  /* 0x00000015130a7291 */ /* 0x000fe200080f0c0c */
[----:B------:R-:W-:Y:S01]  /*0540*/  IMAD.U32 R10, RZ, RZ, UR13 ;  /* 0x0000000dff0a7e24 */ /* 0x000fe2000f8e00ff */
[----:B------:R-:W-:-:S02]  /*0550*/  UIADD3 UR5, UP0, UPT, UR5, 0x8, URZ ;  /* 0x0000000805057890 */ /* 0x000fc4000ff1e0ff */
[----:B------:R-:W-:Y:S01]  /*0560*/  IMAD.U32 R11, RZ, RZ, UR9 ;  /* 0x00000009ff0b7e24 */ /* 0x000fe2000f8e00ff */
[----:B------:R-:W-:Y:S01]  /*0570*/  UIADD3 UR23, UPT, UPT, UR23, 0x8, URZ ;  /* 0x0000000817177890 */ /* 0x000fe2000fffe0ff */
[----:B0-----:R-:W-:Y:S01]  /*0580*/  MOV R4, UR14 ;  /* 0x0000000e00047c02 */ /* 0x001fe20008000f00 */
[----:B------:R-:W-:Y:S01]  /*0590*/  IMAD.U32 R5, RZ, RZ, UR10 ;  /* 0x0000000aff057e24 */ /* 0x000fe2000f8e00ff */
[----:B------:R-:W-:Y:S01]  /*05a0*/  UIADD3.X UR6, UPT, UPT, URZ, UR6, URZ, UP0, !UPT ;  /* 0x00000006ff067290 */ /* 0x000fe200087fe4ff */
[----:B-1----:R-:W-:Y:S01]  /*05b0*/  PRMT R7, R0, 0x7610, R7 ;  /* 0x0000761000077816 */ /* 0x002fe20000000007 */
[----:B------:R-:W-:Y:S01]  /*05c0*/  IMAD.U32 R9, RZ, RZ, UR8 ;  /* 0x00000008ff097e24 */ /* 0x000fe2000f8e00ff */
[----:B------:R-:W-:Y:S02]  /*05d0*/  UISETP.NE.AND UP0, UPT, UR23, URZ, UPT ;  /* 0x000000ff1700728c */ /* 0x000fe4000bf05270 */
[----:B------:R-:W-:Y:S02]  /*05e0*/  ULEA UR24, UR7, UR24, 0x3 ;  /* 0x0000001807187291 */ /* 0x000fe4000f8e18ff */
[----:B------:R3:W-:Y:S01]  /*05f0*/  STG.E.U16 desc[UR16][R8.64], R7 ;  /* 0x0000000708007986 */ /* 0x0007e2000c101510 */
[----:B------:R-:W-:-:S02]  /*0600*/  ULEA UR25, UR7, UR25, 0x3 ;  /* 0x0000001907197291 */ /* 0x000fc4000f8e18ff */
[----:B------:R-:W-:Y:S01]  /*0610*/  ULEA UR26, UR7, UR26, 0x3 ;  /* 0x0000001a071a7291 */ /* 0x000fe2000f8e18ff */
[----:B------:R3:W-:Y:S01]  /*0620*/  STG.E.U16 desc[UR16][R10.64], R12 ;  /* 0x0000000c0a007986 */ /* 0x0007e2000c101510 */
[----:B------:R-:W-:Y:S02]  /*0630*/  ULEA UR27, UR7, UR27, 0x3 ;  /* 0x0000001b071b7291 */ /* 0x000fe4000f8e18ff */
[----:B------:R-:W-:Y:S01]  /*0640*/  ULEA UR28, UR7, UR28, 0x3 ;  /* 0x0000001c071c7291 */ /* 0x000fe2000f8e18ff */
[----:B------:R3:W-:Y:S01]  /*0650*/  STG.E.U16 desc[UR16][R4.64+0xe], R0 ;  /* 0x00000e0004007986 */ /* 0x0007e2000c101510 */
[----:B------:R-:W-:Y:S02]  /*0660*/  ULEA UR29, UR7, UR29, 0x3 ;  /* 0x0000001d071d7291 */ /* 0x000fe4000f8e18ff */
[----:B------:R-:W-:Y:S01]  /*0670*/  ULEA UR30, UR7, UR30, 0x3 ;  /* 0x0000001e071e7291 */ /* 0x000fe2000f8e18ff */
[----:B------:R-:W-:Y:S11]  /*0680*/  BRA.U UP0, `(.L_x_102) ;  /* 0xfffffff900ec7547 */ /* 0x000ff6000b83ffff */
.L_x_101:
[----:B------:R-:W-:-:S06]  /*0690*/  ULOP3.LUT UR5, UR7, 0x7, URZ, 0xc0, !UPT ;  /* 0x0000000707057892 */ /* 0x000fcc000f8ec0ff */
[----:B------:R-:W-:-:S13]  /*06a0*/  ISETP.NE.AND P0, PT, RZ, UR5, PT ;  /* 0x00000005ff007c0c */ /* 0x000fda000bf05270 */
[----:B-1----:R-:W-:Y:S05]  /*06b0*/  @!P0 EXIT ;  /* 0x000000000000894d */ /* 0x002fea0003800000 */
[----:B------:R-:W-:Y:S02]  /*06c0*/  UISETP.GE.U32.AND UP0, UPT, UR5, 0x4, UPT ;  /* 0x000000040500788c */ /* 0x000fe4000bf06070 */
[----:B------:R-:W-:-:S07]  /*06d0*/  ULOP3.LUT UR13, UR7, 0x3, URZ, 0xc0, !UPT ;  /* 0x00000003070d7892 */ /* 0x000fce000f8ec0ff */
[----:B------:R-:W-:Y:S05]  /*06e0*/  BRA.U !UP0, `(.L_x_103) ;  /* 0x00000001088c7547 */ /* 0x000fea000b800000 */
[----:B------:R-:W0:Y:S01]  /*06f0*/  LDCU.64 UR8, c[0x0][0x380] ;  /* 0x00007000ff0877ac */ /* 0x000e220008000a00 */
[C---:B---3--:R-:W-:Y:S02]  /*0700*/  PRMT R10, R0.reuse, 0x7610, R10 ;  /* 0x00007610000a7816 */ /* 0x048fe4000000000a */
[----:B------:R-:W-:Y:S01]  /*0710*/  PRMT R11, R0, 0x7610, R11 ;  /* 0x00007610000b7816 */ /* 0x000fe2000000000b */
[----:B------:R-:W1:Y:S01]  /*0720*/  LDCU.64 UR14, c[0x0][0x380] ;  /* 0x00007000ff0e77ac */ /* 0x000e620008000a00 */
        /* <DEDUP_REMOVED lines=8> */
[----:B-1----:R-:W-:Y:S02]  /*07b0*/  ULEA UR19, UP0, UR12, UR14, 0x1 ;  /* 0x0000000e0c137291 */ /* 0x002fe4000f8008ff */
[----:B------:R-:W-:Y:S01]  /*07c0*/  UIADD3.X UR11, UPT, UPT, URZ, URZ, URZ, UP1, !UPT ;  /* 0x000000ffff0b7290 */ /* 0x000fe20008ffe4ff */
[----:B------:R-:W-:Y:S01]  /*07d0*/  IMAD.U32 R8, RZ, RZ, UR8 ;  /* 0x00000008ff087e24 */ /* 0x000fe2000f8e00ff */
[----:B------:R-:W-:Y:S01]  /*07e0*/  UIADD3 UR6, UP1, UPT, UR4, UR6, URZ ;  /* 0x0000000604067290 */ /* 0x000fe2000ff3e0ff */
[----:B------:R-:W-:Y:S01]  /*07f0*/  IMAD.U32 R9, RZ, RZ, UR9 ;  /* 0x00000009ff097e24 */ /* 0x000fe2000f8e00ff */
[----:B------:R-:W-:Y:S01]  /*0800*/  ULEA.HI.X UR12, UR12, UR15, UR5, 0x1, UP0 ;  /* 0x0000000f0c0c7291 */ /* 0x000fe200080f0c05 */
[----:B------:R-:W-:Y:S01]  /*0810*/  MOV R2, UR19 ;  /* 0x0000001300027c02 */ /* 0x000fe20008000f00 */
[----:B------:R-:W-:-:S02]  /*0820*/  ULEA UR18, UP0, UR10, UR14, 0x1 ;  /* 0x0000000e0a127291 */ /* 0x000fc4000f8008ff */
[----:B------:R-:W-:Y:S01]  /*0830*/  UIADD3.X UR8, UPT, UPT, URZ, URZ, URZ, UP1, !UPT ;  /* 0x000000ffff087290 */ /* 0x000fe20008ffe4ff */
[----:B------:R0:W-:Y:S01]  /*0840*/  STG.E.U16 desc[UR16][R8.64], R0 ;  /* 0x0000000008007986 */ /* 0x0001e2000c101510 */
[----:B------:R-:W-:Y:S01]  /*0850*/  ULEA UR5, UP1, UR6, UR14, 0x1 ;  /* 0x0000000e06057291 */ /* 0x000fe2000f8208ff */
[----:B------:R-:W-:Y:S01]  /*0860*/  IMAD.U32 R3, RZ, RZ, UR12 ;  /* 0x0000000cff037e24 */ /* 0x000fe2000f8e00ff */
[----:B------:R-:W-:Y:S01]  /*0870*/  ULEA.HI.X UR9, UR10, UR15, UR11, 0x1, UP0 ;  /* 0x0000000f0a097291 */ /* 0x000fe200080f0c0b */
[----:B------:R-:W-:Y:S01]  /*0880*/  IMAD.U32 R4, RZ, RZ, UR18 ;  /* 0x00000012ff047e24 */ /* 0x000fe2000f8e00ff */
[----:B------:R-:W-:Y:S02]  /*0890*/  ULEA.HI.X UR6, UR6, UR15, UR8, 0x1, UP1 ;  /* 0x0000000f06067291 */ /* 0x000fe400088f0c08 */
[----:B------:R-:W-:Y:S01]  /*08a0*/  IMAD.U32 R6, RZ, RZ, UR5 ;  /* 0x00000005ff067e24 */ /* 0x000fe2000f8e00ff */
[----:B------:R-:W-:Y:S01]  /*08b0*/  UIADD3 UR4, UPT, UPT, UR4, 0x4, URZ ;  /* 0x0000000404047890 */ /* 0x000fe2000fffe0ff */
[----:B------:R-:W-:-:S02]  /*08c0*/  MOV R5, UR9 ;  /* 0x0000000900057c02 */ /* 0x000fc40008000f00 */
[----:B------:R-:W-:Y:S01]  /*08d0*/  IMAD.U32 R7, RZ, RZ, UR6 ;  /* 0x00000006ff077e24 */ /* 0x000fe2000f8e00ff */
[----:B0-----:R-:W-:-:S05]  /*08e0*/  PRMT R9, R0, 0x7610, R9 ;  /* 0x0000761000097816 */ /* 0x001fca0000000009 */
[----:B------:R0:W-:Y:S04]  /*08f0*/  STG.E.U16 desc[UR16][R2.64+0x2], R9 ;  /* 0x0000020902007986 */ /* 0x0001e8000c101510 */
[----:B------:R0:W-:Y:S04]  /*0900*/  STG.E.U16 desc[UR16][R4.64+0x4], R10 ;  /* 0x0000040a04007986 */ /* 0x0001e8000c101510 */
[----:B------:R0:W-:Y:S02]  /*0910*/  STG.E.U16 desc[UR16][R6.64+0x6], R11 ;  /* 0x0000060b06007986 */ /* 0x0001e4000c101510 */
.L_x_103:
[----:B------:R-:W-:-:S13]  /*0920*/  ISETP.NE.AND P0, PT, RZ, UR13, PT ;  /* 0x0000000dff007c0c */ /* 0x000fda000bf05270 */
[----:B------:R-:W-:Y:S05]  /*0930*/  @!P0 EXIT ;  /* 0x000000000000894d */ /* 0x000fea0003800000 */
[----:B------:R-:W-:-:S09]  /*0940*/  UISETP.NE.AND UP0, UPT, UR13, 0x1, UPT ;  /* 0x000000010d00788c */ /* 0x000fd2000bf05270 */
[----:B------:R-:W-:Y:S05]  /*0950*/  BRA.U !UP0, `(.L_x_104) ;  /* 0x0000000108447547 */ /* 0x000fea000b800000 */
[----:B------:R-:W1:Y:S01]  /*0960*/  LDCU.64 UR12, c[0x0][0x380] ;  /* 0x00007000ff0c77ac */ /* 0x000e620008000a00 */
[----:B0-----:R-:W-:Y:S01]  /*0970*/  PRMT R6, R0, 0x7610, R6 ;  /* 0x0000761000067816 */ /* 0x001fe20000000006 */
[----:B------:R-:W0:Y:S01]  /*0980*/  LDCU.64 UR8, c[0x0][0x380] ;  /* 0x00007000ff0877ac */ /* 0x000e220008000a00 */
[----:B------:R-:W-:-:S04]  /*0990*/  UIMAD UR5, UR4, UR7, UR7 ;  /* 0x00000007040572a4 */ /* 0x000fc8000f8e0207 */
[----:B------:R-:W-:Y:S02]  /*09a0*/  UIADD3 UR6, UP0, UPT, UR4, UR5, URZ ;  /* 0x0000000504067290 */ /* 0x000fe4000ff1e0ff */
[----:B------:R-:W-:Y:S02]  /*09b0*/  UIMAD UR5, UR4, UR7, UR4 ;  /* 0x00000007040572a4 */ /* 0x000fe4000f8e0204 */
[----:B------:R-:W-:Y:S02]  /*09c0*/  UIADD3.X UR10, UPT, UPT, URZ, URZ, URZ, UP0, !UPT ;  /* 0x000000ffff0a7290 */ /* 0x000fe400087fe4ff */
[----:B-1----:R-:W-:Y:S02]  /*09d0*/  ULEA UR12, UP0, UR6, UR12, 0x1 ;  /* 0x0000000c060c7291 */ /* 0x002fe4000f8008ff */
[----:B------:R-:W-:Y:S02]  /*09e0*/  UIADD3 UR4, UPT, UPT, UR4, 0x2, URZ ;  /* 0x0000000204047890 */ /* 0x000fe4000fffe0ff */
[----:B0-----:R-:W-:-:S02]  /*09f0*/  UIMAD.WIDE.U32 UR8, UR5, 0x2, UR8 ;  /* 0x00000002050878a5 */ /* 0x001fc4000f8e0008 */
[----:B------:R-:W-:Y:S01]  /*0a00*/  ULEA.HI.X UR10, UR6, UR13, UR10, 0x1, UP0 ;  /* 0x0000000d060a7291 */ /* 0x000fe200080f0c0a */
[----:B------:R-:W-:-:S03]  /*0a10*/  IMAD.U32 R2, RZ, RZ, UR12 ;  /* 0x0000000cff027e24 */ /* 0x000fc6000f8e00ff */
[----:B---3--:R-:W-:Y:S01]  /*0a20*/  MOV R4, UR8 ;  /* 0x0000000800047c02 */ /* 0x008fe20008000f00 */
[----:B------:R-:W-:Y:S01]  /*0a30*/  IMAD.U32 R5, RZ, RZ, UR9 ;  /* 0x00000009ff057e24 */ /* 0x000fe2000f8e00ff */
[----:B------:R-:W-:-:S04]  /*0a40*/  MOV R3, UR10 ;  /* 0x0000000a00037c02 */ /* 0x000fc80008000f00 */
[----:B------:R1:W-:Y:S04]  /*0a50*/  STG.E.U16 desc[UR16][R4.64], R0 ;  /* 0x0000000004007986 */ /* 0x0003e8000c101510 */
[----:B------:R1:W-:Y:S02]  /*0a60*/  STG.E.U16 desc[UR16][R2.64+0x2], R6 ;  /* 0x0000020602007986 */ /* 0x0003e4000c101510 */
.L_x_104:
[----:B------:R-:W-:-:S04]  /*0a70*/  ULOP3.LUT UR5, UR7, 0x1, URZ, 0xc0, !UPT ;  /* 0x0000000107057892 */ /* 0x000fc8000f8ec0ff */
[----:B------:R-:W-:-:S06]  /*0a80*/  UISETP.NE.U32.AND UP0, UPT, UR5, 0x1, UPT ;  /* 0x000000010500788c */ /* 0x000fcc000bf05070 */
[----:B------:R-:W-:-:S13]  /*0a90*/  PLOP3.LUT P0, PT, PT, PT, UP0, 0x80, 0x8 ;  /* 0x000000000008781c */ /* 0x000fda0003f0f008 */
[----:B------:R-:W-:Y:S05]  /*0aa0*/  @P0 EXIT ;  /* 0x000000000000094d */ /* 0x000fea0003800000 */
[----:B------:R-:W2:Y:S01]  /*0ab0*/  LDCU.64 UR8, c[0x0][0x380] ;  /* 0x00007000ff0877ac */ /* 0x000ea20008000a00 */
[----:B------:R-:W-:-:S04]  /*0ac0*/  UIMAD UR4, UR4, UR7, UR4 ;  /* 0x00000007040472a4 */ /* 0x000fc8000f8e0204 */
[----:B--2---:R-:W-:-:S06]  /*0ad0*/  UIMAD.WIDE.U32 UR4, UR4, 0x2, UR8 ;  /* 0x00000002040478a5 */ /* 0x004fcc000f8e0008 */
[----:B01----:R-:W-:Y:S01]  /*0ae0*/  IMAD.U32 R2, RZ, RZ, UR4 ;  /* 0x00000004ff027e24 */ /* 0x003fe2000f8e00ff */
[----:B------:R-:W-:-:S05]  /*0af0*/  MOV R3, UR5 ;  /* 0x0000000500037c02 */ /* 0x000fca0008000f00 */
[----:B------:R-:W-:Y:S01]  /*0b00*/  STG.E.U16 desc[UR16][R2.64], R0 ;  /* 0x0000000002007986 */ /* 0x000fe2000c101510 */
[----:B------:R-:W-:Y:S05]  /*0b10*/  EXIT ;  /* 0x000000000000794d */ /* 0x000fea0003800000 */
.L_x_105:
        /* <DEDUP_REMOVED lines=14> */
.L_x_136:


//--------------------- .text._Z10kern32to64PdPKfl --------------------------
	.section	.text._Z10kern32to64PdPKfl,"ax",@progbits
	.align	128
.text._Z10kern32to64PdPKfl:
        .type           _Z10kern32to64PdPKfl,@function
        .size           _Z10kern32to64PdPKfl,(.L_x_137 - _Z10kern32to64PdPKfl)
        .other          _Z10kern32to64PdPKfl,@"STO_CUDA_ENTRY STV_DEFAULT"
_Z10kern32to64PdPKfl:
        /* <DEDUP_REMOVED lines=8> */
[----:B------:R-:W-:Y:S01]  /*0080*/  IMAD.MOV.U32 R0, RZ, RZ, RZ ;  /* 0x000000ffff007224 */ /* 0x000fe200078e00ff */
[----:B------:R-:W-:Y:S01]  /*0090*/  ISETP.GE.U32.AND.EX P1, PT, R3, RZ, PT, P1 ;  /* 0x000000ff0300720c */ /* 0x000fe20003f26110 */
[----:B------:R-:W-:Y:S01]  /*00a0*/  IMAD.MOV.U32 R4, RZ, RZ, RZ ;  /* 0x000000ffff047224 */ /* 0x000fe200078e00ff */
[----:B------:R-:W-:-:S04]  /*00b0*/  ISETP.NE.U32.AND P0, PT, R18, RZ, PT ;  /* 0x000000ff1200720c */ /* 0x000fc80003f05070 */
[----:B------:R-:W-:-:S07]  /*00c0*/  ISETP.NE.AND.EX P0, PT, RZ, RZ, PT, P0 ;  /* 0x000000ffff00720c */ /* 0x000fce0003f05300 */
[----:B------:R-:W-:Y:S06]  /*00d0*/  @!P1 BRA `(.L_x_106) ;  /* 0x0000000400289947 */ /* 0x000fec0003800000 */
[----:B------:R-:W1:Y:S01]  /*00e0*/  LDCU.128 UR4, c[0x0][0x380] ;  /* 0x00007000ff0477ac */ /* 0x000e620008000c00 */
[----:B------:R-:W-:Y:S02]  /*00f0*/  LOP3.LUT R0, R2, 0xfffffff0, RZ, 0xc0, !PT ;  /* 0xfffffff002007812 */ /* 0x000fe400078ec0ff */
[----:B------:R-:W-:-:S03]  /*0100*/  LOP3.LUT R4, R3, 0x7fffffff, RZ, 0xc0, !PT ;  /* 0x7fffffff03047812 */ /* 0x000fc600078ec0ff */
[----:B------:R-:W-:Y:S02]  /*0110*/  IMAD.MOV.U32 R5, RZ, RZ, R0 ;  /* 0x000000ffff057224 */ /* 0x000fe400078e0000 */
[----:B------:R-:W-:Y:S01]  /*0120*/  IMAD.MOV.U32 R3, RZ, RZ, R4 ;  /* 0x000000ffff037224 */ /* 0x000fe200078e0004 */
[----:B-1----:R-:W-:Y:S02]  /*0130*/  UIADD3 UR6, UP0, UPT, UR6, 0x20, URZ ;  /* 0x0000002006067890 */ /* 0x002fe4000ff1e0ff */
[----:B------:R-:W-:Y:S02]  /*0140*/  UIADD3 UR4, UP1, UPT, UR4, 0x40, URZ ;  /* 0x0000004004047890 */ /* 0x000fe4000ff3e0ff */
[----:B------:R-:W-:Y:S02]  /*0150*/  UIADD3.X UR7, UPT, UPT, URZ, UR7, URZ, UP0, !UPT ;  /* 0x00000007ff077290 */ /* 0x000fe400087fe4ff */
[----:B------:R-:W-:Y:S01]  /*0160*/  UIADD3.X UR5, UPT, UPT, URZ, UR5, URZ, UP1, !UPT ;  /* 0x00000005ff057290 */ /* 0x000fe20008ffe4ff */
[----:B------:R-:W-:-:S02]  /*0170*/  IMAD.U32 R10, RZ, RZ, UR6 ;  /* 0x00000006ff0a7e24 */ /* 0x000fc4000f8e00ff */
[----:B------:R-:W-:Y:S02]  /*0180*/  IMAD.U32 R12, RZ, RZ, UR4 ;  /* 0x00000004ff0c7e24 */ /* 0x000fe4000f8e00ff */
[----:B------:R-:W-:Y:S02]  /*0190*/  IMAD.U32 R11, RZ, RZ, UR7 ;  /* 0x00000007ff0b7e24 */ /* 0x000fe4000f8e00ff */
[----:B------:R-:W-:-:S07]  /*01a0*/  IMAD.U32 R13, RZ, RZ, UR5 ;  /* 0x00000005ff0d7e24 */ /* 0x000fce000f8e00ff */
.L_x_107:
[----:B------:R-:W-:Y:S02]  /*01b0*/  IMAD.MOV.U32 R6, RZ, RZ, R10 ;  /* 0x000000ffff067224 */ /* 0x000fe400078e000a */
[----:B------:R-:W-:-:S05]  /*01c0*/  IMAD.MOV.U32 R7, RZ, RZ, R11 ;  /* 0x000000ffff077224 */ /* 0x000fca00078e000b */
[----:B0-2---:R-:W2:Y:S01]  /*01d0*/  LDG.E R10, desc[UR8][R6.64+-0x20] ;  /* 0xffffe008060a7981 */ /* 0x005ea2000c1e1900 */
[----:B------:R-:W-:Y:S02]  /*01e0*/  IMAD.MOV.U32 R8, RZ, RZ, R12 ;  /* 0x000000ffff087224 */ /* 0x000fe400078e000c */
[----:B------:R-:W-:Y:S01]  /*01f0*/  IMAD.MOV.U32 R9, RZ, RZ, R13 ;  /* 0x000000ffff097224 */ /* 0x000fe200078e000d */
[----:B--2---:R-:W0:Y:S04]  /*0200*/  F2F.F64.F32 R10, R10 ;  /* 0x0000000a000a7310 */ /* 0x004e280000201800 */
[----:B0-----:R0:W-:Y:S04]  /*0210*/  STG.E.64 desc[UR8][R8.64+-0x40], R10 ;  /* 0xffffc00a08007986 */ /* 0x0011e8000c101b08 */
[----:B------:R-:W2:Y:S02]  /*0220*/  LDG.E R12, desc[UR8][R6.64+-0x1c] ;  /* 0xffffe408060c7981 */ /* 0x000ea4000c1e1900 */
[----:B--2---:R-:W1:Y:S02]  /*0230*/  F2F.F64.F32 R12, R12 ;  /* 0x0000000c000c7310 */ /* 0x004e640000201800 */
[----:B-1----:R1:W-:Y:S04]  /*0240*/  STG.E.64 desc[UR8][R8.64+-0x38], R12 ;  /* 0xffffc80c08007986 */ /* 0x0023e8000c101b08 */
[----:B------:R-:W2:Y:S02]  /*0250*/  LDG.E R14, desc[UR8][R6.64+-0x18] ;  /* 0xffffe808060e7981 */ /* 0x000ea4000c1e1900 */
[----:B--2---:R-:W2:Y:S02]  /*0260*/  F2F.F64.F32 R14, R14 ;  /* 0x0000000e000e7310 */ /* 0x004ea40000201800 */
[----:B--2---:R2:W-:Y:S04]  /*0270*/  STG.E.64 desc[UR8][R8.64+-0x30], R14 ;  /* 0xffffd00e08007986 */ /* 0x0045e8000c101b08 */
[----:B------:R-:W3:Y:S02]  /*0280*/  LDG.E R16, desc[UR8][R6.64+-0x14] ;  /* 0xffffec0806107981 */ /* 0x000ee4000c1e1900 */
[----:B---3--:R-:W3:Y:S02]  /*0290*/  F2F.F64.F32 R16, R16 ;  /* 0x0000001000107310 */ /* 0x008ee40000201800 */
[----:B---3--:R3:W-:Y:S04]  /*02a0*/  STG.E.64 desc[UR8][R8.64+-0x28], R16 ;  /* 0xffffd81008007986 */ /* 0x0087e8000c101b08 */
[----:B------:R-:W0:Y:S02]  /*02b0*/  LDG.E R19, desc[UR8][R6.64+-0x10] ;  /* 0xfffff00806137981 */ /* 0x000e24000c1e1900 */
[----:B0-----:R-:W0:Y:S02]  /*02c0*/  F2F.F64.F32 R10, R19 ;  /* 0x00000013000a7310 */ /* 0x001e240000201800 */
[----:B0-----:R0:W-:Y:S04]  /*02d0*/  STG.E.64 desc[UR8][R8.64+-0x20], R10 ;  /* 0xffffe00a08007986 */ /* 0x0011e8000c101b08 */
[----:B------:R-:W1:Y:S02]  /*02e0*/  LDG.E R20, desc[UR8][R6.64+-0xc] ;  /* 0xfffff40806147981 */ /* 0x000e64000c1e1900 */
[----:B-1----:R-:W1:Y:S02]  /*02f0*/  F2F.F64.F32 R12, R20 ;  /* 0x00000014000c7310 */ /* 0x002e640000201800 */
        /* <DEDUP_REMOVED lines=18> */
[----:B---3--:R-:W-:Y:S04]  /*0420*/  STG.E.64 desc[UR8][R8.64+0x18], R16 ;  /* 0x0000181008007986 */ /* 0x008fe8000c101b08 */
        /* <DEDUP_REMOVED lines=9> */
[----:B------:R-:W3:Y:S01]  /*04c0*/  LDG.E R22, desc[UR8][R6.64+0x1c] ;  /* 0x00001c0806167981 */ /* 0x000ee2000c1e1900 */
[----:B------:R-:W-:-:S02]  /*04d0*/  IADD3 R5, P1, PT, R5, -0x10, RZ ;  /* 0xfffffff005057810 */ /* 0x000fc40007f3e0ff */
[----:B0-----:R-:W-:Y:S02]  /*04e0*/  IADD3 R10, P2, PT, R6, 0x40, RZ ;  /* 0x00000040060a7810 */ /* 0x001fe40007f5e0ff */
[----:B------:R-:W-:Y:S02]  /*04f0*/  IADD3.X R3, PT, PT, R3, -0x1, RZ, P1, !PT ;  /* 0xffffffff03037810 */ /* 0x000fe40000ffe4ff */
[----:B------:R-:W-:Y:S01]  /*0500*/  ISETP.NE.U32.AND P1, PT, R5, RZ, PT ;  /* 0x000000ff0500720c */ /* 0x000fe20003f25070 */
[----:B------:R-:W-:Y:S01]  /*0510*/  IMAD.X R11, RZ, RZ, R7, P2 ;  /* 0x000000ffff0b7224 */ /* 0x000fe200010e0607 */
[----:B-1----:R-:W-:Y:S02]  /*0520*/  IADD3 R12, P3, PT, R8, 0x80, RZ ;  /* 0x00000080080c7810 */ /* 0x002fe40007f7e0ff */
[----:B------:R-:W-:-:S03]  /*0530*/  ISETP.NE.AND.EX P1, PT, R3, RZ, PT, P1 ;  /* 0x000000ff0300720c */ /* 0x000fc60003f25310 */
[----:B------:R-:W-:Y:S01]  /*0540*/  IMAD.X R13, RZ, RZ, R9, P3 ;  /* 0x000000ffff0d7224 */ /* 0x000fe200018e0609 */
[----:B---3--:R-:W0:Y:S02]  /*0550*/  F2F.F64.F32 R16, R22 ;  /* 0x0000001600107310 */ /* 0x008e240000201800 */
[----:B0-----:R2:W-:Y:S07]  /*0560*/  STG.E.64 desc[UR8][R8.64+0x38], R16 ;  /* 0x0000381008007986 */ /* 0x0015ee000c101b08 */
[----:B------:R-:W-:Y:S05]  /*0570*/  @P1 BRA `(.L_x_107) ;  /* 0xfffffffc000c1947 */ /* 0x000fea000383ffff */
.L_x_106:
[----:B0-----:R-:W-:Y:S05]  /*0580*/  @!P0 EXIT ;  /* 0x000000000000894d */ /* 0x001fea0003800000 */
[----:B------:R-:W-:Y:S02]  /*0590*/  ISETP.GE.U32.AND P1, PT, R18, 0x8, PT ;  /* 0x000000081200780c */ /* 0x000fe40003f26070 */
[----:B------:R-:W-:Y:S02]  /*05a0*/  LOP3.LUT R3, R2, 0x7, RZ, 0xc0, !PT ;  /* 0x0000000702037812 */ /* 0x000fe400078ec0ff */
[----:B------:R-:W-:Y:S02]  /*05b0*/  ISETP.GE.U32.AND.EX P1, PT, RZ, RZ, PT, P1 ;  /* 0x000000ffff00720c */ /* 0x000fe40003f26110 */
[----:B------:R-:W-:-:S04]  /*05c0*/  ISETP.NE.U32.AND P0, PT, R3, RZ, PT ;  /* 0x000000ff0300720c */ /* 0x000fc80003f05070 */
[----:B------:R-:W-:-:S07]  /*05d0*/  ISETP.NE.AND.EX P0, PT, RZ, RZ, PT, P0 ;  /* 0x000000ffff00720c */ /* 0x000fce0003f05300 */
[----:B------:R-:W-:Y:S06]  /*05e0*/  @!P1 BRA `(.L_x_108) ;  /* 0x0000000000809947 */ /* 0x000fec0003800000 */
[----:B--2---:R-:W0:Y:S08]  /*05f0*/  LDC.64 R8, c[0x0][0x388] ;  /* 0x0000e200ff087b82 */ /* 0x004e300000000a00 */
[----:B------:R-:W1:Y:S01]  /*0600*/  LDC.64 R6, c[0x0][0x380] ;  /* 0x0000e000ff067b82 */ /* 0x000e620000000a00 */
[----:B0-----:R-:W-:-:S04]  /*0610*/  LEA R8, P1, R0, R8, 0x2 ;  /* 0x0000000800087211 */ /* 0x001fc800078210ff */
[----:B------:R-:W-:-:S05]  /*0620*/  LEA.HI.X R9, R0, R9, R4, 0x2, P1 ;  /* 0x0000000900097211 */ /* 0x000fca00008f1404 */
[----:B------:R-:W2:Y:S01]  /*0630*/  LDG.E R10, desc[UR8][R8.64] ;  /* 0x00000008080a7981 */ /* 0x000ea2000c1e1900 */
[----:B-1----:R-:W-:-:S04]  /*0640*/  LEA R6, P1, R0, R6, 0x3 ;  /* 0x0000000600067211 */ /* 0x002fc800078218ff */
[C---:B------:R-:W-:Y:S01]  /*0650*/  LEA.HI.X R7, R0.reuse, R7, R4, 0x3, P1 ;  /* 0x0000000700077211 */ /* 0x040fe200008f1c04 */
        /* <DEDUP_REMOVED lines=18> */
[----:B--2---:R-:W1:Y:S02]  /*0780*/  F2F.F64.F32 R14, R19 ;  /* 0x00000013000e7310 */ /* 0x004e640000201800 */
[----:B-1----:R0:W-:Y:S04]  /*0790*/  STG.E.64 desc[UR8][R6.64+0x30], R14 ;  /* 0x0000300e06007986 */ /* 0x0021e8000c101b08 */
[----:B------:R-:W3:Y:S01]  /*07a0*/  LDG.E R20, desc[UR8][R8.64+0x1c] ;  /* 0x00001c0808147981 */ /* 0x000ee2000c1e1900 */
[----:B------:R-:W-:-:S05]  /*07b0*/  IADD3 R0, P1, PT, R0, 0x8, RZ ;  /* 0x0000000800007810 */ /* 0x000fca0007f3e0ff */
[----:B------:R-:W-:Y:S01]  /*07c0*/  IMAD.X R4, RZ, RZ, R4, P1 ;  /* 0x000000ffff047224 */ /* 0x000fe200008e0604 */
[----:B---3--:R-:W1:Y:S02]  /*07d0*/  F2F.F64.F32 R16, R20 ;  /* 0x0000001400107310 */ /* 0x008e640000201800 */
[----:B-1----:R0:W-:Y:S05]  /*07e0*/  STG.E.64 desc[UR8][R6.64+0x38], R16 ;  /* 0x0000381006007986 */ /* 0x0021ea000c101b08 */
.L_x_108:
[----:B------:R-:W-:Y:S05]  /*07f0*/  @!P0 EXIT ;  /* 0x000000000000894d */ /* 0x000fea0003800000 */
[----:B------:R-:W-:Y:S01]  /*0800*/  ISETP.GE.U32.AND P1, PT, R3, 0x4, PT ;  /* 0x000000040300780c */ /* 0x000fe20003f26070 */
[----:B------:R-:W-:Y:S01]  /*0810*/  IMAD.MOV.U32 R3, RZ, RZ, RZ ;  /* 0x000000ffff037224 */ /* 0x000fe200078e00ff */
[----:B------:R-:W-:Y:S02]  /*0820*/  LOP3.LUT R2, R2, 0x3, RZ, 0xc0, !PT ;  /* 0x0000000302027812 */ /* 0x000fe400078ec0ff */
[----:B------:R-:W-:Y:S02]  /*0830*/  ISETP.GE.U32.AND.EX P1, PT, RZ, RZ, PT, P1 ;  /* 0x000000ffff00720c */ /* 0x000fe40003f26110 */
[----:B------:R-:W-:-:S04]  /*0840*/  ISETP.NE.U32.AND P0, PT, R2, RZ, PT ;  /* 0x000000ff0200720c */ /* 0x000fc80003f05070 */
[----:B------:R-:W-:-:S07]  /*0850*/  ISETP.NE.AND.EX P0, PT, R3, RZ, PT, P0 ;  /* 0x000000ff0300720c */ /* 0x000fce0003f05300 */
[----:B------:R-:W-:Y:S06]  /*0860*/  @!P1 BRA `(.L_x_109) ;  /* 0x0000000000509947 */ /* 0x000fec0003800000 */
[----:B0-2---:R-:W0:Y:S08]  /*0870*/  LDC.64 R14, c[0x0][0x388] ;  /* 0x0000e200ff0e7b82 */ /* 0x005e300000000a00 */
        /* <DEDUP_REMOVED lines=9> */
[----:B--2---:R-:W0:Y:S02]  /*0910*/  F2F.F64.F32 R8, R8 ;  /* 0x0000000800087310 */ /* 0x004e240000201800 */
[----:B0-----:R1:W-:Y:S04]  /*0920*/  STG.E.64 desc[UR8][R16.64+0x8], R8 ;  /* 0x0000080810007986 */ /* 0x0013e8000c101b08 */
[----:B------:R-:W2:Y:S02]  /*0930*/  LDG.E R10, desc[UR8][R14.64+0x8] ;  /* 0x000008080e0a7981 */ /* 0x000ea4000c1e1900 */
[----:B--2---:R-:W0:Y:S02]  /*0940*/  F2F.F64.F32 R10, R10 ;  /* 0x0000000a000a7310 */ /* 0x004e240000201800 */
[----:B0-----:R1:W-:Y:S04]  /*0950*/  STG.E.64 desc[UR8][R16.64+0x10], R10 ;  /* 0x0000100a10007986 */ /* 0x0013e8000c101b08 */
[----:B------:R-:W2:Y:S01]  /*0960*/  LDG.E R12, desc[UR8][R14.64+0xc] ;  /* 0x00000c080e0c7981 */ /* 0x000ea2000c1e1900 */
[----:B------:R-:W-:-:S05]  /*0970*/  IADD3 R0, P1, PT, R0, 0x4, RZ ;  /* 0x0000000400007810 */ /* 0x000fca0007f3e0ff */
[----:B------:R-:W-:Y:S01]  /*0980*/  IMAD.X R4, RZ, RZ, R4, P1 ;  /* 0x000000ffff047224 */ /* 0x000fe200008e0604 */
[----:B--2---:R-:W0:Y:S02]  /*0990*/  F2F.F64.F32 R12, R12 ;  /* 0x0000000c000c7310 */ /* 0x004e240000201800 */
[----:B0-----:R1:W-:Y:S05]  /*09a0*/  STG.E.64 desc[UR8][R16.64+0x18], R12 ;  /* 0x0000180c10007986 */ /* 0x0013ea000c101b08 */
.L_x_109:
[----:B------:R-:W-:Y:S05]  /*09b0*/  @!P0 EXIT ;  /* 0x000000000000894d */ /* 0x000fea0003800000 */
[----:B01----:R-:W0:Y:S08]  /*09c0*/  LDC.64 R10, c[0x0][0x380] ;  /* 0x0000e000ff0a7b82 */ /* 0x003e300000000a00 */
[----:B--2---:R-:W1:Y:S01]  /*09d0*/  LDC.64 R8, c[0x0][0x388] ;  /* 0x0000e200ff087b82 */ /* 0x004e620000000a00 */
[----:B0-----:R-:W-:-:S04]  /*09e0*/  LEA R10, P0, R0, R10, 0x3 ;  /* 0x0000000a000a7211 */ /* 0x001fc800078018ff */
[C---:B------:R-:W-:Y:S02]  /*09f0*/  LEA.HI.X R11, R0.reuse, R11, R4, 0x3, P0 ;  /* 0x0000000b000b7211 */ /* 0x040fe400000f1c04 */
[----:B-1----:R-:W-:-:S04]  /*0a00*/  LEA R8, P1, R0, R8, 0x2 ;  /* 0x0000000800087211 */ /* 0x002fc800078210ff */
[----:B------:R-:W-:-:S09]  /*0a10*/  LEA.HI.X R9, R0, R9, R4, 0x2, P1 ;  /* 0x0000000900097211 */ /* 0x000fd200008f1404 */
.L_x_110:
[----:B0-----:R-:W-:Y:S02]  /*0a20*/  IMAD.MOV.U32 R6, RZ, RZ, R8 ;  /* 0x000000ffff067224 */ /* 0x001fe400078e0008 */
[----:B------:R-:W-:-:S05]  /*0a30*/  IMAD.MOV.U32 R7, RZ, RZ, R9 ;  /* 0x000000ffff077224 */ /* 0x000fca00078e0009 */
[----:B------:R0:W2:Y:S01]  /*0a40*/  LDG.E R4, desc[UR8][R6.64] ;  /* 0x0000000806047981 */ /* 0x0000a2000c1e1900 */
[----:B------:R-:W-:Y:S02]  /*0a50*/  IADD3 R2, P0, PT, R2, -0x1, RZ ;  /* 0xffffffff02027810 */ /* 0x000fe40007f1e0ff */
[----:B------:R-:W-:Y:S02]  /*0a60*/  IADD3 R8, P2, PT, R8, 0x4, RZ ;  /* 0x0000000408087810 */ /* 0x000fe40007f5e0ff */
[----:B------:R-:W-:Y:S02]  /*0a70*/  IADD3.X R3, PT, PT, R3, -0x1, RZ, P0, !PT ;  /* 0xffffffff03037810 */ /* 0x000fe400007fe4ff */
[----:B------:R-:W-:Y:S01]  /*0a80*/  ISETP.NE.U32.AND P0, PT, R2, RZ, PT ;  /* 0x000000ff0200720c */ /* 0x000fe20003f05070 */
[----:B------:R-:W-:Y:S02]  /*0a90*/  IMAD.X R9, RZ, RZ, R9, P2 ;  /* 0x000000ffff097224 */ /* 0x000fe400010e0609 */
[----:B0-----:R-:W-:Y:S01]  /*0aa0*/  IMAD.MOV.U32 R6, RZ, RZ, R10 ;  /* 0x000000ffff067224 */ /* 0x001fe200078e000a */
[----:B------:R-:W-:Y:S01]  /*0ab0*/  ISETP.NE.AND.EX P0, PT, R3, RZ, PT, P0 ;  /* 0x000000ff0300720c */ /* 0x000fe20003f05300 */
[----:B------:R-:W-:Y:S01]  /*0ac0*/  IMAD.MOV.U32 R7, RZ, RZ, R11 ;  /* 0x000000ffff077224 */ /* 0x000fe200078e000b */
[----:B------:R-:W-:-:S05]  /*0ad0*/  IADD3 R10, P1, PT, R10, 0x8, RZ ;  /* 0x000000080a0a7810 */ /* 0x000fca0007f3e0ff */
[----:B------:R-:W-:Y:S01]  /*0ae0*/  IMAD.X R11, RZ, RZ, R11, P1 ;  /* 0x000000ffff0b7224 */ /* 0x000fe200008e060b */
[----:B--2---:R-:W0:Y:S02]  /*0af0*/  F2F.F64.F32 R4, R4 ;  /* 0x0000000400047310 */ /* 0x004e240000201800 */
[----:B0-----:R0:W-:Y:S03]  /*0b00*/  STG.E.64 desc[UR8][R6.64], R4 ;  /* 0x0000000406007986 */ /* 0x0011e6000c101b08 */
[----:B------:R-:W-:Y:S05]  /*0b10*/  @P0 BRA `(.L_x_110) ;  /* 0xfffffffc00c00947 */ /* 0x000fea000383ffff */
[----:B------:R-:W-:Y:S05]  /*0b20*/  EXIT ;  /* 0x000000000000794d */ /* 0x000fea0003800000 */
.L_x_111:
        /* <DEDUP_REMOVED lines=13> */
.L_x_137:


//--------------------- .text._Z10kern16to32PfPK6__halfl --------------------------
	.section	.text._Z10kern16to32PfPK6__halfl,"ax",@progbits
	.align	128
.text._Z10kern16to32PfPK6__halfl:
        .type           _Z10kern16to32PfPK6__halfl,@function
        .size           _Z10kern16to32PfPK6__halfl,(.L_x_138 - _Z10kern16to32PfPK6__halfl)
        .other          _Z10kern16to32PfPK6__halfl,@"STO_CUDA_ENTRY STV_DEFAULT"
_Z10kern16to32PfPK6__halfl:
        /* <DEDUP_REMOVED lines=23> */
[----:B------:R-:W-:Y:S01]  /*0170*/  MOV R11, UR6 ;  /* 0x00000006000b7c02 */ /* 0x000fe20008000f00 */
[----:B------:R-:W-:-:S02]  /*0180*/  IMAD.U32 R10, RZ, RZ, UR4 ;  /* 0x00000004ff0a7e24 */ /* 0x000fc4000f8e00ff */
[----:B------:R-:W-:Y:S02]  /*0190*/  IMAD.U32 R14, RZ, RZ, UR7 ;  /* 0x00000007ff0e7e24 */ /* 0x000fe4000f8e00ff */
[----:B------:R-:W-:-:S07]  /*01a0*/  IMAD.U32 R13, RZ, RZ, UR5 ;  /* 0x00000005ff0d7e24 */ /* 0x000fce000f8e00ff */
.L_x_113:
[----:B------:R-:W-:Y:S01]  /*01b0*/  MOV R4, R11 ;  /* 0x0000000b00047202 */ /* 0x000fe20000000f00 */
[----:B------:R-:W-:-:S05]  /*01c0*/  IMAD.MOV.U32 R5, RZ, RZ, R14 ;  /* 0x000000ffff057224 */ /* 0x000fca00078e000e */
[----:B0-2---:R-:W2:Y:S01]  /*01d0*/  LDG.E.U16 R6, desc[UR8][R4.64+-0x10] ;  /* 0xfffff00804067981 */ /* 0x005ea2000c1e1500 */
[----:B------:R-:W-:Y:S02]  /*01e0*/  IMAD.MOV.U32 R7, RZ, RZ, R13 ;  /* 0x000000ffff077224 */ /* 0x000fe400078e000d */
[----:B--2---:R-:W-:Y:S02]  /*01f0*/  HADD2.F32 R11, -RZ, R6.H0_H0 ;  /* 0x20000006ff0b7230 */ /* 0x004fe40000004100 */
[----:B------:R-:W-:-:S05]  /*0200*/  IMAD.MOV.U32 R6, RZ, RZ, R10 ;  /* 0x000000ffff067224 */ /* 0x000fca00078e000a */
[----:B------:R0:W-:Y:S04]  /*0210*/  STG.E desc[UR8][R6.64+-0x20], R11 ;  /* 0xffffe00b06007986 */ /* 0x0001e8000c101908 */
[----:B------:R-:W2:Y:S02]  /*0220*/  LDG.E.U16 R10, desc[UR8][R4.64+-0xe] ;  /* 0xfffff208040a7981 */ /* 0x000ea4000c1e1500 */
[----:B--2---:R-:W-:-:S05]  /*0230*/  HADD2.F32 R13, -RZ, R10.H0_H0 ;  /* 0x2000000aff0d7230 */ /* 0x004fca0000004100 */
[----:B------:R1:W-:Y:S04]  /*0240*/  STG.E desc[UR8][R6.64+-0x1c], R13 ;  /* 0xffffe40d06007986 */ /* 0x0003e8000c101908 */
[----:B------:R-:W2:Y:S02]  /*0250*/  LDG.E.U16 R10, desc[UR8][R4.64+-0xc] ;  /* 0xfffff408040a7981 */ /* 0x000ea4000c1e1500 */
[----:B--2---:R-:W-:-:S05]  /*0260*/  HADD2.F32 R15, -RZ, R10.H0_H0 ;  /* 0x2000000aff0f7230 */ /* 0x004fca0000004100 */
[----:B------:R2:W-:Y:S04]  /*0270*/  STG.E desc[UR8][R6.64+-0x18], R15 ;  /* 0xffffe80f06007986 */ /* 0x0005e8000c101908 */
[----:B------:R-:W3:Y:S02]  /*0280*/  LDG.E.U16 R10, desc[UR8][R4.64+-0xa] ;  /* 0xfffff608040a7981 */ /* 0x000ee4000c1e1500 */
[----:B---3--:R-:W-:-:S05]  /*0290*/  HADD2.F32 R17, -RZ, R10.H0_H0 ;  /* 0x2000000aff117230 */ /* 0x008fca0000004100 */
[----:B------:R3:W-:Y:S04]  /*02a0*/  STG.E desc[UR8][R6.64+-0x14], R17 ;  /* 0xffffec1106007986 */ /* 0x0007e8000c101908 */
[----:B------:R-:W0:Y:S02]  /*02b0*/  LDG.E.U16 R10, desc[UR8][R4.64+-0x8] ;  /* 0xfffff808040a7981 */ /* 0x000e24000c1e1500 */
[----:B0-----:R-:W-:-:S05]  /*02c0*/  HADD2.F32 R11, -RZ, R10.H0_H0 ;  /* 0x2000000aff0b7230 */ /* 0x001fca0000004100 */
[----:B------:R0:W-:Y:S04]  /*02d0*/  STG.E desc[UR8][R6.64+-0x10], R11 ;  /* 0xfffff00b06007986 */ /* 0x0001e8000c101908 */
[----:B------:R-:W1:Y:S02]  /*02e0*/  LDG.E.U16 R10, desc[UR8][R4.64+-0x6] ;  /* 0xfffffa08040a7981 */ /* 0x000e64000c1e1500 */
[----:B-1----:R-:W-:-:S05]  /*02f0*/  HADD2.F32 R13, -RZ, R10.H0_H0 ;  /* 0x2000000aff0d7230 */ /* 0x002fca0000004100 */
        /* <DEDUP_REMOVED lines=18> */
[----:B------:R-:W-:Y:S04]  /*0420*/  STG.E desc[UR8][R6.64+0xc], R17 ;  /* 0x00000c1106007986 */ /* 0x000fe8000c101908 */
[----:B------:R-:W0:Y:S02]  /*0430*/  LDG.E.U16 R10, desc[UR8][R4.64+0x8] ;  /* 0x00000808040a7981 */ /* 0x000e24000c1e1500 */
[----:B0-----:R-:W-:-:S05]  /*0440*/  HADD2.F32 R11, -RZ, R10.H0_H0 ;  /* 0x2000000aff0b7230 */ /* 0x001fca0000004100 */
[----:B------:R0:W-:Y:S04]  /*0450*/  STG.E desc[UR8][R6.64+0x10], R11 ;  /* 0x0000100b06007986 */ /* 0x0001e8000c101908 */
[----:B------:R-:W1:Y:S02]  /*0460*/  LDG.E.U16 R10, desc[UR8][R4.64+0xa] ;  /* 0x00000a08040a7981 */ /* 0x000e64000c1e1500 */
[----:B-1----:R-:W-:-:S05]  /*0470*/  HADD2.F32 R13, -RZ, R10.H0_H0 ;  /* 0x2000000aff0d7230 */ /* 0x002fca0000004100 */
[----:B------:R1:W-:Y:S04]  /*0480*/  STG.E desc[UR8][R6.64+0x14], R13 ;  /* 0x0000140d06007986 */ /* 0x0003e8000c101908 */
[----:B------:R-:W2:Y:S01]  /*0490*/  LDG.E.U16 R10, desc[UR8][R4.64+0xc] ;  /* 0x00000c08040a7981 */ /* 0x000ea2000c1e1500 */
[----:B------:R-:W-:-:S04]  /*04a0*/  IADD3 R9, P1, PT, R9, -0x10, RZ ;  /* 0xfffffff009097810 */ /* 0x000fc80007f3e0ff */
[----:B------:R-:W-:Y:S01]  /*04b0*/  IADD3.X R3, PT, PT, R3, -0x1, RZ, P1, !PT ;  /* 0xffffffff03037810 */ /* 0x000fe20000ffe4ff */
[----:B--2---:R-:W-:-:S05]  /*04c0*/  HADD2.F32 R15, -RZ, R10.H0_H0 ;  /* 0x2000000aff0f7230 */ /* 0x004fca0000004100 */
[----:B------:R2:W-:Y:S04]  /*04d0*/  STG.E desc[UR8][R6.64+0x18], R15 ;  /* 0x0000180f06007986 */ /* 0x0005e8000c101908 */
[----:B------:R-:W3:Y:S01]  /*04e0*/  LDG.E.U16 R10, desc[UR8][R4.64+0xe] ;  /* 0x00000e08040a7981 */ /* 0x000ee2000c1e1500 */
[----:B------:R-:W-:Y:S02]  /*04f0*/  ISETP.NE.U32.AND P1, PT, R9, RZ, PT ;  /* 0x000000ff0900720c */ /* 0x000fe40003f25070 */
[----:B0-----:R-:W-:Y:S02]  /*0500*/  IADD3 R11, P2, PT, R4, 0x20, RZ ;  /* 0x00000020040b7810 */ /* 0x001fe40007f5e0ff */
[----:B------:R-:W-:Y:S02]  /*0510*/  ISETP.NE.AND.EX P1, PT, R3, RZ, PT, P1 ;  /* 0x000000ff0300720c */ /* 0x000fe40003f25310 */
[----:B------:R-:W-:Y:S01]  /*0520*/  IADD3.X R14, PT, PT, RZ, R5, RZ, P2, !PT ;  /* 0x00000005ff0e7210 */ /* 0x000fe200017fe4ff */
[----:B---3--:R-:W-:Y:S01]  /*0530*/  HADD2.F32 R17, -RZ, R10.H0_H0 ;  /* 0x2000000aff117230 */ /* 0x008fe20000004100 */
[----:B------:R-:W-:-:S04]  /*0540*/  IADD3 R10, P3, PT, R6, 0x40, RZ ;  /* 0x00000040060a7810 */ /* 0x000fc80007f7e0ff */
[----:B------:R2:W-:Y:S01]  /*0550*/  STG.E desc[UR8][R6.64+0x1c], R17 ;  /* 0x00001c1106007986 */ /* 0x0005e2000c101908 */
[----:B-1----:R-:W-:-:S04]  /*0560*/  IMAD.X R13, RZ, RZ, R7, P3 ;  /* 0x000000ffff0d7224 */ /* 0x002fc800018e0607 */
[----:B------:R-:W-:Y:S05]  /*0570*/  @P1 BRA `(.L_x_113) ;  /* 0xfffffffc000c1947 */ /* 0x000fea000383ffff */
.L_x_112:
        /* <DEDUP_REMOVED lines=11> */
[----:B------:R-:W2:Y:S01]  /*0630*/  LDG.E.U16 R3, desc[UR8][R6.64] ;  /* 0x0000000806037981 */ /* 0x000ea2000c1e1500 */
[----:B-1----:R-:W-:-:S04]  /*0640*/  LEA R4, P1, R0, R4, 0x2 ;  /* 0x0000000400047211 */ /* 0x002fc800078210ff */
[----:B------:R-:W-:Y:S01]  /*0650*/  LEA.HI.X R5, R0, R5, R8, 0x2, P1 ;  /* 0x0000000500057211 */ /* 0x000fe200008f1408 */
[----:B--2---:R-:W-:-:S05]  /*0660*/  HADD2.F32 R3, -RZ, R3.H0_H0 ;  /* 0x20000003ff037230 */ /* 0x004fca0000004100 */
        /* <DEDUP_REMOVED lines=19> */
[----:B------:R-:W3:Y:S01]  /*07a0*/  LDG.E.U16 R10, desc[UR8][R6.64+0xe] ;  /* 0x00000e08060a7981 */ /* 0x000ee2000c1e1500 */
[----:B------:R-:W-:-:S05]  /*07b0*/  IADD3 R0, P1, PT, R0, 0x8, RZ ;  /* 0x0000000800007810 */ /* 0x000fca0007f3e0ff */
[----:B------:R-:W-:Y:S02]  /*07c0*/  IMAD.X R8, RZ, RZ, R8, P1 ;  /* 0x000000ffff087224 */ /* 0x000fe400008e0608 */
[----:B---3--:R-:W-:-:S05]  /*07d0*/  HADD2.F32 R13, -RZ, R10.H0_H0 ;  /* 0x2000000aff0d7230 */ /* 0x008fca0000004100 */
[----:B------:R0:W-:Y:S02]  /*07e0*/  STG.E desc[UR8][R4.64+0x1c], R13 ;  /* 0x00001c0d04007986 */ /* 0x0001e4000c101908 */
.L_x_114:
[----:B------:R-:W-:Y:S05]  /*07f0*/  @!P0 EXIT ;  /* 0x000000000000894d */ /* 0x000fea0003800000 */
[----:B------:R-:W-:Y:S01]  /*0800*/  ISETP.GE.U32.AND P1, PT, R14, 0x4, PT ;  /* 0x000000040e00780c */ /* 0x000fe20003f26070 */
[----:B0-----:R-:W-:Y:S01]  /*0810*/  IMAD.MOV.U32 R3, RZ, RZ, RZ ;  /* 0x000000ffff037224 */ /* 0x001fe200078e00ff */
[----:B------:R-:W-:Y:S02]  /*0820*/  LOP3.LUT R2, R2, 0x3, RZ, 0xc0, !PT ;  /* 0x0000000302027812 */ /* 0x000fe400078ec0ff */
[----:B------:R-:W-:Y:S02]  /*0830*/  ISETP.GE.U32.AND.EX P1, PT, RZ, RZ, PT, P1 ;  /* 0x000000ffff00720c */ /* 0x000fe40003f26110 */
[----:B------:R-:W-:-:S04]  /*0840*/  ISETP.NE.U32.AND P0, PT, R2, RZ, PT ;  /* 0x000000ff0200720c */ /* 0x000fc80003f05070 */
[----:B------:R-:W-:-:S07]  /*0850*/  ISETP.NE.AND.EX P0, PT, R3, RZ, PT, P0 ;  /* 0x000000ff0300720c */ /* 0x000fce0003f05300 */
        /* <DEDUP_REMOVED lines=16> */
[----:B------:R-:W2:Y:S01]  /*0960*/  LDG.E.U16 R10, desc[UR8][R6.64+0x6] ;  /* 0x00000608060a7981 */ /* 0x000ea2000c1e1500 */
[----:B------:R-:W-:-:S04]  /*0970*/  IADD3 R0, P1, PT, R0, 0x4, RZ ;  /* 0x0000000400007810 */ /* 0x000fc80007f3e0ff */
[----:B------:R-:W-:Y:S01]  /*0980*/  IADD3.X R8, PT, PT, RZ, R8, RZ, P1, !PT ;  /* 0x00000008ff087210 */ /* 0x000fe20000ffe4ff */
[----:B--2---:R-:W-:-:S05]  /*0990*/  HADD2.F32 R15, -RZ, R10.H0_H0 ;  /* 0x2000000aff0f7230 */ /* 0x004fca0000004100 */
[----:B------:R0:W-:Y:S03]  /*09a0*/  STG.E desc[UR8][R4.64+0xc], R15 ;  /* 0x00000c0f04007986 */ /* 0x0001e6000c101908 */
.L_x_115:
[----:B------:R-:W-:Y:S05]  /*09b0*/  @!P0 EXIT ;  /* 0x000000000000894d */ /* 0x000fea0003800000 */
[----:B0-----:R-:W0:Y:S08]  /*09c0*/  LDC.64 R10, c[0x0][0x380] ;  /* 0x0000e000ff0a7b82 */ /* 0x001e300000000a00 */
[----:B--2---:R-:W1:Y:S01]  /*09d0*/  LDC.64 R6, c[0x0][0x388] ;  /* 0x0000e200ff067b82 */ /* 0x004e620000000a00 */
[----:B0-----:R-:W-:-:S04]  /*09e0*/  LEA R10, P0, R0, R10, 0x2 ;  /* 0x0000000a000a7211 */ /* 0x001fc800078010ff */
[C---:B------:R-:W-:Y:S02]  /*09f0*/  LEA.HI.X R11, R0.reuse, R11, R8, 0x2, P0 ;  /* 0x0000000b000b7211 */ /* 0x040fe400000f1408 */
[----:B-1----:R-:W-:-:S04]  /*0a00*/  LEA R6, P1, R0, R6, 0x1 ;  /* 0x0000000600067211 */ /* 0x002fc800078208ff */
[----:B------:R-:W-:-:S09]  /*0a10*/  LEA.HI.X R9, R0, R7, R8, 0x1, P1 ;  /* 0x0000000700097211 */ /* 0x000fd200008f0c08 */
.L_x_116:
[----:B0-----:R-:W-:Y:S02]  /*0a20*/  IMAD.MOV.U32 R4, RZ, RZ, R6 ;  /* 0x000000ffff047224 */ /* 0x001fe400078e0006 */
[----:B------:R-:W-:-:S05]  /*0a30*/  IMAD.MOV.U32 R5, RZ, RZ, R9 ;  /* 0x000000ffff057224 */ /* 0x000fca00078e0009 */
[----:B------:R0:W2:Y:S01]  /*0a40*/  LDG.E.U16 R0, desc[UR8][R4.64] ;  /* 0x0000000804007981 */ /* 0x0000a2000c1e1500 */
[----:B------:R-:W-:Y:S02]  /*0a50*/  IADD3 R2, P0, PT, R2, -0x1, RZ ;  /* 0xffffffff02027810 */ /* 0x000fe40007f1e0ff */
[----:B------:R-:W-:Y:S02]  /*0a60*/  IADD3 R6, P2, PT, R6, 0x2, RZ ;  /* 0x0000000206067810 */ /* 0x000fe40007f5e0ff */
[----:B------:R-:W-:Y:S02]  /*0a70*/  IADD3.X R3, PT, PT, R3, -0x1, RZ, P0, !PT ;  /* 0xffffffff03037810 */ /* 0x000fe400007fe4ff */
[----:B------:R-:W-:Y:S01]  /*0a80*/  ISETP.NE.U32.AND P0, PT, R2, RZ, PT ;  /* 0x000000ff0200720c */ /* 0x000fe20003f05070 */
[----:B------:R-:W-:Y:S02]  /*0a90*/  IMAD.X R9, RZ, RZ, R9, P2 ;  /* 0x000000ffff097224 */ /* 0x000fe400010e0609 */
[----:B0-----:R-:W-:Y:S01]  /*0aa0*/  IMAD.MOV.U32 R4, RZ, RZ, R10 ;  /* 0x000000ffff047224 */ /* 0x001fe200078e000a */
[----:B------:R-:W-:-:S02]  /*0ab0*/  ISETP.NE.AND.EX P0, PT, R3, RZ, PT, P0 ;  /* 0x000000ff0300720c */ /* 0x000fc40003f05300 */
[----:B------:R-:W-:Y:S02]  /*0ac0*/  MOV R5, R11 ;  /* 0x0000000b00057202 */ /* 0x000fe40000000f00 */
[----:B------:R-:W-:-:S05]  /*0ad0*/  IADD3 R10, P1, PT, R10, 0x4, RZ ;  /* 0x000000040a0a7810 */ /* 0x000fca0007f3e0ff */
[----:B------:R-:W-:Y:S02]  /*0ae0*/  IMAD.X R11, RZ, RZ, R11, P1 ;  /* 0x000000ffff0b7224 */ /* 0x000fe400008e060b */
[----:B--2---:R-:W-:-:S05]  /*0af0*/  HADD2.F32 R7, -RZ, R0.H0_H0 ;  /* 0x20000000ff077230 */ /* 0x004fca0000004100 */
[----:B------:R0:W-:Y:S01]  /*0b00*/  STG.E desc[UR8][R4.64], R7 ;  /* 0x0000000704007986 */ /* 0x0001e2000c101908 */
[----:B------:R-:W-:Y:S05]  /*0b10*/  @P0 BRA `(.L_x_116) ;  /* 0xfffffffc00c00947 */ /* 0x000fea000383ffff */
[----:B------:R-:W-:Y:S05]  /*0b20*/  EXIT ;  /* 0x000000000000794d */ /* 0x000fea0003800000 */
.L_x_117:
        /* <DEDUP_REMOVED lines=13> */
.L_x_138:


//--------------------- .nv.shared.reserved.0     --------------------------
	.section	.nv.shared.reserved.0,"aw",@nobits
	.weak		__nv_reservedSMEM_offset_0_alias
	.size		__nv_reservedSMEM_offset_0_alias, 0, 64
	.other		__nv_reservedSMEM_offset_0_alias,@"STO_CUDA_RESERVED_SHARED STV_DEFAULT"
__nv_reservedSMEM_offset_0_alias:
	.zero		0
	.zero		64


//--------------------- .nv.global                --------------------------
	.section	.nv.global,"aw",@nobits
	.align	8
.nv.global:
	.type		d_froNorm,@object
	.size		d_froNorm,(.L_0 - d_froNorm)
d_froNorm:
	.zero		8
.L_0:


//--------------------- .nv.constant0._Z9kernHgeamfP6__halffS0_S0_l --------------------------
	.section	.nv.constant0._Z9kernHgeamfP6__halffS0_S0_l,"a",@progbits
	.sectionflags	@""
	.align	4
.nv.constant0._Z9kernHgeamfP6__halffS0_S0_l:
	.zero		944


//--------------------- .nv.constant0._Z11kern64Add3IPdi --------------------------
	.section	.nv.constant0._Z11kern64Add3IPdi,"a",@progbits
	.sectionflags	@""
	.align	4
.nv.constant0._Z11kern64Add3IPdi:
	.zero		908


//--------------------- .nv.constant0._Z11kern32Add3IPfi --------------------------
	.section	.nv.constant0._Z11kern32Add3IPfi,"a",@progbits
	.sectionflags	@""
	.align	4
.nv.constant0._Z11kern32Add3IPfi:
	.zero		908


//--------------------- .nv.constant0._Z11kern16Add3IP6__halfi --------------------------
	.section	.nv.constant0._Z11kern16Add3IP6__halfi,"a",@progbits
	.sectionflags	@""
	.align	4
.nv.constant0._Z11kern16Add3IP6__halfi:
	.zero		908


//--------------------- .nv.constant0._Z18kern64NormSubFromIPdi --------------------------
	.section	.nv.constant0._Z18kern64NormSubFromIPdi,"a",@progbits
	.sectionflags	@""
	.align	4
.nv.constant0._Z18kern64NormSubFromIPdi:
	.zero		908


//--------------------- .nv.constant0._Z18kern32NormSubFromIPfi --------------------------
	.section	.nv.constant0._Z18kern32NormSubFromIPfi,"a",@progbits
	.sectionflags	@""
	.align	4
.nv.constant0._Z18kern32NormSubFromIPfi:
	.zero		908


//--------------------- .nv.constant0._Z18kern16NormSubFromIP6__halfi --------------------------
	.section	.nv.constant0._Z18kern16NormSubFromIP6__halfi,"a",@progbits
	.sectionflags	@""
	.align	4
.nv.constant0._Z18kern16NormSubFromIP6__halfi:
	.zero		908


//--------------------- .nv.constant0._Z10kern64NormPKdl --------------------------
	.section	.nv.constant0._Z10kern64NormPKdl,"a",@progbits
	.sectionflags	@""
	.align	4
.nv.constant0._Z10kern64NormPKdl:
	.zero		912


//--------------------- .nv.constant0._Z10kern32NormPKfl --------------------------
	.section	.nv.constant0._Z10kern32NormPKfl,"a",@progbits
	.sectionflags	@""
	.align	4
.nv.constant0._Z10kern32NormPKfl:
	.zero		912


//--------------------- .nv.constant0._Z10kern16NormPK6__halfl --------------------------
	.section	.nv.constant0._Z10kern16NormPK6__halfl,"a",@progbits
	.sectionflags	@""
	.align	4
.nv.constant0._Z10kern16NormPK6__halfl:
	.zero		912


//--------------------- .nv.constant0._Z13kern64SetDiagPddi --------------------------
	.section	.nv.constant0._Z13kern64SetDiagPddi,"a",@progbits
	.sectionflags	@""
	.align	4
.nv.constant0._Z13kern64SetDiagPddi:
	.zero		916


//--------------------- .nv.constant0._Z13kern32SetDiagPffi --------------------------
	.section	.nv.constant0._Z13kern32SetDiagPffi,"a",@progbits
	.sectionflags	@""
	.align	4
.nv.constant0._Z13kern32SetDiagPffi:
	.zero		912


//--------------------- .nv.constant0._Z13kern16SetDiagP6__halffi --------------------------
	.section	.nv.constant0._Z13kern16SetDiagP6__halffi,"a",@progbits
	.sectionflags	@""
	.align	4
.nv.constant0._Z13kern16SetDiagP6__halffi:
	.zero		912


//--------------------- .nv.constant0._Z10kern32to64PdPKfl --------------------------
	.section	.nv.constant0._Z10kern32to64PdPKfl,"a",@progbits
	.sectionflags	@""
	.align	4
.nv.constant0._Z10kern32to64PdPKfl:
	.zero		920


//--------------------- .nv.constant0._Z10kern16to32PfPK6__halfl --------------------------
	.section	.nv.constant0._Z10kern16to32PfPK6__halfl,"a",@progbits
	.sectionflags	@""
	.align	4
.nv.constant0._Z10kern16to32PfPK6__halfl:
	.zero		920


//--------------------- SYMBOLS --------------------------

	.type		.nv.reservedSmem.offset0,@object
	.size		.nv.reservedSmem.offset0,0x4
